	.target	sm_80

	.elftype	@"ET_EXEC"


//--------------------- .note.nv.tkinfo           --------------------------
	.section	.note.nv.tkinfo,"",@"SHT_NOTE"
	.sectionflags	@"SHF_NOTE_NV_TKINFO"
	.tkinfo
        /*0018*/ 	.word	0x00000002
        /*0030*/ 	.string	""
        /*0030*/ 	.string	"ptxas"
        /*0030*/ 	.string	"Cuda compilation tools, release 13.0, V13.0.88"
        /*0030*/ 	.string	"Build cuda_13.0.r13.0/compiler.36424714_0"
        /*0030*/ 	.string	"-v  -suppress-debug-info  -lineinfo  -arch sm_80 "



//--------------------- .note.nv.cuinfo           --------------------------
	.section	.note.nv.cuinfo,"",@"SHT_NOTE"
	.sectionflags	@"SHF_NOTE_NV_CUINFO"
        /*0018*/ 	.short	0x0002
        /*001a*/ 	.short	0x0050
        /*001c*/ 	.short	0x0082
	.zero		2


//--------------------- .nv.info                  --------------------------
	.section	.nv.info,"",@"SHT_CUDA_INFO"
	.align	4


	//----- nvinfo : EIATTR_REGCOUNT
	.align		4
        /*0000*/ 	.byte	0x04, 0x2f
        /*0002*/ 	.short	(.L_1 - .L_0)
	.align		4
.L_0:
        /*0004*/ 	.word	index@(matmul_kernel)
        /*0008*/ 	.word	0x00000020


	//----- nvinfo : EIATTR_FRAME_SIZE
	.align		4
.L_1:
        /*000c*/ 	.byte	0x04, 0x11
        /*000e*/ 	.short	(.L_3 - .L_2)
	.align		4
.L_2:
        /*0010*/ 	.word	index@(matmul_kernel)
        /*0014*/ 	.word	0x00000ee8


	//----- nvinfo : EIATTR_MIN_STACK_SIZE
	.align		4
.L_3:
        /*0018*/ 	.byte	0x04, 0x12
        /*001a*/ 	.short	(.L_5 - .L_4)
	.align		4
.L_4:
        /*001c*/ 	.word	index@(matmul_kernel)
        /*0020*/ 	.word	0x00000ee8
.L_5:


//--------------------- .nv.info.matmul_kernel    --------------------------
	.section	.nv.info.matmul_kernel,"",@"SHT_CUDA_INFO"
	.sectionflags	@""
	.align	4


	//----- nvinfo : EIATTR_CUDA_API_VERSION
	.align		4
        /*0000*/ 	.byte	0x04, 0x37
        /*0002*/ 	.short	(.L_7 - .L_6)
.L_6:
        /*0004*/ 	.word	0x00000082


	//----- nvinfo : EIATTR_SW2861232_WAR
	.align		4
.L_7:
        /*0008*/ 	.byte	0x01, 0x35
	.zero		2


	//----- nvinfo : EIATTR_PARAM_CBANK
	.align		4
        /*000c*/ 	.byte	0x04, 0x0a
        /*000e*/ 	.short	(.L_9 - .L_8)
	.align		4
.L_8:
        /*0010*/ 	.word	index@(.nv.constant0.matmul_kernel)
        /*0014*/ 	.short	0x0160
        /*0016*/ 	.short	0x0050


	//----- nvinfo : EIATTR_CBANK_PARAM_SIZE
	.align		4
.L_9:
        /*0018*/ 	.byte	0x03, 0x19
        /*001a*/ 	.short	0x0050


	//----- nvinfo : EIATTR_KPARAM_INFO
	.align		4
        /*001c*/ 	.byte	0x04, 0x17
        /*001e*/ 	.short	(.L_11 - .L_10)
.L_10:
        /*0020*/ 	.word	0x00000000
        /*0024*/ 	.short	0x000d
        /*0026*/ 	.short	0x0048
        /*0028*/ 	.byte	0x00, 0xf4, 0x21, 0x00


	//----- nvinfo : EIATTR_KPARAM_INFO
	.align		4
.L_11:
        /*002c*/ 	.byte	0x04, 0x17
        /*002e*/ 	.short	(.L_13 - .L_12)
.L_12:
        /*0030*/ 	.word	0x00000000
        /*0034*/ 	.short	0x000c
        /*0036*/ 	.short	0x0040
        /*0038*/ 	.byte	0x00, 0xf4, 0x21, 0x00


	//----- nvinfo : EIATTR_KPARAM_INFO
	.align		4
.L_13:
        /*003c*/ 	.byte	0x04, 0x17
        /*003e*/ 	.short	(.L_15 - .L_14)
.L_14:
        /*0040*/ 	.word	0x00000000
        /*0044*/ 	.short	0x000b
        /*0046*/ 	.short	0x0038
        /*0048*/ 	.byte	0x00, 0xf0, 0x11, 0x00


	//----- nvinfo : EIATTR_KPARAM_INFO
	.align		4
.L_15:
        /*004c*/ 	.byte	0x04, 0x17
        /*004e*/ 	.short	(.L_17 - .L_16)
.L_16:
        /*0050*/ 	.word	0x00000000
        /*0054*/ 	.short	0x000a
        /*0056*/ 	.short	0x0034
        /*0058*/ 	.byte	0x00, 0xf0, 0x11, 0x00


	//----- nvinfo : EIATTR_KPARAM_INFO
	.align		4
.L_17:
        /*005c*/ 	.byte	0x04, 0x17
        /*005e*/ 	.short	(.L_19 - .L_18)
.L_18:
        /*0060*/ 	.word	0x00000000
        /*0064*/ 	.short	0x0009
        /*0066*/ 	.short	0x0030
        /*0068*/ 	.byte	0x00, 0xf0, 0x11, 0x00


	//----- nvinfo : EIATTR_KPARAM_INFO
	.align		4
.L_19:
        /*006c*/ 	.byte	0x04, 0x17
        /*006e*/ 	.short	(.L_21 - .L_20)
.L_20:
        /*0070*/ 	.word	0x00000000
        /*0074*/ 	.short	0x0008
        /*0076*/ 	.short	0x002c
        /*0078*/ 	.byte	0x00, 0xf0, 0x11, 0x00


	//----- nvinfo : EIATTR_KPARAM_INFO
	.align		4
.L_21:
        /*007c*/ 	.byte	0x04, 0x17
        /*007e*/ 	.short	(.L_23 - .L_22)
.L_22:
        /*0080*/ 	.word	0x00000000
        /*0084*/ 	.short	0x0007
        /*0086*/ 	.short	0x0028
        /*0088*/ 	.byte	0x00, 0xf0, 0x11, 0x00


	//----- nvinfo : EIATTR_KPARAM_INFO
	.align		4
.L_23:
        /*008c*/ 	.byte	0x04, 0x17
        /*008e*/ 	.short	(.L_25 - .L_24)
.L_24:
        /*0090*/ 	.word	0x00000000
        /*0094*/ 	.short	0x0006
        /*0096*/ 	.short	0x0024
        /*0098*/ 	.byte	0x00, 0xf0, 0x11, 0x00


	//----- nvinfo : EIATTR_KPARAM_INFO
	.align		4
.L_25:
        /*009c*/ 	.byte	0x04, 0x17
        /*009e*/ 	.short	(.L_27 - .L_26)
.L_26:
        /*00a0*/ 	.word	0x00000000
        /*00a4*/ 	.short	0x0005
        /*00a6*/ 	.short	0x0020
        /*00a8*/ 	.byte	0x00, 0xf0, 0x11, 0x00


	//----- nvinfo : EIATTR_KPARAM_INFO
	.align		4
.L_27:
        /*00ac*/ 	.byte	0x04, 0x17
        /*00ae*/ 	.short	(.L_29 - .L_28)
.L_28:
        /*00b0*/ 	.word	0x00000000
        /*00b4*/ 	.short	0x0004
        /*00b6*/ 	.short	0x001c
        /*00b8*/ 	.byte	0x00, 0xf0, 0x11, 0x00


	//----- nvinfo : EIATTR_KPARAM_INFO
	.align		4
.L_29:
        /*00bc*/ 	.byte	0x04, 0x17
        /*00be*/ 	.short	(.L_31 - .L_30)
.L_30:
        /*00c0*/ 	.word	0x00000000
        /*00c4*/ 	.short	0x0003
        /*00c6*/ 	.short	0x0018
        /*00c8*/ 	.byte	0x00, 0xf0, 0x11, 0x00


	//----- nvinfo : EIATTR_KPARAM_INFO
	.align		4
.L_31:
        /*00cc*/ 	.byte	0x04, 0x17
        /*00ce*/ 	.short	(.L_33 - .L_32)
.L_32:
        /*00d0*/ 	.word	0x00000000
        /*00d4*/ 	.short	0x0002
        /*00d6*/ 	.short	0x0010
        /*00d8*/ 	.byte	0x00, 0xf4, 0x21, 0x00


	//----- nvinfo : EIATTR_KPARAM_INFO
	.align		4
.L_33:
        /*00dc*/ 	.byte	0x04, 0x17
        /*00de*/ 	.short	(.L_35 - .L_34)
.L_34:
        /*00e0*/ 	.word	0x00000000
        /*00e4*/ 	.short	0x0001
        /*00e6*/ 	.short	0x0008
        /*00e8*/ 	.byte	0x00, 0xf4, 0x21, 0x00


	//----- nvinfo : EIATTR_KPARAM_INFO
	.align		4
.L_35:
        /*00ec*/ 	.byte	0x04, 0x17
        /*00ee*/ 	.short	(.L_37 - .L_36)
.L_36:
        /*00f0*/ 	.word	0x00000000
        /*00f4*/ 	.short	0x0000
        /*00f6*/ 	.short	0x0000
        /*00f8*/ 	.byte	0x00, 0xf4, 0x21, 0x00


	//----- nvinfo : EIATTR_MAXREG_COUNT
	.align		4
.L_37:
        /*00fc*/ 	.byte	0x03, 0x1b
        /*00fe*/ 	.short	0x0080


	//----- nvinfo : EIATTR_NUM_BARRIERS
	.align		4
        /*0100*/ 	.byte	0x02, 0x4c
        /*0102*/ 	.byte	0x01
	.zero		1


	//----- nvinfo : EIATTR_ANNOTATIONS
	.align		4
        /*0104*/ 	.byte	0x04, 0x55
        /*0106*/ 	.short	(.L_39 - .L_38)


	//   ....[0]....
.L_38:
        /*0108*/ 	.word	0x00000001
        /*010c*/ 	.byte	0x40, 0x05, 0x00, 0x00, 0x01, 0x00, 0x00, 0x00, 0x20, 0x06, 0x00, 0x00, 0x01, 0x00, 0x00, 0x00
        /* <DEDUP_REMOVED lines=1531> */
        /*60cc*/ 	.byte	0xd0, 0x95, 0x01, 0x00


	//----- nvinfo : EIATTR_MERCURY_ISA_VERSION
	.align		4
.L_39:
        /*60d0*/ 	.byte	0x03, 0x5f
        /*60d2*/ 	.short	0x0000


	//----- nvinfo : EIATTR_EXIT_INSTR_OFFSETS
	.align		4
        /*60d4*/ 	.byte	0x04, 0x1c
        /*60d6*/ 	.short	(.L_41 - .L_40)


	//   ....[0]....
.L_40:
        /*60d8*/ 	.word	0x00019920


	//   ....[1]....
        /*60dc*/ 	.word	0x00019950


	//----- nvinfo : EIATTR_REQNTID
	.align		4
.L_41:
        /*60e0*/ 	.byte	0x04, 0x10
        /*60e2*/ 	.short	(.L_43 - .L_42)
.L_42:
        /*60e4*/ 	.word	0x00000200
        /*60e8*/ 	.word	0x00000001
        /*60ec*/ 	.word	0x00000001
.L_43:


//--------------------- .nv.callgraph             --------------------------
	.section	.nv.callgraph,"",@"SHT_CUDA_CALLGRAPH"
	.align	4
	.sectionentsize	8
	.align		4
        /*0000*/ 	.word	0x00000000
	.align		4
        /*0004*/ 	.word	0xffffffff
	.align		4
        /*0008*/ 	.word	0x00000000
	.align		4
        /*000c*/ 	.word	0xfffffffe
	.align		4
        /*0010*/ 	.word	0x00000000
	.align		4
        /*0014*/ 	.word	0xfffffffd
	.align		4
        /*0018*/ 	.word	0x00000000
	.align		4
        /*001c*/ 	.word	0xfffffffc


//--------------------- .nv.rel.action            --------------------------
	.section	.nv.rel.action,"",@"SHT_CUDA_RELOCINFO"
	.align	8
	.sectionentsize	8
        /*0000*/ 	.byte	0x73, 0x00, 0x00, 0x00, 0x00, 0x00, 0x00, 0x00, 0x00, 0x00, 0x00, 0x11, 0x25, 0x00, 0x05, 0x36


//--------------------- .nv.constant0.matmul_kernel --------------------------
	.section	.nv.constant0.matmul_kernel,"a",@progbits
	.sectionflags	@""
	.align	4
.nv.constant0.matmul_kernel:
	.zero		432


//--------------------- .text.matmul_kernel       --------------------------
	.section	.text.matmul_kernel,"ax",@progbits
	.sectioninfo	@"SHI_REGISTERS=32"
	.align	128
        .global         matmul_kernel
        .type           matmul_kernel,@function
        .size           matmul_kernel,(.L_x_5 - matmul_kernel)
        .other          matmul_kernel,@"STO_CUDA_ENTRY STV_DEFAULT"
matmul_kernel:
.text.matmul_kernel:
[----:B------:R-:W-:-:S03]  /*0000*/  IMAD.MOV.U32 R1, RZ, RZ, c[0x0][0x28] ;  /* 0x00000a00ff017624 */ /* 0x000fc600078e00ff */
[----:B------:R-:W-:Y:S01]  /*0010*/  IMAD.MOV.U32 R0, RZ, RZ, c[0x0][0x17c] ;  /* 0x00005f00ff007624 */ /* 0x000fe200078e00ff */
[----:B------:R-:W0:Y:S01]  /*0020*/  S2R R28, SR_TID.X ;  /* 0x00000000001c7919 */ /* 0x000e220000002100 */
[----:B------:R-:W-:Y:S01]  /*0030*/  IADD3 R1, R1, -0xee8, RZ ;  /* 0xfffff11801017810 */ /* 0x000fe20007ffe0ff */
[----:B------:R-:W-:Y:S02]  /*0040*/  ULDC UR4, c[0x0][0x180] ;  /* 0x0000600000047ab9 */ /* 0x000fe40000000800 */
[----:B------:R-:W-:Y:S01]  /*0050*/  IADD3 R0, R0, 0x1ff, RZ ;  /* 0x000001ff00007810 */ /* 0x000fe20007ffe0ff */
[----:B------:R-:W-:-:S03]  /*0060*/  ULDC.64 UR6, c[0x0][0x118] ;  /* 0x0000460000067ab9 */ /* 0x000fc60000000a00 */
[----:B------:R-:W-:-:S04]  /*0070*/  SHF.R.S32.HI R3, RZ, 0x1f, R0 ;  /* 0x0000001fff037819 */ /* 0x000fc80000011400 */
[----:B------:R-:W-:-:S04]  /*0080*/  LEA.HI R3, R3, R0, RZ, 0x9 ;  /* 0x0000000003037211 */ /* 0x000fc800078f48ff */
[----:B------:R-:W-:Y:S02]  /*0090*/  SHF.R.S32.HI R0, RZ, 0x9, R3 ;  /* 0x00000009ff007819 */ /* 0x000fe40000011403 */
[----:B------:R-:W1:Y:S03]  /*00a0*/  S2R R3, SR_CTAID.X ;  /* 0x0000000000037919 */ /* 0x000e660000002500 */
[----:B------:R-:W-:-:S05]  /*00b0*/  IMAD.SHL.U32 R0, R0, 0x8, RZ ;  /* 0x0000000800007824 */ /* 0x000fca00078e00ff */
[-C--:B------:R-:W-:Y:S02]  /*00c0*/  IABS R7, R0.reuse ;  /* 0x0000000000077213 */ /* 0x080fe40000000000 */
[----:B------:R-:W-:Y:S02]  /*00d0*/  IABS R10, R0 ;  /* 0x00000000000a7213 */ /* 0x000fe40000000000 */
[----:B------:R-:W2:Y:S01]  /*00e0*/  I2F.RP R2, R7 ;  /* 0x0000000700027306 */ /* 0x000ea20000209400 */
[----:B-1----:R-:W-:-:S07]  /*00f0*/  IABS R8, R3 ;  /* 0x0000000300087213 */ /* 0x002fce0000000000 */
[----:B--2---:R-:W1:Y:S02]  /*0100*/  MUFU.RCP R2, R2 ;  /* 0x0000000200027308 */ /* 0x004e640000001000 */
[----:B-1----:R-:W-:Y:S01]  /*0110*/  IADD3 R4, R2, 0xffffffe, RZ ;  /* 0x0ffffffe02047810 */ /* 0x002fe20007ffe0ff */
[----:B------:R-:W-:-:S05]  /*0120*/  IMAD.MOV R2, RZ, RZ, -R10 ;  /* 0x000000ffff027224 */ /* 0x000fca00078e0a0a */
[----:B------:R1:W2:Y:S02]  /*0130*/  F2I.FTZ.U32.TRUNC.NTZ R5, R4 ;  /* 0x0000000400057305 */ /* 0x0002a4000021f000 */
[----:B-1----:R-:W-:Y:S02]  /*0140*/  IMAD.MOV.U32 R4, RZ, RZ, RZ ;  /* 0x000000ffff047224 */ /* 0x002fe400078e00ff */
[----:B--2---:R-:W-:-:S04]  /*0150*/  IMAD.MOV R6, RZ, RZ, -R5 ;  /* 0x000000ffff067224 */ /* 0x004fc800078e0a05 */
[----:B------:R-:W-:Y:S02]  /*0160*/  IMAD R9, R6, R7, RZ ;  /* 0x0000000706097224 */ /* 0x000fe400078e02ff */
[----:B------:R-:W-:Y:S02]  /*0170*/  IMAD.MOV.U32 R6, RZ, RZ, R8 ;  /* 0x000000ffff067224 */ /* 0x000fe400078e0008 */
[----:B------:R-:W-:-:S06]  /*0180*/  IMAD.HI.U32 R5, R5, R9, R4 ;  /* 0x0000000905057227 */ /* 0x000fcc00078e0004 */
[----:B------:R-:W-:-:S04]  /*0190*/  IMAD.HI.U32 R5, R5, R6, RZ ;  /* 0x0000000605057227 */ /* 0x000fc800078e00ff */
[----:B------:R-:W-:-:S05]  /*01a0*/  IMAD R2, R5, R2, R6 ;  /* 0x0000000205027224 */ /* 0x000fca00078e0206 */
[----:B------:R-:W-:-:S13]  /*01b0*/  ISETP.GT.U32.AND P1, PT, R7, R2, PT ;  /* 0x000000020700720c */ /* 0x000fda0003f24070 */
[----:B------:R-:W-:Y:S01]  /*01c0*/  @!P1 IMAD.IADD R2, R2, 0x1, -R7 ;  /* 0x0000000102029824 */ /* 0x000fe200078e0a07 */
[----:B------:R-:W-:Y:S02]  /*01d0*/  @!P1 IADD3 R5, R5, 0x1, RZ ;  /* 0x0000000105059810 */ /* 0x000fe40007ffe0ff */
[----:B------:R-:W-:Y:S02]  /*01e0*/  ISETP.NE.AND P1, PT, R0, RZ, PT ;  /* 0x000000ff0000720c */ /* 0x000fe40003f25270 */
[----:B------:R-:W-:Y:S02]  /*01f0*/  ISETP.GE.U32.AND P0, PT, R2, R7, PT ;  /* 0x000000070200720c */ /* 0x000fe40003f06070 */
[----:B------:R-:W-:-:S04]  /*0200*/  LOP3.LUT R2, R3, R0, RZ, 0x3c, !PT ;  /* 0x0000000003027212 */ /* 0x000fc800078e3cff */
[----:B------:R-:W-:Y:S01]  /*0210*/  ISETP.GE.AND P2, PT, R2, RZ, PT ;  /* 0x000000ff0200720c */ /* 0x000fe20003f46270 */
[----:B------:R-:W-:-:S05]  /*0220*/  IMAD.MOV.U32 R2, RZ, RZ, c[0x0][0x178] ;  /* 0x00005e00ff027624 */ /* 0x000fca00078e00ff */
[----:B------:R-:W-:Y:S02]  /*0230*/  IADD3 R2, R2, 0x7f, RZ ;  /* 0x0000007f02027810 */ /* 0x000fe40007ffe0ff */
[----:B------:R-:W-:-:S05]  /*0240*/  @P0 IADD3 R5, R5, 0x1, RZ ;  /* 0x0000000105050810 */ /* 0x000fca0007ffe0ff */
[----:B------:R-:W-:Y:S01]  /*0250*/  IMAD.MOV.U32 R4, RZ, RZ, R5 ;  /* 0x000000ffff047224 */ /* 0x000fe200078e0005 */
[----:B------:R-:W-:-:S03]  /*0260*/  SHF.R.S32.HI R5, RZ, 0x1f, R2 ;  /* 0x0000001fff057819 */ /* 0x000fc60000011402 */
[----:B------:R-:W-:Y:S01]  /*0270*/  @!P2 IMAD.MOV R4, RZ, RZ, -R4 ;  /* 0x000000ffff04a224 */ /* 0x000fe200078e0a04 */
[----:B------:R-:W-:Y:S02]  /*0280*/  @!P1 LOP3.LUT R4, RZ, R0, RZ, 0x33, !PT ;  /* 0x00000000ff049212 */ /* 0x000fe400078e33ff */
[----:B------:R-:W-:-:S03]  /*0290*/  LEA.HI R5, R5, R2, RZ, 0x7 ;  /* 0x0000000205057211 */ /* 0x000fc600078f38ff */
[----:B------:R-:W-:Y:S02]  /*02a0*/  IMAD.SHL.U32 R2, R4, 0x8, RZ ;  /* 0x0000000804027824 */ /* 0x000fe400078e00ff */
[----:B------:R-:W-:-:S03]  /*02b0*/  IMAD.MOV R4, RZ, RZ, -R4 ;  /* 0x000000ffff047224 */ /* 0x000fc600078e0a04 */
[----:B------:R-:W-:Y:S01]  /*02c0*/  LEA.HI.SX32 R5, R5, -R2, 0x19 ;  /* 0x8000000205057211 */ /* 0x000fe200078fcaff */
[----:B------:R-:W-:Y:S02]  /*02d0*/  IMAD R11, R0, R4, R3 ;  /* 0x00000004000b7224 */ /* 0x000fe400078e0203 */
[----:B------:R-:W-:Y:S01]  /*02e0*/  IMAD.MOV.U32 R4, RZ, RZ, RZ ;  /* 0x000000ffff047224 */ /* 0x000fe200078e00ff */
[----:B------:R-:W-:-:S04]  /*02f0*/  IMNMX R8, R5, 0x8, PT ;  /* 0x0000000805087817 */ /* 0x000fc80003800200 */
[----:B------:R-:W-:-:S04]  /*0300*/  IABS R7, R8 ;  /* 0x0000000800077213 */ /* 0x000fc80000000000 */
[----:B------:R-:W1:Y:S08]  /*0310*/  I2F.RP R6, R7 ;  /* 0x0000000700067306 */ /* 0x000e700000209400 */
[----:B-1----:R-:W1:Y:S02]  /*0320*/  MUFU.RCP R6, R6 ;  /* 0x0000000600067308 */ /* 0x002e640000001000 */
[----:B-1----:R-:W-:-:S02]  /*0330*/  IADD3 R5, R6, 0xffffffe, RZ ;  /* 0x0ffffffe06057810 */ /* 0x002fc40007ffe0ff */
[----:B0-----:R-:W-:-:S04]  /*0340*/  SHF.R.U32.HI R6, RZ, 0x7, R28 ;  /* 0x00000007ff067819 */ /* 0x001fc8000001161c */
[----:B------:R-:W0:Y:S01]  /*0350*/  F2I.FTZ.U32.TRUNC.NTZ R5, R5 ;  /* 0x0000000500057305 */ /* 0x000e22000021f000 */
[----:B------:R-:W-:Y:S01]  /*0360*/  SGXT.U32 R12, R6, 0x2 ;  /* 0x00000002060c781a */ /* 0x000fe20000000000 */
[----:B0-----:R-:W-:-:S04]  /*0370*/  IMAD.MOV R9, RZ, RZ, -R5 ;  /* 0x000000ffff097224 */ /* 0x001fc800078e0a05 */
[----:B------:R-:W-:Y:S01]  /*0380*/  IMAD.MOV.U32 R0, RZ, RZ, R9 ;  /* 0x000000ffff007224 */ /* 0x000fe200078e0009 */
[----:B------:R-:W-:-:S03]  /*0390*/  IABS R9, R11 ;  /* 0x0000000b00097213 */ /* 0x000fc60000000000 */
[----:B------:R-:W-:Y:S01]  /*03a0*/  IMAD R3, R0, R7, RZ ;  /* 0x0000000700037224 */ /* 0x000fe200078e02ff */
[----:B------:R-:W-:-:S03]  /*03b0*/  IABS R0, R8 ;  /* 0x0000000800007213 */ /* 0x000fc60000000000 */
[----:B------:R-:W-:-:S04]  /*03c0*/  IMAD.HI.U32 R4, R5, R3, R4 ;  /* 0x0000000305047227 */ /* 0x000fc800078e0004 */
[----:B------:R-:W-:Y:S02]  /*03d0*/  IMAD.MOV R0, RZ, RZ, -R0 ;  /* 0x000000ffff007224 */ /* 0x000fe400078e0a00 */
[----:B------:R-:W-:-:S04]  /*03e0*/  IMAD.HI.U32 R4, R4, R9, RZ ;  /* 0x0000000904047227 */ /* 0x000fc800078e00ff */
[----:B------:R-:W-:Y:S02]  /*03f0*/  IMAD R0, R4, R0, R9 ;  /* 0x0000000004007224 */ /* 0x000fe400078e0209 */
[----:B------:R-:W-:-:S03]  /*0400*/  IMAD.MOV.U32 R5, RZ, RZ, c[0x0][0x180] ;  /* 0x00006000ff057624 */ /* 0x000fc600078e00ff */
[----:B------:R-:W-:-:S13]  /*0410*/  ISETP.GT.U32.AND P1, PT, R7, R0, PT ;  /* 0x000000000700720c */ /* 0x000fda0003f24070 */
[----:B------:R-:W-:Y:S01]  /*0420*/  @!P1 IMAD.IADD R0, R0, 0x1, -R7 ;  /* 0x0000000100009824 */ /* 0x000fe200078e0a07 */
[----:B------:R-:W-:Y:S02]  /*0430*/  @!P1 IADD3 R4, R4, 0x1, RZ ;  /* 0x0000000104049810 */ /* 0x000fe40007ffe0ff */
[----:B------:R-:W-:Y:S02]  /*0440*/  ISETP.NE.AND P1, PT, R8, RZ, PT ;  /* 0x000000ff0800720c */ /* 0x000fe40003f25270 */
[----:B------:R-:W-:Y:S02]  /*0450*/  ISETP.GE.U32.AND P0, PT, R0, R7, PT ;  /* 0x000000070000720c */ /* 0x000fe40003f06070 */
[----:B------:R-:W-:-:S04]  /*0460*/  LOP3.LUT R0, R11, R8, RZ, 0x3c, !PT ;  /* 0x000000080b007212 */ /* 0x000fc800078e3cff */
[----:B------:R-:W-:Y:S02]  /*0470*/  ISETP.GE.AND P2, PT, R0, RZ, PT ;  /* 0x000000ff0000720c */ /* 0x000fe40003f46270 */
[----:B------:R-:W-:-:S05]  /*0480*/  LOP3.LUT R0, R28, 0x7f, RZ, 0xc0, !PT ;  /* 0x0000007f1c007812 */ /* 0x000fca00078ec0ff */
[----:B------:R-:W-:-:S06]  /*0490*/  @P0 IADD3 R4, R4, 0x1, RZ ;  /* 0x0000000104040810 */ /* 0x000fcc0007ffe0ff */
[----:B------:R-:W-:Y:S01]  /*04a0*/  @!P2 IMAD.MOV R4, RZ, RZ, -R4 ;  /* 0x000000ffff04a224 */ /* 0x000fe200078e0a04 */
[----:B------:R-:W-:-:S05]  /*04b0*/  @!P1 LOP3.LUT R4, RZ, R8, RZ, 0x33, !PT ;  /* 0x00000008ff049212 */ /* 0x000fca00078e33ff */
[----:B------:R-:W-:-:S04]  /*04c0*/  IMAD.MOV R3, RZ, RZ, -R4 ;  /* 0x000000ffff037224 */ /* 0x000fc800078e0a04 */
[----:B------:R-:W-:-:S04]  /*04d0*/  IMAD R3, R8, R3, R11 ;  /* 0x0000000308037224 */ /* 0x000fc800078e020b */
[----:B------:R-:W-:Y:S01]  /*04e0*/  IMAD.IADD R3, R2, 0x1, R3 ;  /* 0x0000000102037824 */ /* 0x000fe200078e0203 */
[----:B------:R-:W-:Y:S02]  /*04f0*/  IADD3 R2, R5, 0x3f, RZ ;  /* 0x0000003f05027810 */ /* 0x000fe40007ffe0ff */
[----:B------:R-:W-:Y:S01]  /*0500*/  LOP3.LUT R5, R12, 0x8, RZ, 0xfc, !PT ;  /* 0x000000080c057812 */ /* 0x000fe200078efcff */
[----:B------:R-:W-:Y:S01]  /*0510*/  IMAD R0, R3, 0x80, R0 ;  /* 0x0000008003007824 */ /* 0x000fe200078e0200 */
[----:B------:R-:W-:Y:S02]  /*0520*/  ISETP.GT.AND P0, PT, R2, 0x3f, PT ;  /* 0x0000003f0200780c */ /* 0x000fe40003f04270 */
[C---:B------:R-:W-:Y:S02]  /*0530*/  LOP3.LUT R3, R12.reuse, 0xc, RZ, 0xfc, !PT ;  /* 0x0000000c0c037812 */ /* 0x040fe400078efcff */
[----:B------:R0:W-:Y:S01]  /*0540*/  STL [R1+0x578], R0 ;  /* 0x0005780001007387 */ /* 0x0001e20000100800 */
[----:B------:R-:W-:-:S02]  /*0550*/  LOP3.LUT R5, R12, 0x14, RZ, 0xfc, !PT ;  /* 0x000000140c057812 */ /* 0x000fc400078efcff */
[C---:B------:R-:W-:Y:S02]  /*0560*/  LOP3.LUT R3, R12.reuse, 0x18, RZ, 0xfc, !PT ;  /* 0x000000180c037812 */ /* 0x040fe400078efcff */
[C---:B------:R-:W-:Y:S02]  /*0570*/  LOP3.LUT R5, R12.reuse, 0x20, RZ, 0xfc, !PT ;  /* 0x000000200c057812 */ /* 0x040fe400078efcff */
[C---:B------:R-:W-:Y:S02]  /*0580*/  LOP3.LUT R3, R12.reuse, 0x24, RZ, 0xfc, !PT ;  /* 0x000000240c037812 */ /* 0x040fe400078efcff */
[C---:B------:R-:W-:Y:S02]  /*0590*/  LOP3.LUT R5, R12.reuse, 0x2c, RZ, 0xfc, !PT ;  /* 0x0000002c0c057812 */ /* 0x040fe400078efcff */
[C---:B0-----:R-:W-:Y:S02]  /*05a0*/  LOP3.LUT R0, R12.reuse, 0x4, RZ, 0xfc, !PT ;  /* 0x000000040c007812 */ /* 0x041fe400078efcff */
[----:B------:R-:W-:-:S02]  /*05b0*/  LOP3.LUT R0, R12, 0x10, RZ, 0xfc, !PT ;  /* 0x000000100c007812 */ /* 0x000fc400078efcff */
[C---:B------:R-:W-:Y:S02]  /*05c0*/  LOP3.LUT R0, R12.reuse, 0x1c, RZ, 0xfc, !PT ;  /* 0x0000001c0c007812 */ /* 0x040fe400078efcff */
[C---:B------:R-:W-:Y:S02]  /*05d0*/  LOP3.LUT R0, R12.reuse, 0x28, RZ, 0xfc, !PT ;  /* 0x000000280c007812 */ /* 0x040fe400078efcff */
[----:B------:R-:W-:Y:S01]  /*05e0*/  LOP3.LUT R0, R12, 0x34, RZ, 0xfc, !PT ;  /* 0x000000340c007812 */ /* 0x000fe200078efcff */
[----:B------:R-:W-:Y:S01]  /*05f0*/  IMAD.SHL.U32 R0, R4, 0x200, RZ ;  /* 0x0000020004007824 */ /* 0x000fe200078e00ff */
[C---:B------:R-:W-:Y:S02]  /*0600*/  LOP3.LUT R3, R12.reuse, 0x30, RZ, 0xfc, !PT ;  /* 0x000000300c037812 */ /* 0x040fe400078efcff */
[C---:B------:R-:W-:Y:S02]  /*0610*/  LOP3.LUT R5, R12.reuse, 0x38, RZ, 0xfc, !PT ;  /* 0x000000380c057812 */ /* 0x040fe400078efcff */
[----:B------:R0:W-:Y:S01]  /*0620*/  STL [R1+0x364], R0 ;  /* 0x0003640001007387 */ /* 0x0001e20000100800 */
[----:B------:R-:W-:Y:S01]  /*0630*/  LOP3.LUT R3, R12, 0x3c, RZ, 0xfc, !PT ;  /* 0x0000003c0c037812 */ /* 0x000fe200078efcff */
[----:B------:R-:W-:Y:S05]  /*0640*/  @P0 BRA `(.L_x_0) ;  /* 0x0000039000000947 */ /* 0x000fea0003800000 */
[C---:B------:R-:W-:Y:S01]  /*0650*/  IMAD.SHL.U32 R2, R28.reuse, 0x80, RZ ;  /* 0x000000801c027824 */ /* 0x040fe200078e00ff */
[----:B------:R-:W-:Y:S01]  /*0660*/  CS2R R24, SRZ ;  /* 0x0000000000187805 */ /* 0x000fe2000001ff00 */
[----:B0-----:R-:W-:Y:S01]  /*0670*/  IMAD.SHL.U32 R0, R28, 0x20, RZ ;  /* 0x000000201c007824 */ /* 0x001fe200078e00ff */
[----:B------:R-:W-:Y:S01]  /*0680*/  CS2R R26, SRZ ;  /* 0x00000000001a7805 */ /* 0x000fe2000001ff00 */
[----:B------:R-:W-:Y:S01]  /*0690*/  CS2R R20, SRZ ;  /* 0x0000000000147805 */ /* 0x000fe2000001ff00 */
[----:B------:R0:W-:Y:S01]  /*06a0*/  STL [R1+0x57c], R2 ;  /* 0x00057c0201007387 */ /* 0x0001e20000100800 */
[----:B------:R-:W-:Y:S01]  /*06b0*/  CS2R R22, SRZ ;  /* 0x0000000000167805 */ /* 0x000fe2000001ff00 */
[----:B------:R-:W-:Y:S01]  /*06c0*/  CS2R R16, SRZ ;  /* 0x0000000000107805 */ /* 0x000fe2000001ff00 */
[----:B------:R-:W-:Y:S01]  /*06d0*/  CS2R R18, SRZ ;  /* 0x0000000000127805 */ /* 0x000fe2000001ff00 */
[----:B------:R0:W-:Y:S01]  /*06e0*/  STL [R1+0x580], R0 ;  /* 0x0005800001007387 */ /* 0x0001e20000100800 */
[----:B------:R-:W-:Y:S01]  /*06f0*/  CS2R R12, SRZ ;  /* 0x00000000000c7805 */ /* 0x000fe2000001ff00 */
[----:B------:R-:W-:Y:S01]  /*0700*/  CS2R R14, SRZ ;  /* 0x00000000000e7805 */ /* 0x000fe2000001ff00 */
[----:B------:R-:W-:Y:S01]  /*0710*/  CS2R R8, SRZ ;  /* 0x0000000000087805 */ /* 0x000fe2000001ff00 */
[----:B------:R0:W-:Y:S01]  /*0720*/  STL [R1], RZ ;  /* 0x000000ff01007387 */ /* 0x0001e20000100800 */
[----:B------:R-:W-:Y:S01]  /*0730*/  CS2R R10, SRZ ;  /* 0x00000000000a7805 */ /* 0x000fe2000001ff00 */
[----:B------:R-:W-:Y:S01]  /*0740*/  CS2R R4, SRZ ;  /* 0x0000000000047805 */ /* 0x000fe2000001ff00 */
[----:B------:R-:W-:Y:S01]  /*0750*/  CS2R R6, SRZ ;  /* 0x0000000000067805 */ /* 0x000fe2000001ff00 */
[----:B------:R0:W-:Y:S04]  /*0760*/  STL [R1+0x4], RZ ;  /* 0x000004ff01007387 */ /* 0x0001e80000100800 */
        /* <DEDUP_REMOVED lines=37> */
[----:B------:R0:W-:Y:S01]  /*09c0*/  STL [R1+0xdc], RZ ;  /* 0x0000dcff01007387 */ /* 0x0001e20000100800 */
[----:B------:R-:W-:Y:S05]  /*09d0*/  BRA `(.L_x_1) ;  /* 0x000145e000007947 */ /* 0x000fea0003800000 */
.L_x_0:
[----:B------:R-:W-:Y:S01]  /*09e0*/  IABS R26, c[0x0][0x17c] ;  /* 0x00005f00001a7a13 */ /* 0x000fe20000000000 */
[----:B------:R-:W-:Y:S01]  /*09f0*/  IMAD.MOV.U32 R12, RZ, RZ, RZ ;  /* 0x000000ffff0c7224 */ /* 0x000fe200078e00ff */
[----:B------:R-:W-:Y:S01]  /*0a00*/  SHF.R.U32.HI R16, RZ, 0x6, R28 ;  /* 0x00000006ff107819 */ /* 0x000fe2000001161c */
[----:B------:R-:W-:Y:S01]  /*0a10*/  IMAD.SHL.U32 R8, R28, 0x2, RZ ;  /* 0x000000021c087824 */ /* 0x000fe200078e00ff */
[----:B------:R-:W1:Y:S01]  /*0a20*/  I2F.RP R3, R26 ;  /* 0x0000001a00037306 */ /* 0x000e620000209400 */
[----:B------:R-:W-:-:S02]  /*0a30*/  SHF.R.S32.HI R6, RZ, 0x1f, R2 ;  /* 0x0000001fff067819 */ /* 0x000fc40000011402 */
[----:B------:R-:W-:Y:S02]  /*0a40*/  SGXT.U32 R16, R16, 0x3 ;  /* 0x000000031010781a */ /* 0x000fe40000000000 */
[----:B------:R-:W-:Y:S02]  /*0a50*/  SHF.R.U32.HI R4, RZ, 0x3, R28 ;  /* 0x00000003ff047819 */ /* 0x000fe4000001161c */
[----:B------:R-:W-:Y:S02]  /*0a60*/  LOP3.LUT R16, R0, R16, RZ, 0xfc, !PT ;  /* 0x0000001000107212 */ /* 0x000fe400078efcff */
[----:B------:R-:W-:Y:S02]  /*0a70*/  LEA.HI R6, R6, R2, RZ, 0x6 ;  /* 0x0000000206067211 */ /* 0x000fe400078f30ff */
[----:B0-----:R-:W-:Y:S02]  /*0a80*/  LOP3.LUT R0, R16, 0x1f8, RZ, 0xfc, !PT ;  /* 0x000001f810007812 */ /* 0x001fe400078efcff */
[----:B------:R-:W-:Y:S01]  /*0a90*/  LOP3.LUT R2, R28, 0x180, RZ, 0xc0, !PT ;  /* 0x000001801c027812 */ /* 0x000fe200078ec0ff */
[----:B------:R-:W-:Y:S01]  /*0aa0*/  STL [R1+0xfc], R6 ;  /* 0x0000fc0601007387 */ /* 0x000fe20000100800 */
[----:B------:R-:W-:Y:S01]  /*0ab0*/  IABS R15, R0 ;  /* 0x00000000000f7213 */ /* 0x000fe20000000000 */
[----:B-1----:R-:W0:Y:S01]  /*0ac0*/  MUFU.RCP R3, R3 ;  /* 0x0000000300037308 */ /* 0x002e220000001000 */
[----:B------:R-:W-:-:S02]  /*0ad0*/  SHF.R.U32.HI R2, RZ, 0x3, R2 ;  /* 0x00000003ff027819 */ /* 0x000fc40000011602 */
[----:B------:R-:W-:Y:S02]  /*0ae0*/  LOP3.LUT R7, R16, 0x1f0, RZ, 0xfc, !PT ;  /* 0x000001f010077812 */ /* 0x000fe400078efcff */
[----:B------:R-:W-:Y:S02]  /*0af0*/  LOP3.LUT R9, R2, 0x3fe, R8, 0x78, !PT ;  /* 0x000003fe02097812 */ /* 0x000fe400078e7808 */
[----:B------:R-:W-:Y:S02]  /*0b00*/  ISETP.GE.AND P2, PT, R0, RZ, PT ;  /* 0x000000ff0000720c */ /* 0x000fe40003f46270 */
[----:B------:R-:W-:Y:S02]  /*0b10*/  ISETP.GE.AND P0, PT, R7, RZ, PT ;  /* 0x000000ff0700720c */ /* 0x000fe40003f06270 */
[C---:B------:R-:W-:Y:S02]  /*0b20*/  LOP3.LUT R10, R16.reuse, 0x1d0, RZ, 0xfc, !PT ;  /* 0x000001d0100a7812 */ /* 0x040fe400078efcff */
[----:B------:R-:W-:-:S02]  /*0b30*/  LOP3.LUT R22, R16, 0x70, RZ, 0xfc, !PT ;  /* 0x0000007010167812 */ /* 0x000fc400078efcff */
[----:B------:R-:W-:Y:S02]  /*0b40*/  IABS R14, R10 ;  /* 0x0000000a000e7213 */ /* 0x000fe40000000000 */
[----:B0-----:R-:W-:-:S06]  /*0b50*/  IADD3 R13, R3, 0xffffffe, RZ ;  /* 0x0ffffffe030d7810 */ /* 0x001fcc0007ffe0ff */
[----:B------:R-:W0:Y:S02]  /*0b60*/  F2I.FTZ.U32.TRUNC.NTZ R13, R13 ;  /* 0x0000000d000d7305 */ /* 0x000e24000021f000 */
[----:B0-----:R-:W-:-:S04]  /*0b70*/  IMAD.MOV R5, RZ, RZ, -R13 ;  /* 0x000000ffff057224 */ /* 0x001fc800078e0a0d */
[----:B------:R-:W-:-:S04]  /*0b80*/  IMAD R5, R5, R26, RZ ;  /* 0x0000001a05057224 */ /* 0x000fc800078e02ff */
[----:B------:R-:W-:Y:S01]  /*0b90*/  IMAD.HI.U32 R12, R13, R5, R12 ;  /* 0x000000050d0c7227 */ /* 0x000fe200078e000c */
[----:B------:R-:W-:Y:S02]  /*0ba0*/  LOP3.LUT R5, R8, 0x10, RZ, 0xc0, !PT ;  /* 0x0000001008057812 */ /* 0x000fe400078ec0ff */
[----:B------:R-:W-:Y:S02]  /*0bb0*/  IABS R13, R7 ;  /* 0x00000007000d7213 */ /* 0x000fe40000000000 */
[----:B------:R-:W-:Y:S01]  /*0bc0*/  LOP3.LUT R4, R5, 0x20, R4, 0xf8, !PT ;  /* 0x0000002005047812 */ /* 0x000fe200078ef804 */
[----:B------:R-:W-:Y:S01]  /*0bd0*/  IMAD.HI.U32 R3, R12, R15, RZ ;  /* 0x0000000f0c037227 */ /* 0x000fe200078e00ff */
[C---:B------:R-:W-:Y:S02]  /*0be0*/  LOP3.LUT R5, R16.reuse, 0x1e8, RZ, 0xfc, !PT ;  /* 0x000001e810057812 */ /* 0x040fe400078efcff */
[----:B------:R-:W-:Y:S01]  /*0bf0*/  LOP3.LUT R7, R16, 0x1c8, RZ, 0xfc, !PT ;  /* 0x000001c810077812 */ /* 0x000fe200078efcff */
[----:B------:R-:W-:Y:S01]  /*0c00*/  IMAD.MOV R3, RZ, RZ, -R3 ;  /* 0x000000ffff037224 */ /* 0x000fe200078e0a03 */
[----:B------:R0:W-:Y:S01]  /*0c10*/  STL [R1+0xcc], R4 ;  /* 0x0000cc0401007387 */ /* 0x0001e20000100800 */
[----:B------:R-:W-:-:S02]  /*0c20*/  IABS R2, R5 ;  /* 0x0000000500027213 */ /* 0x000fc40000000000 */
[----:B------:R-:W-:Y:S01]  /*0c30*/  IMAD R15, R26, R3, R15 ;  /* 0x000000031a0f7224 */ /* 0x000fe200078e020f */
[C---:B------:R-:W-:Y:S01]  /*0c40*/  LOP3.LUT R3, R28.reuse, 0x1c0, RZ, 0xc0, !PT ;  /* 0x000001c01c037812 */ /* 0x040fe200078ec0ff */
[----:B------:R1:W-:Y:S01]  /*0c50*/  STL [R1+0x350], R9 ;  /* 0x0003500901007387 */ /* 0x0003e20000100800 */
[----:B------:R-:W-:Y:S02]  /*0c60*/  ISETP.GE.AND P1, PT, R5, RZ, PT ;  /* 0x000000ff0500720c */ /* 0x000fe40003f26270 */
[----:B------:R-:W-:Y:S02]  /*0c70*/  SHF.R.U32.HI R3, RZ, 0x2, R3 ;  /* 0x00000002ff037819 */ /* 0x000fe40000011603 */
[----:B0-----:R-:W-:Y:S02]  /*0c80*/  LOP3.LUT R4, R28, 0x7, RZ, 0xc0, !PT ;  /* 0x000000071c047812 */ /* 0x001fe400078ec0ff */
[----:B------:R-:W-:Y:S02]  /*0c90*/  ISETP.GT.U32.AND P3, PT, R26, R15, PT ;  /* 0x0000000f1a00720c */ /* 0x000fe40003f64070 */
[----:B------:R-:W-:Y:S01]  /*0ca0*/  LOP3.LUT R3, R3, 0x3fe, R8, 0x78, !PT ;  /* 0x000003fe03037812 */ /* 0x000fe200078e7808 */
[----:B------:R-:W-:Y:S01]  /*0cb0*/  IMAD.SHL.U32 R6, R4, 0x10, RZ ;  /* 0x0000001004067824 */ /* 0x000fe200078e00ff */
[----:B------:R-:W-:-:S03]  /*0cc0*/  LOP3.LUT R4, R16, 0x1e0, RZ, 0xfc, !PT ;  /* 0x000001e010047812 */ /* 0x000fc600078efcff */
[----:B------:R0:W-:Y:S01]  /*0cd0*/  STL [R1+0x600], R3 ;  /* 0x0006000301007387 */ /* 0x0001e20000100800 */
[----:B-1----:R-:W-:Y:S02]  /*0ce0*/  IABS R9, R4 ;  /* 0x0000000400097213 */ /* 0x002fe40000000000 */
[----:B------:R-:W-:-:S03]  /*0cf0*/  ISETP.GE.AND P6, PT, R4, RZ, PT ;  /* 0x000000ff0400720c */ /* 0x000fc60003fc6270 */
[----:B------:R-:W-:Y:S02]  /*0d00*/  @!P3 IMAD.IADD R15, R15, 0x1, -R26 ;  /* 0x000000010f0fb824 */ /* 0x000fe400078e0a1a */
[----:B------:R-:W-:Y:S01]  /*0d10*/  IMAD.HI.U32 R0, R12, R9, RZ ;  /* 0x000000090c007227 */ /* 0x000fe200078e00ff */
[----:B0-----:R-:W-:-:S03]  /*0d20*/  LOP3.LUT R3, R6, 0x30, R8, 0x78, !PT ;  /* 0x0000003006037812 */ /* 0x001fc600078e7808 */
[----:B------:R-:W-:Y:S01]  /*0d30*/  IMAD.HI.U32 R8, R12, R13, RZ ;  /* 0x0000000d0c087227 */ /* 0x000fe200078e00ff */
[----:B------:R-:W-:Y:S01]  /*0d40*/  ISETP.GT.U32.AND P3, PT, R26, R15, PT ;  /* 0x0000000f1a00720c */ /* 0x000fe20003f64070 */
[----:B------:R0:W-:Y:S02]  /*0d50*/  STL [R1+0xd0], R3 ;  /* 0x0000d00301007387 */ /* 0x0001e40000100800 */
[----:B------:R-:W-:Y:S02]  /*0d60*/  IMAD.MOV R8, RZ, RZ, -R8 ;  /* 0x000000ffff087224 */ /* 0x000fe400078e0a08 */
[----:B------:R-:W-:-:S04]  /*0d70*/  IMAD.HI.U32 R6, R12, R2, RZ ;  /* 0x000000020c067227 */ /* 0x000fc800078e00ff */
[C---:B------:R-:W-:Y:S01]  /*0d80*/  IMAD R13, R26.reuse, R8, R13 ;  /* 0x000000081a0d7224 */ /* 0x040fe200078e020d */
[----:B------:R-:W-:Y:S01]  /*0d90*/  IABS R8, R7 ;  /* 0x0000000700087213 */ /* 0x000fe20000000000 */
[----:B------:R-:W-:Y:S02]  /*0da0*/  IMAD.MOV R4, RZ, RZ, -R0 ;  /* 0x000000ffff047224 */ /* 0x000fe400078e0a00 */
[----:B------:R-:W-:Y:S01]  /*0db0*/  IMAD.MOV R6, RZ, RZ, -R6 ;  /* 0x000000ffff067224 */ /* 0x000fe200078e0a06 */
[C---:B------:R-:W-:Y:S01]  /*0dc0*/  ISETP.GT.U32.AND P5, PT, R26.reuse, R13, PT ;  /* 0x0000000d1a00720c */ /* 0x040fe20003fa4070 */
[----:B------:R-:W-:Y:S01]  /*0dd0*/  IMAD R9, R26, R4, R9 ;  /* 0x000000041a097224 */ /* 0x000fe200078e0209 */
[----:B------:R-:W-:Y:S01]  /*0de0*/  LOP3.LUT R4, R16, 0x1c0, RZ, 0xfc, !PT ;  /* 0x000001c010047812 */ /* 0x000fe200078efcff */
[----:B------:R-:W-:Y:S01]  /*0df0*/  IMAD R0, R26, R6, R2 ;  /* 0x000000061a007224 */ /* 0x000fe200078e0202 */
[----:B------:R-:W-:Y:S01]  /*0e00*/  LOP3.LUT R2, R16, 0x1d8, RZ, 0xfc, !PT ;  /* 0x000001d810027812 */ /* 0x000fe200078efcff */
[----:B------:R-:W-:Y:S01]  /*0e10*/  @!P3 IMAD.IADD R15, R15, 0x1, -R26 ;  /* 0x000000010f0fb824 */ /* 0x000fe200078e0a1a */
[----:B------:R-:W-:-:S02]  /*0e20*/  ISETP.GT.U32.AND P3, PT, R26, R9, PT ;  /* 0x000000091a00720c */ /* 0x000fc40003f64070 */
[----:B------:R-:W-:Y:S01]  /*0e30*/  ISETP.GT.U32.AND P4, PT, R26, R0, PT ;  /* 0x000000001a00720c */ /* 0x000fe20003f84070 */
[----:B0-----:R-:W-:Y:S01]  /*0e40*/  IMAD.MOV.U32 R3, RZ, RZ, R15 ;  /* 0x000000ffff037224 */ /* 0x001fe200078e000f */
[----:B------:R-:W-:Y:S01]  /*0e50*/  IABS R5, R2 ;  /* 0x0000000200057213 */ /* 0x000fe20000000000 */
[----:B------:R-:W-:Y:S01]  /*0e60*/  IMAD.HI.U32 R15, R12, R14, RZ ;  /* 0x0000000e0c0f7227 */ /* 0x000fe200078e00ff */
[----:B------:R-:W-:-:S03]  /*0e70*/  IABS R6, R4 ;  /* 0x0000000400067213 */ /* 0x000fc60000000000 */
[----:B------:R-:W-:Y:S02]  /*0e80*/  @!P5 IMAD.IADD R13, R13, 0x1, -R26 ;  /* 0x000000010d0dd824 */ /* 0x000fe400078e0a1a */
[----:B------:R-:W-:-:S03]  /*0e90*/  IMAD.HI.U32 R11, R12, R5, RZ ;  /* 0x000000050c0b7227 */ /* 0x000fc600078e00ff */
[----:B------:R-:W-:Y:S01]  /*0ea0*/  ISETP.GT.U32.AND P5, PT, R26, R13, PT ;  /* 0x0000000d1a00720c */ /* 0x000fe20003fa4070 */
[--C-:B------:R-:W-:Y:S02]  /*0eb0*/  @!P3 IMAD.IADD R9, R9, 0x1, -R26.reuse ;  /* 0x000000010909b824 */ /* 0x100fe400078e0a1a */
[--C-:B------:R-:W-:Y:S02]  /*0ec0*/  @!P4 IMAD.IADD R0, R0, 0x1, -R26.reuse ;  /* 0x000000010000c824 */ /* 0x100fe400078e0a1a */
[----:B------:R-:W-:Y:S01]  /*0ed0*/  IMAD.MOV R11, RZ, RZ, -R11 ;  /* 0x000000ffff0b7224 */ /* 0x000fe200078e0a0b */
[C---:B------:R-:W-:Y:S01]  /*0ee0*/  ISETP.GT.U32.AND P3, PT, R26.reuse, R9, PT ;  /* 0x000000091a00720c */ /* 0x040fe20003f64070 */
[----:B------:R-:W-:Y:S01]  /*0ef0*/  @!P2 IMAD.MOV R3, RZ, RZ, -R3 ;  /* 0x000000ffff03a224 */ /* 0x000fe200078e0a03 */
[----:B------:R-:W-:Y:S01]  /*0f00*/  ISETP.GT.U32.AND P4, PT, R26, R0, PT ;  /* 0x000000001a00720c */ /* 0x000fe20003f84070 */
[----:B------:R-:W-:Y:S01]  /*0f10*/  IMAD.MOV R15, RZ, RZ, -R15 ;  /* 0x000000ffff0f7224 */ /* 0x000fe200078e0a0f */
[----:B------:R-:W-:Y:S01]  /*0f20*/  ISETP.GE.AND P2, PT, R2, RZ, PT ;  /* 0x000000ff0200720c */ /* 0x000fe20003f46270 */
[----:B------:R-:W-:Y:S01]  /*0f30*/  IMAD R2, R26, R11, R5 ;  /* 0x0000000b1a027224 */ /* 0x000fe200078e0205 */
[----:B------:R0:W-:Y:S01]  /*0f40*/  STL [R1+0xc8], R3 ;  /* 0x0000c80301007387 */ /* 0x0001e20000100800 */
[----:B------:R-:W-:-:S02]  /*0f50*/  @!P5 IMAD.IADD R13, R13, 0x1, -R26 ;  /* 0x000000010d0dd824 */ /* 0x000fc400078e0a1a */
[----:B------:R-:W-:Y:S01]  /*0f60*/  IMAD.HI.U32 R5, R12, R8, RZ ;  /* 0x000000080c057227 */ /* 0x000fe200078e00ff */
[----:B------:R-:W-:-:S03]  /*0f70*/  ISETP.GT.U32.AND P5, PT, R26, R2, PT ;  /* 0x000000021a00720c */ /* 0x000fc60003fa4070 */
[----:B------:R-:W-:-:S04]  /*0f80*/  IMAD.HI.U32 R11, R12, R6, RZ ;  /* 0x000000060c0b7227 */ /* 0x000fc800078e00ff */
[----:B0-----:R-:W-:Y:S02]  /*0f90*/  IMAD.MOV.U32 R3, RZ, RZ, R13 ;  /* 0x000000ffff037224 */ /* 0x001fe400078e000d */
[----:B------:R-:W-:Y:S02]  /*0fa0*/  IMAD.MOV R5, RZ, RZ, -R5 ;  /* 0x000000ffff057224 */ /* 0x000fe400078e0a05 */
[----:B------:R-:W-:Y:S02]  /*0fb0*/  @!P0 IMAD.MOV R3, RZ, RZ, -R3 ;  /* 0x000000ffff038224 */ /* 0x000fe400078e0a03 */
[----:B------:R-:W-:Y:S02]  /*0fc0*/  IMAD.MOV R11, RZ, RZ, -R11 ;  /* 0x000000ffff0b7224 */ /* 0x000fe400078e0a0b */
[----:B------:R-:W-:Y:S01]  /*0fd0*/  IMAD R8, R26, R5, R8 ;  /* 0x000000051a087224 */ /* 0x000fe200078e0208 */
[----:B------:R-:W-:Y:S01]  /*0fe0*/  LOP3.LUT R5, R16, 0x1b8, RZ, 0xfc, !PT ;  /* 0x000001b810057812 */ /* 0x000fe200078efcff */
[--C-:B------:R-:W-:Y:S01]  /*0ff0*/  @!P3 IMAD.IADD R9, R9, 0x1, -R26.reuse ;  /* 0x000000010909b824 */ /* 0x100fe200078e0a1a */
[----:B------:R0:W-:Y:S01]  /*1000*/  STL [R1+0xc4], R3 ;  /* 0x0000c40301007387 */ /* 0x0001e20000100800 */
[----:B------:R-:W-:Y:S01]  /*1010*/  @!P4 IMAD.IADD R0, R0, 0x1, -R26 ;  /* 0x000000010000c824 */ /* 0x000fe200078e0a1a */
[----:B------:R-:W-:Y:S01]  /*1020*/  ISETP.GE.AND P4, PT, R10, RZ, PT ;  /* 0x000000ff0a00720c */ /* 0x000fe20003f86270 */
[C---:B------:R-:W-:Y:S01]  /*1030*/  IMAD R10, R26.reuse, R15, R14 ;  /* 0x0000000f1a0a7224 */ /* 0x040fe200078e020e */
[C---:B------:R-:W-:Y:S01]  /*1040*/  ISETP.GT.U32.AND P3, PT, R26.reuse, R8, PT ;  /* 0x000000081a00720c */ /* 0x040fe20003f64070 */
[C---:B------:R-:W-:Y:S01]  /*1050*/  IMAD R6, R26.reuse, R11, R6 ;  /* 0x0000000b1a067224 */ /* 0x040fe200078e0206 */
[----:B------:R-:W-:Y:S01]  /*1060*/  IABS R11, R5 ;  /* 0x00000005000b7213 */ /* 0x000fe20000000000 */
[----:B------:R-:W-:Y:S01]  /*1070*/  IMAD.MOV.U32 R13, RZ, RZ, R0 ;  /* 0x000000ffff0d7224 */ /* 0x000fe200078e0000 */
[----:B------:R-:W-:Y:S01]  /*1080*/  ISETP.GT.U32.AND P0, PT, R26, R10, PT ;  /* 0x0000000a1a00720c */ /* 0x000fe20003f04070 */
[----:B------:R-:W-:-:S02]  /*1090*/  @!P5 IMAD.IADD R2, R2, 0x1, -R26 ;  /* 0x000000010202d824 */ /* 0x000fc400078e0a1a */
[----:B0-----:R-:W-:Y:S02]  /*10a0*/  IMAD.MOV.U32 R3, RZ, RZ, R9 ;  /* 0x000000ffff037224 */ /* 0x001fe400078e0009 */
[----:B------:R-:W-:Y:S01]  /*10b0*/  IMAD.MOV.U32 R0, RZ, RZ, R11 ;  /* 0x000000ffff007224 */ /* 0x000fe200078e000b */
[C---:B------:R-:W-:Y:S01]  /*10c0*/  ISETP.GT.U32.AND P5, PT, R26.reuse, R2, PT ;  /* 0x000000021a00720c */ /* 0x040fe20003fa4070 */
[----:B------:R-:W-:Y:S01]  /*10d0*/  @!P6 IMAD.MOV R3, RZ, RZ, -R3 ;  /* 0x000000ffff03e224 */ /* 0x000fe200078e0a03 */
[----:B------:R-:W-:Y:S01]  /*10e0*/  ISETP.GT.U32.AND P6, PT, R26, R6, PT ;  /* 0x000000061a00720c */ /* 0x000fe20003fc4070 */
[----:B------:R-:W-:Y:S01]  /*10f0*/  @!P1 IMAD.MOV R13, RZ, RZ, -R13 ;  /* 0x000000ffff0d9224 */ /* 0x000fe200078e0a0d */
[----:B------:R-:W-:Y:S01]  /*1100*/  ISETP.GE.AND P1, PT, R7, RZ, PT ;  /* 0x000000ff0700720c */ /* 0x000fe20003f26270 */
[----:B------:R-:W-:Y:S01]  /*1110*/  IMAD.HI.U32 R9, R12, R0, RZ ;  /* 0x000000000c097227 */ /* 0x000fe200078e00ff */
[----:B------:R-:W-:Y:S02]  /*1120*/  LOP3.LUT R7, R16, 0x1b0, RZ, 0xfc, !PT ;  /* 0x000001b010077812 */ /* 0x000fe400078efcff */
[----:B------:R-:W-:Y:S01]  /*1130*/  STL [R1+0xc0], R13 ;  /* 0x0000c00d01007387 */ /* 0x000fe20000100800 */
[--C-:B------:R-:W-:Y:S01]  /*1140*/  @!P3 IMAD.IADD R8, R8, 0x1, -R26.reuse ;  /* 0x000000010808b824 */ /* 0x100fe200078e0a1a */
[----:B------:R-:W-:Y:S01]  /*1150*/  IABS R15, R7 ;  /* 0x00000007000f7213 */ /* 0x000fe20000000000 */
[----:B------:R-:W-:Y:S01]  /*1160*/  IMAD.MOV R9, RZ, RZ, -R9 ;  /* 0x000000ffff097224 */ /* 0x000fe200078e0a09 */
[----:B------:R0:W-:Y:S01]  /*1170*/  STL [R1+0xbc], R3 ;  /* 0x0000bc0301007387 */ /* 0x0001e20000100800 */
[--C-:B------:R-:W-:Y:S01]  /*1180*/  @!P0 IMAD.IADD R10, R10, 0x1, -R26.reuse ;  /* 0x000000010a0a8824 */ /* 0x100fe200078e0a1a */
[----:B------:R-:W-:Y:S01]  /*1190*/  ISETP.GE.AND P0, PT, R5, RZ, PT ;  /* 0x000000ff0500720c */ /* 0x000fe20003f06270 */
[----:B------:R-:W-:Y:S01]  /*11a0*/  @!P6 IMAD.IADD R6, R6, 0x1, -R26 ;  /* 0x000000010606e824 */ /* 0x000fe200078e0a1a */
[C---:B------:R-:W-:Y:S01]  /*11b0*/  ISETP.GT.U32.AND P6, PT, R26.reuse, R8, PT ;  /* 0x000000081a00720c */ /* 0x040fe20003fc4070 */
[C---:B------:R-:W-:Y:S01]  /*11c0*/  IMAD R0, R26.reuse, R9, R0 ;  /* 0x000000091a007224 */ /* 0x040fe200078e0200 */
[----:B------:R-:W-:Y:S01]  /*11d0*/  ISETP.GT.U32.AND P3, PT, R26, R10, PT ;  /* 0x0000000a1a00720c */ /* 0x000fe20003f64070 */
[----:B------:R-:W-:Y:S01]  /*11e0*/  IMAD.HI.U32 R9, R12, R15, RZ ;  /* 0x0000000f0c097227 */ /* 0x000fe200078e00ff */
[----:B------:R-:W-:-:S03]  /*11f0*/  LOP3.LUT R5, R16, 0x1a8, RZ, 0xfc, !PT ;  /* 0x000001a810057812 */ /* 0x000fc600078efcff */
[----:B------:R-:W-:Y:S01]  /*1200*/  @!P5 IMAD.IADD R2, R2, 0x1, -R26 ;  /* 0x000000010202d824 */ /* 0x000fe200078e0a1a */
[----:B------:R-:W-:Y:S01]  /*1210*/  ISETP.GE.AND P5, PT, R4, RZ, PT ;  /* 0x000000ff0400720c */ /* 0x000fe20003fa6270 */
[----:B------:R-:W-:Y:S01]  /*1220*/  IMAD.MOV R9, RZ, RZ, -R9 ;  /* 0x000000ffff097224 */ /* 0x000fe200078e0a09 */
[C---:B------:R-:W-:Y:S01]  /*1230*/  LOP3.LUT R4, R16.reuse, 0x1a0, RZ, 0xfc, !PT ;  /* 0x000001a010047812 */ /* 0x040fe200078efcff */
[----:B0-----:R-:W-:Y:S01]  /*1240*/  IMAD.MOV.U32 R3, RZ, RZ, R2 ;  /* 0x000000ffff037224 */ /* 0x001fe200078e0002 */
[----:B------:R-:W-:Y:S01]  /*1250*/  LOP3.LUT R2, R16, 0x198, RZ, 0xfc, !PT ;  /* 0x0000019810027812 */ /* 0x000fe200078efcff */
[C---:B------:R-:W-:Y:S01]  /*1260*/  IMAD R15, R26.reuse, R9, R15 ;  /* 0x000000091a0f7224 */ /* 0x040fe200078e020f */
[----:B------:R-:W-:Y:S01]  /*1270*/  IABS R13, R4 ;  /* 0x00000004000d7213 */ /* 0x000fe20000000000 */
[----:B------:R-:W-:Y:S01]  /*1280*/  @!P2 IMAD.MOV R3, RZ, RZ, -R3 ;  /* 0x000000ffff03a224 */ /* 0x000fe200078e0a03 */
[----:B------:R-:W-:Y:S01]  /*1290*/  ISETP.GT.U32.AND P2, PT, R26, R6, PT ;  /* 0x000000061a00720c */ /* 0x000fe20003f44070 */
[--C-:B------:R-:W-:Y:S01]  /*12a0*/  @!P6 IMAD.IADD R8, R8, 0x1, -R26.reuse ;  /* 0x000000010808e824 */ /* 0x100fe200078e0a1a */
[----:B------:R-:W-:Y:S01]  /*12b0*/  ISETP.GT.U32.AND P6, PT, R26, R15, PT ;  /* 0x0000000f1a00720c */ /* 0x000fe20003fc4070 */
[----:B------:R-:W-:Y:S01]  /*12c0*/  @!P3 IMAD.IADD R10, R10, 0x1, -R26 ;  /* 0x000000010a0ab824 */ /* 0x000fe200078e0a1a */
[----:B------:R-:W-:Y:S01]  /*12d0*/  ISETP.GT.U32.AND P3, PT, R26, R0, PT ;  /* 0x000000001a00720c */ /* 0x000fe20003f64070 */
[----:B------:R0:W-:Y:S01]  /*12e0*/  STL [R1+0xb8], R3 ;  /* 0x0000b80301007387 */ /* 0x0001e20000100800 */
[----:B------:R-:W-:Y:S01]  /*12f0*/  IABS R14, R5 ;  /* 0x00000005000e7213 */ /* 0x000fe20000000000 */
[----:B------:R-:W-:Y:S01]  /*1300*/  @!P1 IMAD.MOV R8, RZ, RZ, -R8 ;  /* 0x000000ffff089224 */ /* 0x000fe200078e0a08 */
[----:B------:R-:W-:-:S03]  /*1310*/  IABS R11, R2 ;  /* 0x00000002000b7213 */ /* 0x000fc60000000000 */
[----:B------:R-:W-:-:S04]  /*1320*/  IMAD.HI.U32 R9, R12, R14, RZ ;  /* 0x0000000e0c097227 */ /* 0x000fc800078e00ff */
[----:B------:R-:W-:Y:S01]  /*1330*/  @!P2 IMAD.IADD R6, R6, 0x1, -R26 ;  /* 0x000000010606a824 */ /* 0x000fe200078e0a1a */
[----:B------:R-:W-:Y:S01]  /*1340*/  ISETP.GE.AND P2, PT, R7, RZ, PT ;  /* 0x000000ff0700720c */ /* 0x000fe20003f46270 */
[----:B0-----:R-:W-:Y:S02]  /*1350*/  IMAD.MOV.U32 R3, RZ, RZ, R10 ;  /* 0x000000ffff037224 */ /* 0x001fe400078e000a */
[----:B------:R-:W-:Y:S02]  /*1360*/  @!P6 IMAD.IADD R15, R15, 0x1, -R26 ;  /* 0x000000010f0fe824 */ /* 0x000fe400078e0a1a */
[----:B------:R-:W-:-:S04]  /*1370*/  IMAD.HI.U32 R7, R12, R13, RZ ;  /* 0x0000000d0c077227 */ /* 0x000fc800078e00ff */
[----:B------:R-:W-:Y:S01]  /*1380*/  @!P3 IMAD.IADD R0, R0, 0x1, -R26 ;  /* 0x000000010000b824 */ /* 0x000fe200078e0a1a */
[----:B------:R-:W-:Y:S01]  /*1390*/  ISETP.GE.AND P3, PT, R5, RZ, PT ;  /* 0x000000ff0500720c */ /* 0x000fe20003f66270 */
[----:B------:R-:W-:Y:S01]  /*13a0*/  @!P4 IMAD.MOV R3, RZ, RZ, -R3 ;  /* 0x000000ffff03c224 */ /* 0x000fe200078e0a03 */
[----:B------:R-:W-:Y:S01]  /*13b0*/  ISETP.GT.U32.AND P4, PT, R26, R15, PT ;  /* 0x0000000f1a00720c */ /* 0x000fe20003f84070 */
[----:B------:R-:W-:Y:S01]  /*13c0*/  IMAD.HI.U32 R5, R12, R11, RZ ;  /* 0x0000000b0c057227 */ /* 0x000fe200078e00ff */
[----:B------:R-:W-:Y:S02]  /*13d0*/  ISETP.GT.U32.AND P6, PT, R26, R0, PT ;  /* 0x000000001a00720c */ /* 0x000fe40003fc4070 */
[----:B------:R0:W-:Y:S01]  /*13e0*/  STL [R1+0xb4], R3 ;  /* 0x0000b40301007387 */ /* 0x0001e20000100800 */
[----:B------:R-:W-:Y:S02]  /*13f0*/  IMAD.MOV R7, RZ, RZ, -R7 ;  /* 0x000000ffff077224 */ /* 0x000fe400078e0a07 */
[----:B------:R-:W-:Y:S01]  /*1400*/  IMAD.MOV R9, RZ, RZ, -R9 ;  /* 0x000000ffff097224 */ /* 0x000fe200078e0a09 */
[----:B------:R1:W-:Y:S01]  /*1410*/  STL [R1+0xb0], R8 ;  /* 0x0000b00801007387 */ /* 0x0003e20000100800 */
[----:B------:R-:W-:-:S02]  /*1420*/  IMAD.MOV R5, RZ, RZ, -R5 ;  /* 0x000000ffff057224 */ /* 0x000fc400078e0a05 */
[C---:B------:R-:W-:Y:S02]  /*1430*/  IMAD R13, R26.reuse, R7, R13 ;  /* 0x000000071a0d7224 */ /* 0x040fe400078e020d */
[----:B------:R-:W-:Y:S02]  /*1440*/  IMAD R14, R26, R9, R14 ;  /* 0x000000091a0e7224 */ /* 0x000fe400078e020e */
[----:B0-----:R-:W-:Y:S01]  /*1450*/  IMAD.MOV.U32 R3, RZ, RZ, R6 ;  /* 0x000000ffff037224 */ /* 0x001fe200078e0006 */
[----:B------:R-:W-:Y:S01]  /*1460*/  LOP3.LUT R6, R16, 0x188, RZ, 0xfc, !PT ;  /* 0x0000018810067812 */ /* 0x000fe200078efcff */
[C---:B------:R-:W-:Y:S01]  /*1470*/  IMAD R11, R26.reuse, R5, R11 ;  /* 0x000000051a0b7224 */ /* 0x040fe200078e020b */
[C---:B------:R-:W-:Y:S01]  /*1480*/  ISETP.GT.U32.AND P1, PT, R26.reuse, R14, PT ;  /* 0x0000000e1a00720c */ /* 0x040fe20003f24070 */
[----:B------:R-:W-:Y:S01]  /*1490*/  @!P5 IMAD.MOV R3, RZ, RZ, -R3 ;  /* 0x000000ffff03d224 */ /* 0x000fe200078e0a03 */
[C---:B------:R-:W-:Y:S01]  /*14a0*/  ISETP.GT.U32.AND P5, PT, R26.reuse, R13, PT ;  /* 0x0000000d1a00720c */ /* 0x040fe20003fa4070 */
[--C-:B------:R-:W-:Y:S01]  /*14b0*/  @!P4 IMAD.IADD R15, R15, 0x1, -R26.reuse ;  /* 0x000000010f0fc824 */ /* 0x100fe200078e0a1a */
[----:B------:R-:W-:Y:S01]  /*14c0*/  ISETP.GT.U32.AND P4, PT, R26, R11, PT ;  /* 0x0000000b1a00720c */ /* 0x000fe20003f84070 */
[----:B------:R-:W-:Y:S01]  /*14d0*/  @!P6 IMAD.IADD R0, R0, 0x1, -R26 ;  /* 0x000000010000e824 */ /* 0x000fe200078e0a1a */
[----:B------:R-:W-:Y:S01]  /*14e0*/  LOP3.LUT R5, R16, 0x190, RZ, 0xfc, !PT ;  /* 0x0000019010057812 */ /* 0x000fe200078efcff */
[----:B------:R0:W-:Y:S01]  /*14f0*/  STL [R1+0xac], R3 ;  /* 0x0000ac0301007387 */ /* 0x0001e20000100800 */
[----:B------:R-:W-:-:S02]  /*1500*/  IABS R7, R6 ;  /* 0x0000000600077213 */ /* 0x000fc40000000000 */
[----:B-1----:R-:W-:Y:S02]  /*1510*/  IABS R8, R5 ;  /* 0x0000000500087213 */ /* 0x002fe40000000000 */
[----:B------:R-:W-:Y:S01]  /*1520*/  ISETP.GE.AND P6, PT, R4, RZ, PT ;  /* 0x000000ff0400720c */ /* 0x000fe20003fc6270 */
[--C-:B------:R-:W-:Y:S01]  /*1530*/  @!P1 IMAD.IADD R14, R14, 0x1, -R26.reuse ;  /* 0x000000010e0e9824 */ /* 0x100fe200078e0a1a */
[----:B------:R-:W-:Y:S01]  /*1540*/  ISETP.GE.AND P1, PT, R2, RZ, PT ;  /* 0x000000ff0200720c */ /* 0x000fe20003f26270 */
[--C-:B------:R-:W-:Y:S01]  /*1550*/  @!P5 IMAD.IADD R13, R13, 0x1, -R26.reuse ;  /* 0x000000010d0dd824 */ /* 0x100fe200078e0a1a */
[----:B------:R-:W-:Y:S01]  /*1560*/  LOP3.LUT R2, R16, 0x180, RZ, 0xfc, !PT ;  /* 0x0000018010027812 */ /* 0x000fe200078efcff */
[----:B------:R-:W-:Y:S01]  /*1570*/  @!P4 IMAD.IADD R11, R11, 0x1, -R26 ;  /* 0x000000010b0bc824 */ /* 0x000fe200078e0a1a */
[C---:B------:R-:W-:Y:S01]  /*1580*/  ISETP.GT.U32.AND P5, PT, R26.reuse, R14, PT ;  /* 0x0000000e1a00720c */ /* 0x040fe20003fa4070 */
[----:B0-----:R-:W-:Y:S01]  /*1590*/  IMAD.MOV.U32 R3, RZ, RZ, R0 ;  /* 0x000000ffff037224 */ /* 0x001fe200078e0000 */
[----:B------:R-:W-:Y:S01]  /*15a0*/  ISETP.GT.U32.AND P4, PT, R26, R13, PT ;  /* 0x0000000d1a00720c */ /* 0x000fe20003f84070 */
[----:B------:R-:W-:Y:S01]  /*15b0*/  IMAD.HI.U32 R0, R12, R7, RZ ;  /* 0x000000070c007227 */ /* 0x000fe200078e00ff */
[----:B------:R-:W-:-:S03]  /*15c0*/  IABS R17, R2 ;  /* 0x0000000200117213 */ /* 0x000fc60000000000 */
[----:B------:R-:W-:-:S04]  /*15d0*/  IMAD.HI.U32 R4, R12, R8, RZ ;  /* 0x000000080c047227 */ /* 0x000fc800078e00ff */
[----:B------:R-:W-:Y:S02]  /*15e0*/  IMAD.MOV R0, RZ, RZ, -R0 ;  /* 0x000000ffff007224 */ /* 0x000fe400078e0a00 */
[----:B------:R-:W-:Y:S02]  /*15f0*/  IMAD.MOV R4, RZ, RZ, -R4 ;  /* 0x000000ffff047224 */ /* 0x000fe400078e0a04 */
[----:B------:R-:W-:Y:S01]  /*1600*/  IMAD R7, R26, R0, R7 ;  /* 0x000000001a077224 */ /* 0x000fe200078e0207 */
[----:B------:R-:W-:Y:S01]  /*1610*/  LOP3.LUT R0, R16, 0x170, RZ, 0xfc, !PT ;  /* 0x0000017010007812 */ /* 0x000fe200078efcff */
[----:B------:R-:W-:Y:S01]  /*1620*/  IMAD R8, R26, R4, R8 ;  /* 0x000000041a087224 */ /* 0x000fe200078e0208 */
[----:B------:R-:W-:Y:S01]  /*1630*/  LOP3.LUT R4, R16, 0x178, RZ, 0xfc, !PT ;  /* 0x0000017810047812 */ /* 0x000fe200078efcff */
[--C-:B------:R-:W-:Y:S01]  /*1640*/  @!P4 IMAD.IADD R13, R13, 0x1, -R26.reuse ;  /* 0x000000010d0dc824 */ /* 0x100fe200078e0a1a */
[----:B------:R-:W-:Y:S01]  /*1650*/  ISETP.GT.U32.AND P4, PT, R26, R7, PT ;  /* 0x000000071a00720c */ /* 0x000fe20003f84070 */
[----:B------:R-:W-:Y:S01]  /*1660*/  @!P5 IMAD.IADD R14, R14, 0x1, -R26 ;  /* 0x000000010e0ed824 */ /* 0x000fe200078e0a1a */
[C---:B------:R-:W-:Y:S01]  /*1670*/  ISETP.GT.U32.AND P5, PT, R26.reuse, R8, PT ;  /* 0x000000081a00720c */ /* 0x040fe20003fa4070 */
[----:B------:R-:W-:Y:S01]  /*1680*/  @!P0 IMAD.MOV R3, RZ, RZ, -R3 ;  /* 0x000000ffff038224 */ /* 0x000fe200078e0a03 */
[----:B------:R-:W-:Y:S01]  /*1690*/  ISETP.GT.U32.AND P0, PT, R26, R11, PT ;  /* 0x0000000b1a00720c */ /* 0x000fe20003f04070 */
[----:B------:R-:W-:Y:S01]  /*16a0*/  IMAD.HI.U32 R18, R12, R17, RZ ;  /* 0x000000110c127227 */ /* 0x000fe200078e00ff */
[----:B------:R-:W-:-:S02]  /*16b0*/  IABS R9, R4 ;  /* 0x0000000400097213 */ /* 0x000fc40000000000 */
[----:B------:R0:W-:Y:S01]  /*16c0*/  STL [R1+0xa4], R3 ;  /* 0x0000a40301007387 */ /* 0x0001e20000100800 */
[----:B------:R-:W-:Y:S02]  /*16d0*/  IMAD.MOV R18, RZ, RZ, -R18 ;  /* 0x000000ffff127224 */ /* 0x000fe400078e0a12 */
[----:B------:R-:W-:-:S04]  /*16e0*/  IMAD.HI.U32 R10, R12, R9, RZ ;  /* 0x000000090c0a7227 */ /* 0x000fc800078e00ff */
[--C-:B------:R-:W-:Y:S02]  /*16f0*/  @!P4 IMAD.IADD R7, R7, 0x1, -R26.reuse ;  /* 0x000000010707c824 */ /* 0x100fe400078e0a1a */
[--C-:B------:R-:W-:Y:S01]  /*1700*/  @!P5 IMAD.IADD R8, R8, 0x1, -R26.reuse ;  /* 0x000000010808d824 */ /* 0x100fe200078e0a1a */
[----:B------:R-:W-:Y:S01]  /*1710*/  ISETP.GE.AND P5, PT, R6, RZ, PT ;  /* 0x000000ff0600720c */ /* 0x000fe20003fa6270 */
[----:B0-----:R-:W-:Y:S02]  /*1720*/  IMAD.MOV.U32 R3, RZ, RZ, R15 ;  /* 0x000000ffff037224 */ /* 0x001fe400078e000f */
[----:B------:R-:W-:Y:S01]  /*1730*/  @!P0 IMAD.IADD R11, R11, 0x1, -R26 ;  /* 0x000000010b0b8824 */ /* 0x000fe200078e0a1a */
[C---:B------:R-:W-:Y:S01]  /*1740*/  ISETP.GT.U32.AND P4, PT, R26.reuse, R8, PT ;  /* 0x000000081a00720c */ /* 0x040fe20003f84070 */
[----:B------:R-:W-:Y:S01]  /*1750*/  @!P2 IMAD.MOV R3, RZ, RZ, -R3 ;  /* 0x000000ffff03a224 */ /* 0x000fe200078e0a03 */
[C---:B------:R-:W-:Y:S01]  /*1760*/  ISETP.GT.U32.AND P2, PT, R26.reuse, R7, PT ;  /* 0x000000071a00720c */ /* 0x040fe20003f44070 */
[C---:B------:R-:W-:Y:S01]  /*1770*/  IMAD R6, R26.reuse, R18, R17 ;  /* 0x000000121a067224 */ /* 0x040fe200078e0211 */
[----:B------:R-:W-:Y:S01]  /*1780*/  ISETP.GE.AND P0, PT, R5, RZ, PT ;  /* 0x000000ff0500720c */ /* 0x000fe20003f06270 */
[----:B------:R-:W-:Y:S01]  /*1790*/  @!P3 IMAD.MOV R14, RZ, RZ, -R14 ;  /* 0x000000ffff0eb224 */ /* 0x000fe200078e0a0e */
[----:B------:R0:W-:Y:S01]  /*17a0*/  STL [R1+0xa0], R3 ;  /* 0x0000a00301007387 */ /* 0x0001e20000100800 */
[----:B------:R-:W-:Y:S01]  /*17b0*/  IMAD.MOV R10, RZ, RZ, -R10 ;  /* 0x000000ffff0a7224 */ /* 0x000fe200078e0a0a */
[----:B------:R-:W-:Y:S01]  /*17c0*/  ISETP.GT.U32.AND P3, PT, R26, R6, PT ;  /* 0x000000061a00720c */ /* 0x000fe20003f64070 */
[----:B------:R-:W-:Y:S01]  /*17d0*/  @!P6 IMAD.MOV R13, RZ, RZ, -R13 ;  /* 0x000000ffff0de224 */ /* 0x000fe200078e0a0d */
[----:B------:R-:W-:Y:S01]  /*17e0*/  IABS R5, R0 ;  /* 0x0000000000057213 */ /* 0x000fe20000000000 */
[----:B------:R-:W-:Y:S01]  /*17f0*/  STL [R1+0x9c], R14 ;  /* 0x00009c0e01007387 */ /* 0x000fe20000100800 */
[----:B------:R-:W-:Y:S01]  /*1800*/  ISETP.GE.AND P6, PT, R2, RZ, PT ;  /* 0x000000ff0200720c */ /* 0x000fe20003fc6270 */
[--C-:B------:R-:W-:Y:S01]  /*1810*/  @!P4 IMAD.IADD R8, R8, 0x1, -R26.reuse ;  /* 0x000000010808c824 */ /* 0x100fe200078e0a1a */
[----:B------:R-:W-:Y:S01]  /*1820*/  ISETP.GE.AND P4, PT, R0, RZ, PT ;  /* 0x000000ff0000720c */ /* 0x000fe20003f86270 */
[----:B------:R-:W-:Y:S01]  /*1830*/  @!P2 IMAD.IADD R7, R7, 0x1, -R26 ;  /* 0x000000010707a824 */ /* 0x000fe200078e0a1a */
[----:B------:R1:W-:Y:S01]  /*1840*/  STL [R1+0x94], R13 ;  /* 0x0000940d01007387 */ /* 0x0003e20000100800 */
[----:B0-----:R-:W-:Y:S01]  /*1850*/  IMAD.MOV.U32 R3, RZ, RZ, R11 ;  /* 0x000000ffff037224 */ /* 0x001fe200078e000b */
[----:B------:R-:W-:Y:S01]  /*1860*/  LOP3.LUT R2, R16, 0x168, RZ, 0xfc, !PT ;  /* 0x0000016810027812 */ /* 0x000fe200078efcff */
[----:B------:R-:W-:-:S04]  /*1870*/  IMAD.HI.U32 R11, R12, R5, RZ ;  /* 0x000000050c0b7227 */ /* 0x000fc800078e00ff */
[----:B------:R-:W-:Y:S01]  /*1880*/  @!P1 IMAD.MOV R3, RZ, RZ, -R3 ;  /* 0x000000ffff039224 */ /* 0x000fe200078e0a03 */
[----:B------:R-:W-:Y:S01]  /*1890*/  ISETP.GE.AND P1, PT, R4, RZ, PT ;  /* 0x000000ff0400720c */ /* 0x000fe20003f26270 */
[----:B------:R-:W-:Y:S01]  /*18a0*/  IMAD R4, R26, R10, R9 ;  /* 0x0000000a1a047224 */ /* 0x000fe200078e0209 */
[----:B-1----:R-:W-:Y:S01]  /*18b0*/  IABS R13, R2 ;  /* 0x00000002000d7213 */ /* 0x002fe20000000000 */
[----:B------:R-:W-:Y:S01]  /*18c0*/  IMAD.MOV R11, RZ, RZ, -R11 ;  /* 0x000000ffff0b7224 */ /* 0x000fe200078e0a0b */
[----:B------:R0:W-:Y:S01]  /*18d0*/  STL [R1+0x90], R3 ;  /* 0x0000900301007387 */ /* 0x0001e20000100800 */
[----:B------:R-:W-:Y:S01]  /*18e0*/  @!P3 IMAD.IADD R6, R6, 0x1, -R26 ;  /* 0x000000010606b824 */ /* 0x000fe200078e0a1a */
[C---:B------:R-:W-:Y:S01]  /*18f0*/  ISETP.GT.U32.AND P2, PT, R26.reuse, R4, PT ;  /* 0x000000041a00720c */ /* 0x040fe20003f44070 */
[----:B------:R-:W-:Y:S01]  /*1900*/  IMAD R0, R26, R11, R5 ;  /* 0x0000000b1a007224 */ /* 0x000fe200078e0205 */
[----:B------:R-:W-:Y:S01]  /*1910*/  LOP3.LUT R5, R16, 0x160, RZ, 0xfc, !PT ;  /* 0x0000016010057812 */ /* 0x000fe200078efcff */
[----:B------:R-:W-:Y:S01]  /*1920*/  IMAD.MOV.U32 R14, RZ, RZ, R8 ;  /* 0x000000ffff0e7224 */ /* 0x000fe200078e0008 */
[----:B------:R-:W-:-:S02]  /*1930*/  ISETP.GT.U32.AND P3, PT, R26, R6, PT ;  /* 0x000000061a00720c */ /* 0x000fc40003f64070 */
[----:B------:R-:W-:Y:S01]  /*1940*/  IABS R10, R5 ;  /* 0x00000005000a7213 */ /* 0x000fe20000000000 */
[----:B------:R-:W-:Y:S01]  /*1950*/  @!P0 IMAD.MOV R14, RZ, RZ, -R14 ;  /* 0x000000ffff0e8224 */ /* 0x000fe200078e0a0e */
[----:B------:R-:W-:Y:S01]  /*1960*/  ISETP.GT.U32.AND P0, PT, R26, R0, PT ;  /* 0x000000001a00720c */ /* 0x000fe20003f04070 */
[----:B0-----:R-:W-:Y:S01]  /*1970*/  IMAD.MOV.U32 R3, RZ, RZ, R7 ;  /* 0x000000ffff037224 */ /* 0x001fe200078e0007 */
[----:B------:R-:W-:Y:S01]  /*1980*/  LOP3.LUT R8, R16, 0x148, RZ, 0xfc, !PT ;  /* 0x0000014810087812 */ /* 0x000fe200078efcff */
[----:B------:R-:W-:Y:S01]  /*1990*/  IMAD.HI.U32 R7, R12, R13, RZ ;  /* 0x0000000d0c077227 */ /* 0x000fe200078e00ff */
[----:B------:R-:W-:Y:S01]  /*19a0*/  STL [R1+0x8c], R14 ;  /* 0x00008c0e01007387 */ /* 0x000fe20000100800 */
[----:B------:R-:W-:Y:S02]  /*19b0*/  LOP3.LUT R9, R16, 0x138, RZ, 0xfc, !PT ;  /* 0x0000013810097812 */ /* 0x000fe400078efcff */
[--C-:B------:R-:W-:Y:S02]  /*19c0*/  @!P2 IMAD.IADD R4, R4, 0x1, -R26.reuse ;  /* 0x000000010404a824 */ /* 0x100fe400078e0a1a */
[----:B------:R-:W-:Y:S01]  /*19d0*/  @!P5 IMAD.MOV R3, RZ, RZ, -R3 ;  /* 0x000000ffff03d224 */ /* 0x000fe200078e0a03 */
[----:B------:R-:W-:Y:S01]  /*19e0*/  ISETP.GE.AND P5, PT, R2, RZ, PT ;  /* 0x000000ff0200720c */ /* 0x000fe20003fa6270 */
[--C-:B------:R-:W-:Y:S01]  /*19f0*/  @!P3 IMAD.IADD R6, R6, 0x1, -R26.reuse ;  /* 0x000000010606b824 */ /* 0x100fe200078e0a1a */
[----:B------:R-:W-:Y:S01]  /*1a00*/  ISETP.GT.U32.AND P2, PT, R26, R4, PT ;  /* 0x000000041a00720c */ /* 0x000fe20003f44070 */
[----:B------:R-:W-:Y:S01]  /*1a10*/  @!P0 IMAD.IADD R0, R0, 0x1, -R26 ;  /* 0x0000000100008824 */ /* 0x000fe200078e0a1a */
[----:B------:R0:W-:Y:S01]  /*1a20*/  STL [R1+0x88], R3 ;  /* 0x0000880301007387 */ /* 0x0001e20000100800 */
[----:B------:R-:W-:Y:S01]  /*1a30*/  IMAD.MOV R7, RZ, RZ, -R7 ;  /* 0x000000ffff077224 */ /* 0x000fe200078e0a07 */
[----:B------:R-:W-:Y:S01]  /*1a40*/  ISETP.GE.AND P3, PT, R5, RZ, PT ;  /* 0x000000ff0500720c */ /* 0x000fe20003f66270 */
[----:B------:R-:W-:Y:S01]  /*1a50*/  IMAD.HI.U32 R5, R12, R10, RZ ;  /* 0x0000000a0c057227 */ /* 0x000fe200078e00ff */
[----:B------:R-:W-:-:S02]  /*1a60*/  LOP3.LUT R2, R16, 0x158, RZ, 0xfc, !PT ;  /* 0x0000015810027812 */ /* 0x000fc400078efcff */
[C---:B------:R-:W-:Y:S01]  /*1a70*/  ISETP.GT.U32.AND P0, PT, R26.reuse, R0, PT ;  /* 0x000000001a00720c */ /* 0x040fe20003f04070 */
[----:B------:R-:W-:Y:S01]  /*1a80*/  IMAD R13, R26, R7, R13 ;  /* 0x000000071a0d7224 */ /* 0x000fe200078e020d */
[----:B------:R-:W-:Y:S01]  /*1a90*/  IABS R11, R2 ;  /* 0x00000002000b7213 */ /* 0x000fe20000000000 */
[----:B------:R-:W-:Y:S01]  /*1aa0*/  IMAD.MOV R5, RZ, RZ, -R5 ;  /* 0x000000ffff057224 */ /* 0x000fe200078e0a05 */
[----:B------:R-:W-:Y:S01]  /*1ab0*/  LOP3.LUT R7, R16, 0x150, RZ, 0xfc, !PT ;  /* 0x0000015010077812 */ /* 0x000fe200078efcff */
[----:B0-----:R-:W-:Y:S01]  /*1ac0*/  IMAD.MOV.U32 R3, RZ, RZ, R6 ;  /* 0x000000ffff037224 */ /* 0x001fe200078e0006 */
[----:B------:R-:W-:Y:S01]  /*1ad0*/  IABS R17, R9 ;  /* 0x0000000900117213 */ /* 0x000fe20000000000 */
[----:B------:R-:W-:Y:S01]  /*1ae0*/  @!P2 IMAD.IADD R4, R4, 0x1, -R26 ;  /* 0x000000010404a824 */ /* 0x000fe200078e0a1a */
[----:B------:R-:W-:Y:S01]  /*1af0*/  ISETP.GT.U32.AND P2, PT, R26, R13, PT ;  /* 0x0000000d1a00720c */ /* 0x000fe20003f44070 */
[----:B------:R-:W-:Y:S01]  /*1b00*/  @!P6 IMAD.MOV R3, RZ, RZ, -R3 ;  /* 0x000000ffff03e224 */ /* 0x000fe200078e0a03 */
[----:B------:R-:W-:Y:S01]  /*1b10*/  ISETP.GE.AND P6, PT, R2, RZ, PT ;  /* 0x000000ff0200720c */ /* 0x000fe20003fc6270 */
[----:B------:R-:W-:Y:S01]  /*1b20*/  IMAD R10, R26, R5, R10 ;  /* 0x000000051a0a7224 */ /* 0x000fe200078e020a */
[----:B------:R-:W-:Y:S01]  /*1b30*/  IABS R5, R8 ;  /* 0x0000000800057213 */ /* 0x000fe20000000000 */
[----:B------:R-:W-:Y:S01]  /*1b40*/  IMAD.HI.U32 R2, R12, R11, RZ ;  /* 0x0000000b0c027227 */ /* 0x000fe200078e00ff */
[----:B------:R0:W-:Y:S03]  /*1b50*/  STL [R1+0x84], R3 ;  /* 0x0000840301007387 */ /* 0x0001e60000100800 */
[----:B------:R-:W-:-:S02]  /*1b60*/  IMAD.MOV R2, RZ, RZ, -R2 ;  /* 0x000000ffff027224 */ /* 0x000fc400078e0a02 */
[--C-:B------:R-:W-:Y:S01]  /*1b70*/  @!P0 IMAD.IADD R0, R0, 0x1, -R26.reuse ;  /* 0x0000000100008824 */ /* 0x100fe200078e0a1a */
[----:B------:R-:W-:Y:S01]  /*1b80*/  ISETP.GE.AND P0, PT, R7, RZ, PT ;  /* 0x000000ff0700720c */ /* 0x000fe20003f06270 */
[----:B------:R-:W-:Y:S01]  /*1b90*/  IMAD R11, R26, R2, R11 ;  /* 0x000000021a0b7224 */ /* 0x000fe200078e020b */
[----:B------:R-:W-:Y:S01]  /*1ba0*/  IABS R7, R7 ;  /* 0x0000000700077213 */ /* 0x000fe20000000000 */
[----:B------:R-:W-:Y:S01]  /*1bb0*/  @!P2 IMAD.IADD R13, R13, 0x1, -R26 ;  /* 0x000000010d0da824 */ /* 0x000fe200078e0a1a */
[----:B------:R-:W-:Y:S01]  /*1bc0*/  LOP3.LUT R2, R16, 0x140, RZ, 0xfc, !PT ;  /* 0x0000014010027812 */ /* 0x000fe200078efcff */
[----:B0-----:R-:W-:Y:S02]  /*1bd0*/  IMAD.MOV.U32 R3, RZ, RZ, R4 ;  /* 0x000000ffff037224 */ /* 0x001fe400078e0004 */
[----:B------:R-:W-:Y:S01]  /*1be0*/  IMAD.HI.U32 R6, R12, R7, RZ ;  /* 0x000000070c067227 */ /* 0x000fe200078e00ff */
[C---:B------:R-:W-:Y:S02]  /*1bf0*/  ISETP.GT.U32.AND P2, PT, R26.reuse, R13, PT ;  /* 0x0000000d1a00720c */ /* 0x040fe40003f44070 */
[----:B------:R-:W-:Y:S01]  /*1c00*/  IABS R4, R2 ;  /* 0x0000000200047213 */ /* 0x000fe20000000000 */
[----:B------:R-:W-:Y:S01]  /*1c10*/  @!P1 IMAD.MOV R3, RZ, RZ, -R3 ;  /* 0x000000ffff039224 */ /* 0x000fe200078e0a03 */
[----:B------:R-:W-:Y:S01]  /*1c20*/  ISETP.GT.U32.AND P1, PT, R26, R10, PT ;  /* 0x0000000a1a00720c */ /* 0x000fe20003f24070 */
[----:B------:R-:W-:-:S03]  /*1c30*/  IMAD.MOV R6, RZ, RZ, -R6 ;  /* 0x000000ffff067224 */ /* 0x000fc600078e0a06 */
[----:B------:R0:W-:Y:S01]  /*1c40*/  STL [R1+0x80], R3 ;  /* 0x0000800301007387 */ /* 0x0001e20000100800 */
[----:B------:R-:W-:Y:S01]  /*1c50*/  IMAD R7, R26, R6, R7 ;  /* 0x000000061a077224 */ /* 0x000fe200078e0207 */
[----:B------:R-:W-:-:S03]  /*1c60*/  LOP3.LUT R6, R16, 0x130, RZ, 0xfc, !PT ;  /* 0x0000013010067812 */ /* 0x000fc600078efcff */
[----:B------:R-:W-:Y:S01]  /*1c70*/  @!P2 IMAD.IADD R13, R13, 0x1, -R26 ;  /* 0x000000010d0da824 */ /* 0x000fe200078e0a1a */
[----:B------:R-:W-:Y:S01]  /*1c80*/  ISETP.GE.AND P2, PT, R8, RZ, PT ;  /* 0x000000ff0800720c */ /* 0x000fe20003f46270 */
[----:B------:R-:W-:-:S04]  /*1c90*/  IMAD.HI.U32 R8, R12, R4, RZ ;  /* 0x000000040c087227 */ /* 0x000fc800078e00ff */
[----:B0-----:R-:W-:Y:S02]  /*1ca0*/  IMAD.MOV.U32 R3, RZ, RZ, R0 ;  /* 0x000000ffff037224 */ /* 0x001fe400078e0000 */
[----:B------:R-:W-:Y:S02]  /*1cb0*/  @!P1 IMAD.IADD R10, R10, 0x1, -R26 ;  /* 0x000000010a0a9824 */ /* 0x000fe400078e0a1a */
[----:B------:R-:W-:Y:S01]  /*1cc0*/  @!P4 IMAD.MOV R3, RZ, RZ, -R3 ;  /* 0x000000ffff03c224 */ /* 0x000fe200078e0a03 */
[----:B------:R-:W-:Y:S01]  /*1cd0*/  ISETP.GT.U32.AND P4, PT, R26, R11, PT ;  /* 0x0000000b1a00720c */ /* 0x000fe20003f84070 */
[----:B------:R-:W-:Y:S01]  /*1ce0*/  IMAD.HI.U32 R0, R12, R5, RZ ;  /* 0x000000050c007227 */ /* 0x000fe200078e00ff */
[----:B------:R-:W-:Y:S02]  /*1cf0*/  ISETP.GT.U32.AND P1, PT, R26, R10, PT ;  /* 0x0000000a1a00720c */ /* 0x000fe40003f24070 */
[----:B------:R0:W-:Y:S01]  /*1d00*/  STL [R1+0x7c], R3 ;  /* 0x00007c0301007387 */ /* 0x0001e20000100800 */
[----:B------:R-:W-:-:S02]  /*1d10*/  IMAD.MOV R0, RZ, RZ, -R0 ;  /* 0x000000ffff007224 */ /* 0x000fc400078e0a00 */
[----:B------:R-:W-:Y:S02]  /*1d20*/  IMAD.MOV.U32 R14, RZ, RZ, R13 ;  /* 0x000000ffff0e7224 */ /* 0x000fe400078e000d */
[C---:B------:R-:W-:Y:S02]  /*1d30*/  IMAD R5, R26.reuse, R0, R5 ;  /* 0x000000001a057224 */ /* 0x040fe400078e0205 */
[----:B------:R-:W-:Y:S02]  /*1d40*/  @!P5 IMAD.MOV R14, RZ, RZ, -R14 ;  /* 0x000000ffff0ed224 */ /* 0x000fe400078e0a0e */
[--C-:B------:R-:W-:Y:S01]  /*1d50*/  @!P4 IMAD.IADD R11, R11, 0x1, -R26.reuse ;  /* 0x000000010b0bc824 */ /* 0x100fe200078e0a1a */
[----:B------:R-:W-:Y:S01]  /*1d60*/  ISETP.GT.U32.AND P5, PT, R26, R5, PT ;  /* 0x000000051a00720c */ /* 0x000fe20003fa4070 */
[----:B------:R-:W-:Y:S01]  /*1d70*/  @!P1 IMAD.IADD R10, R10, 0x1, -R26 ;  /* 0x000000010a0a9824 */ /* 0x000fe200078e0a1a */
[----:B------:R-:W-:Y:S01]  /*1d80*/  ISETP.GT.U32.AND P1, PT, R26, R7, PT ;  /* 0x000000071a00720c */ /* 0x000fe20003f24070 */
[----:B------:R-:W-:Y:S01]  /*1d90*/  IMAD.HI.U32 R0, R12, R17, RZ ;  /* 0x000000110c007227 */ /* 0x000fe200078e00ff */
[----:B------:R-:W-:Y:S01]  /*1da0*/  ISETP.GT.U32.AND P4, PT, R26, R11, PT ;  /* 0x0000000b1a00720c */ /* 0x000fe20003f84070 */
[----:B------:R-:W-:Y:S02]  /*1db0*/  STL [R1+0x70], R14 ;  /* 0x0000700e01007387 */ /* 0x000fe40000100800 */
[----:B0-----:R-:W-:-:S02]  /*1dc0*/  IMAD.MOV.U32 R3, RZ, RZ, R10 ;  /* 0x000000ffff037224 */ /* 0x001fc400078e000a */
[----:B------:R-:W-:Y:S02]  /*1dd0*/  IMAD.MOV R8, RZ, RZ, -R8 ;  /* 0x000000ffff087224 */ /* 0x000fe400078e0a08 */
[----:B------:R-:W-:Y:S01]  /*1de0*/  @!P3 IMAD.MOV R3, RZ, RZ, -R3 ;  /* 0x000000ffff03b224 */ /* 0x000fe200078e0a03 */
[----:B------:R-:W-:Y:S01]  /*1df0*/  ISETP.GE.AND P3, PT, R2, RZ, PT ;  /* 0x000000ff0200720c */ /* 0x000fe20003f66270 */
[----:B------:R-:W-:Y:S02]  /*1e00*/  IMAD.MOV R0, RZ, RZ, -R0 ;  /* 0x000000ffff007224 */ /* 0x000fe400078e0a00 */
[C---:B------:R-:W-:Y:S01]  /*1e10*/  IMAD R2, R26.reuse, R8, R4 ;  /* 0x000000081a027224 */ /* 0x040fe200078e0204 */
[----:B------:R0:W-:Y:S01]  /*1e20*/  STL [R1+0x6c], R3 ;  /* 0x00006c0301007387 */ /* 0x0001e20000100800 */
[--C-:B------:R-:W-:Y:S01]  /*1e30*/  @!P4 IMAD.IADD R11, R11, 0x1, -R26.reuse ;  /* 0x000000010b0bc824 */ /* 0x100fe200078e0a1a */
[----:B------:R-:W-:Y:S01]  /*1e40*/  IABS R8, R6 ;  /* 0x0000000600087213 */ /* 0x000fe20000000000 */
[--C-:B------:R-:W-:Y:S01]  /*1e50*/  @!P1 IMAD.IADD R7, R7, 0x1, -R26.reuse ;  /* 0x0000000107079824 */ /* 0x100fe200078e0a1a */
[C---:B------:R-:W-:Y:S01]  /*1e60*/  ISETP.GT.U32.AND P4, PT, R26.reuse, R2, PT ;  /* 0x000000021a00720c */ /* 0x040fe20003f84070 */
[----:B------:R-:W-:Y:S01]  /*1e70*/  IMAD R17, R26, R0, R17 ;  /* 0x000000001a117224 */ /* 0x000fe200078e0211 */
[----:B------:R-:W-:Y:S01]  /*1e80*/  LOP3.LUT R4, R16, 0x128, RZ, 0xfc, !PT ;  /* 0x0000012810047812 */ /* 0x000fe200078efcff */
[----:B------:R-:W-:Y:S01]  /*1e90*/  @!P5 IMAD.IADD R5, R5, 0x1, -R26 ;  /* 0x000000010505d824 */ /* 0x000fe200078e0a1a */
[----:B------:R-:W-:Y:S01]  /*1ea0*/  ISETP.GT.U32.AND P1, PT, R26, R7, PT ;  /* 0x000000071a00720c */ /* 0x000fe20003f24070 */
[----:B------:R-:W-:Y:S01]  /*1eb0*/  IMAD.HI.U32 R10, R12, R8, RZ ;  /* 0x000000080c0a7227 */ /* 0x000fe200078e00ff */
[----:B------:R-:W-:-:S02]  /*1ec0*/  LOP3.LUT R0, R16, 0x120, RZ, 0xfc, !PT ;  /* 0x0000012010007812 */ /* 0x000fc400078efcff */
[C---:B------:R-:W-:Y:S01]  /*1ed0*/  ISETP.GT.U32.AND P5, PT, R26.reuse, R5, PT ;  /* 0x000000051a00720c */ /* 0x040fe20003fa4070 */
[----:B0-----:R-:W-:Y:S01]  /*1ee0*/  IMAD.MOV.U32 R3, RZ, RZ, R11 ;  /* 0x000000ffff037224 */ /* 0x001fe200078e000b */
[----:B------:R-:W-:Y:S01]  /*1ef0*/  IABS R15, R4 ;  /* 0x00000004000f7213 */ /* 0x000fe20000000000 */
[----:B------:R-:W-:Y:S01]  /*1f00*/  IMAD.MOV R10, RZ, RZ, -R10 ;  /* 0x000000ffff0a7224 */ /* 0x000fe200078e0a0a */
[----:B------:R-:W-:Y:S01]  /*1f10*/  IABS R14, R0 ;  /* 0x00000000000e7213 */ /* 0x000fe20000000000 */
[----:B------:R-:W-:Y:S01]  /*1f20*/  @!P6 IMAD.MOV R3, RZ, RZ, -R3 ;  /* 0x000000ffff03e224 */ /* 0x000fe200078e0a03 */
[----:B------:R-:W-:Y:S01]  /*1f30*/  ISETP.GT.U32.AND P6, PT, R26, R17, PT ;  /* 0x000000111a00720c */ /* 0x000fe20003fc4070 */
[----:B------:R-:W-:Y:S01]  /*1f40*/  @!P4 IMAD.IADD R2, R2, 0x1, -R26 ;  /* 0x000000010202c824 */ /* 0x000fe200078e0a1a */
[----:B------:R-:W-:Y:S01]  /*1f50*/  LOP3.LUT R11, R16, 0xf0, RZ, 0xfc, !PT ;  /* 0x000000f0100b7812 */ /* 0x000fe200078efcff */
[C---:B------:R-:W-:Y:S01]  /*1f60*/  IMAD R8, R26.reuse, R10, R8 ;  /* 0x0000000a1a087224 */ /* 0x040fe200078e0208 */
[----:B------:R0:W-:Y:S01]  /*1f70*/  STL [R1+0x68], R3 ;  /* 0x0000680301007387 */ /* 0x0001e20000100800 */
[--C-:B------:R-:W-:Y:S01]  /*1f80*/  @!P1 IMAD.IADD R7, R7, 0x1, -R26.reuse ;  /* 0x0000000107079824 */ /* 0x100fe200078e0a1a */
[----:B------:R-:W-:Y:S01]  /*1f90*/  ISETP.GE.AND P1, PT, R9, RZ, PT ;  /* 0x000000ff0900720c */ /* 0x000fe20003f26270 */
[----:B------:R-:W-:Y:S01]  /*1fa0*/  @!P5 IMAD.IADD R5, R5, 0x1, -R26 ;  /* 0x000000010505d824 */ /* 0x000fe200078e0a1a */
[----:B------:R-:W-:Y:S01]  /*1fb0*/  ISETP.GT.U32.AND P4, PT, R26, R2, PT ;  /* 0x000000021a00720c */ /* 0x000fe20003f84070 */
[----:B------:R-:W-:Y:S01]  /*1fc0*/  IMAD.HI.U32 R9, R12, R15, RZ ;  /* 0x0000000f0c097227 */ /* 0x000fe200078e00ff */
[----:B------:R-:W-:-:S03]  /*1fd0*/  ISETP.GT.U32.AND P5, PT, R26, R8, PT ;  /* 0x000000081a00720c */ /* 0x000fc60003fa4070 */
[----:B------:R-:W-:Y:S02]  /*1fe0*/  @!P6 IMAD.IADD R17, R17, 0x1, -R26 ;  /* 0x000000011111e824 */ /* 0x000fe400078e0a1a */
[----:B0-----:R-:W-:Y:S02]  /*1ff0*/  IMAD.MOV.U32 R3, RZ, RZ, R7 ;  /* 0x000000ffff037224 */ /* 0x001fe400078e0007 */
[----:B------:R-:W-:Y:S01]  /*2000*/  IMAD.HI.U32 R7, R12, R14, RZ ;  /* 0x0000000e0c077227 */ /* 0x000fe200078e00ff */
[----:B------:R-:W-:-:S03]  /*2010*/  ISETP.GT.U32.AND P6, PT, R26, R17, PT ;  /* 0x000000111a00720c */ /* 0x000fc60003fc4070 */
[----:B------:R-:W-:Y:S01]  /*2020*/  @!P0 IMAD.MOV R3, RZ, RZ, -R3 ;  /* 0x000000ffff038224 */ /* 0x000fe200078e0a03 */
[----:B------:R-:W-:Y:S01]  /*2030*/  ISETP.GE.AND P0, PT, R6, RZ, PT ;  /* 0x000000ff0600720c */ /* 0x000fe20003f06270 */
[----:B------:R-:W-:Y:S01]  /*2040*/  IMAD.MOV R9, RZ, RZ, -R9 ;  /* 0x000000ffff097224 */ /* 0x000fe200078e0a09 */
[----:B------:R-:W-:Y:S01]  /*2050*/  LOP3.LUT R6, R16, 0x110, RZ, 0xfc, !PT ;  /* 0x0000011010067812 */ /* 0x000fe200078efcff */
[----:B------:R-:W-:Y:S01]  /*2060*/  IMAD.MOV R7, RZ, RZ, -R7 ;  /* 0x000000ffff077224 */ /* 0x000fe200078e0a07 */
[----:B------:R0:W-:Y:S01]  /*2070*/  STL [R1+0x60], R3 ;  /* 0x0000600301007387 */ /* 0x0001e20000100800 */
[C---:B------:R-:W-:Y:S01]  /*2080*/  IMAD R15, R26.reuse, R9, R15 ;  /* 0x000000091a0f7224 */ /* 0x040fe200078e020f */
[----:B------:R-:W-:Y:S01]  /*2090*/  IABS R13, R6 ;  /* 0x00000006000d7213 */ /* 0x000fe20000000000 */
[----:B------:R-:W-:Y:S01]  /*20a0*/  IMAD R14, R26, R7, R14 ;  /* 0x000000071a0e7224 */ /* 0x000fe200078e020e */
[----:B------:R-:W-:Y:S01]  /*20b0*/  LOP3.LUT R7, R16, 0x108, RZ, 0xfc, !PT ;  /* 0x0000010810077812 */ /* 0x000fe200078efcff */
[--C-:B------:R-:W-:Y:S01]  /*20c0*/  @!P4 IMAD.IADD R2, R2, 0x1, -R26.reuse ;  /* 0x000000010202c824 */ /* 0x100fe200078e0a1a */
[----:B------:R-:W-:Y:S01]  /*20d0*/  ISETP.GT.U32.AND P4, PT, R26, R15, PT ;  /* 0x0000000f1a00720c */ /* 0x000fe20003f84070 */
[----:B------:R-:W-:-:S02]  /*20e0*/  @!P5 IMAD.IADD R8, R8, 0x1, -R26 ;  /* 0x000000010808d824 */ /* 0x000fc400078e0a1a */
[----:B------:R-:W-:Y:S01]  /*20f0*/  @!P6 IMAD.IADD R17, R17, 0x1, -R26 ;  /* 0x000000011111e824 */ /* 0x000fe200078e0a1a */
[C---:B------:R-:W-:Y:S01]  /*2100*/  ISETP.GT.U32.AND P6, PT, R26.reuse, R14, PT ;  /* 0x0000000e1a00720c */ /* 0x040fe20003fc4070 */
[----:B0-----:R-:W-:Y:S01]  /*2110*/  IMAD.MOV.U32 R3, RZ, RZ, R5 ;  /* 0x000000ffff037224 */ /* 0x001fe200078e0005 */
[----:B------:R-:W-:Y:S01]  /*2120*/  ISETP.GT.U32.AND P5, PT, R26, R8, PT ;  /* 0x000000081a00720c */ /* 0x000fe20003fa4070 */
[----:B------:R-:W-:Y:S02]  /*2130*/  IMAD.MOV.U32 R20, RZ, RZ, R17 ;  /* 0x000000ffff147224 */ /* 0x000fe400078e0011 */
[----:B------:R-:W-:Y:S01]  /*2140*/  @!P2 IMAD.MOV R3, RZ, RZ, -R3 ;  /* 0x000000ffff03a224 */ /* 0x000fe200078e0a03 */
[----:B------:R-:W-:Y:S01]  /*2150*/  ISETP.GE.AND P2, PT, R4, RZ, PT ;  /* 0x000000ff0400720c */ /* 0x000fe20003f46270 */
[----:B------:R-:W-:Y:S01]  /*2160*/  @!P1 IMAD.MOV R20, RZ, RZ, -R20 ;  /* 0x000000ffff149224 */ /* 0x000fe200078e0a14 */
[----:B------:R-:W-:Y:S01]  /*2170*/  LOP3.LUT R4, R16, 0x118, RZ, 0xfc, !PT ;  /* 0x0000011810047812 */ /* 0x000fe200078efcff */
[----:B------:R-:W-:Y:S01]  /*2180*/  @!P4 IMAD.IADD R15, R15, 0x1, -R26 ;  /* 0x000000010f0fc824 */ /* 0x000fe200078e0a1a */
[----:B------:R0:W-:Y:S01]  /*2190*/  STL [R1+0x5c], R3 ;  /* 0x00005c0301007387 */ /* 0x0001e20000100800 */
[----:B------:R-:W-:-:S02]  /*21a0*/  ISETP.GE.AND P4, PT, R0, RZ, PT ;  /* 0x000000ff0000720c */ /* 0x000fc40003f86270 */
[----:B------:R-:W-:Y:S01]  /*21b0*/  IABS R5, R4 ;  /* 0x0000000400057213 */ /* 0x000fe20000000000 */
[--C-:B------:R-:W-:Y:S02]  /*21c0*/  @!P6 IMAD.IADD R14, R14, 0x1, -R26.reuse ;  /* 0x000000010e0ee824 */ /* 0x100fe400078e0a1a */
[----:B------:R-:W-:Y:S01]  /*21d0*/  @!P5 IMAD.IADD R8, R8, 0x1, -R26 ;  /* 0x000000010808d824 */ /* 0x000fe200078e0a1a */
[----:B------:R-:W-:Y:S02]  /*21e0*/  ISETP.GE.AND P5, PT, R4, RZ, PT ;  /* 0x000000ff0400720c */ /* 0x000fe40003fa6270 */
[----:B------:R-:W-:Y:S01]  /*21f0*/  ISETP.GT.U32.AND P6, PT, R26, R14, PT ;  /* 0x0000000e1a00720c */ /* 0x000fe20003fc4070 */
[----:B0-----:R-:W-:Y:S02]  /*2200*/  IMAD.MOV.U32 R3, RZ, RZ, R2 ;  /* 0x000000ffff037224 */ /* 0x001fe400078e0002 */
[----:B------:R-:W-:Y:S01]  /*2210*/  IMAD.MOV.U32 R2, RZ, RZ, R5 ;  /* 0x000000ffff027224 */ /* 0x000fe200078e0005 */
[----:B------:R-:W-:Y:S01]  /*2220*/  LOP3.LUT R5, R16, 0x100, RZ, 0xfc, !PT ;  /* 0x0000010010057812 */ /* 0x000fe200078efcff */
[----:B------:R-:W-:Y:S01]  /*2230*/  @!P3 IMAD.MOV R3, RZ, RZ, -R3 ;  /* 0x000000ffff03b224 */ /* 0x000fe200078e0a03 */
[----:B------:R-:W-:Y:S01]  /*2240*/  ISETP.GT.U32.AND P3, PT, R26, R15, PT ;  /* 0x0000000f1a00720c */ /* 0x000fe20003f64070 */
[----:B------:R-:W-:Y:S01]  /*2250*/  IMAD.HI.U32 R0, R12, R2, RZ ;  /* 0x000000020c007227 */ /* 0x000fe200078e00ff */
[----:B------:R-:W-:-:S02]  /*2260*/  IABS R10, R5 ;  /* 0x00000005000a7213 */ /* 0x000fc40000000000 */
[----:B------:R0:W-:Y:S01]  /*2270*/  STL [R1+0x48], R3 ;  /* 0x0000480301007387 */ /* 0x0001e20000100800 */
[----:B------:R-:W-:Y:S02]  /*2280*/  IMAD.MOV R4, RZ, RZ, -R0 ;  /* 0x000000ffff047224 */ /* 0x000fe400078e0a00 */
[----:B------:R-:W-:Y:S01]  /*2290*/  IMAD.HI.U32 R0, R12, R13, RZ ;  /* 0x0000000d0c007227 */ /* 0x000fe200078e00ff */
[----:B------:R-:W-:Y:S03]  /*22a0*/  STL [R1+0x44], R20 ;  /* 0x0000441401007387 */ /* 0x000fe60000100800 */
[----:B------:R-:W-:Y:S02]  /*22b0*/  IMAD.MOV R0, RZ, RZ, -R0 ;  /* 0x000000ffff007224 */ /* 0x000fe400078e0a00 */
[----:B------:R-:W-:Y:S02]  /*22c0*/  @!P6 IMAD.IADD R14, R14, 0x1, -R26 ;  /* 0x000000010e0ee824 */ /* 0x000fe400078e0a1a */
[----:B------:R-:W-:Y:S01]  /*22d0*/  IMAD R13, R26, R0, R13 ;  /* 0x000000001a0d7224 */ /* 0x000fe200078e020d */
[----:B------:R-:W-:Y:S01]  /*22e0*/  LOP3.LUT R0, R16, 0xf8, RZ, 0xfc, !PT ;  /* 0x000000f810007812 */ /* 0x000fe200078efcff */
[C---:B------:R-:W-:Y:S01]  /*22f0*/  IMAD R2, R26.reuse, R4, R2 ;  /* 0x000000041a027224 */ /* 0x040fe200078e0202 */
[----:B------:R-:W-:Y:S01]  /*2300*/  IABS R4, R7 ;  /* 0x0000000700047213 */ /* 0x000fe20000000000 */
        /* <DEDUP_REMOVED lines=8> */
[----:B------:R-:W-:Y:S02]  /*2390*/  @!P6 IMAD.IADD R13, R13, 0x1, -R26 ;  /* 0x000000010d0de824 */ /* 0x000fe400078e0a1a */
[----:B------:R-:W-:Y:S02]  /*23a0*/  @!P0 IMAD.MOV R3, RZ, RZ, -R3 ;  /* 0x000000ffff038224 */ /* 0x000fe400078e0a03 */
[----:B------:R-:W-:Y:S01]  /*23b0*/  IMAD.HI.U32 R17, R12, R9, RZ ;  /* 0x000000090c117227 */ /* 0x000fe200078e00ff */
[----:B------:R-:W-:Y:S02]  /*23c0*/  ISETP.GT.U32.AND P6, PT, R26, R13, PT ;  /* 0x0000000d1a00720c */ /* 0x000fe40003fc4070 */
[----:B------:R0:W-:Y:S01]  /*23d0*/  STL [R1+0x40], R3 ;  /* 0x0000400301007387 */ /* 0x0001e20000100800 */
[----:B------:R-:W-:-:S02]  /*23e0*/  IMAD.MOV R18, RZ, RZ, -R18 ;  /* 0x000000ffff127224 */ /* 0x000fc400078e0a12 */
[----:B------:R-:W-:Y:S02]  /*23f0*/  IMAD R4, R26, R19, R4 ;  /* 0x000000131a047224 */ /* 0x000fe400078e0204 */
[----:B------:R-:W-:Y:S01]  /*2400*/  @!P3 IMAD.IADD R2, R2, 0x1, -R26 ;  /* 0x000000010202b824 */ /* 0x000fe200078e0a1a */
[----:B------:R-:W-:Y:S01]  /*2410*/  ISETP.GE.AND P3, PT, R6, RZ, PT ;  /* 0x000000ff0600720c */ /* 0x000fe20003f66270 */
[----:B------:R-:W-:Y:S01]  /*2420*/  IMAD.MOV R8, RZ, RZ, -R17 ;  /* 0x000000ffff087224 */ /* 0x000fe200078e0a11 */
[C---:B------:R-:W-:Y:S01]  /*2430*/  ISETP.GT.U32.AND P0, PT, R26.reuse, R4, PT ;  /* 0x000000041a00720c */ /* 0x040fe20003f04070 */
[C---:B------:R-:W-:Y:S01]  /*2440*/  IMAD R10, R26.reuse, R18, R10 ;  /* 0x000000121a0a7224 */ /* 0x040fe200078e020a */
[C---:B------:R-:W-:Y:S01]  /*2450*/  ISETP.GT.U32.AND P1, PT, R26.reuse, R2, PT ;  /* 0x000000021a00720c */ /* 0x040fe20003f24070 */
[----:B0-----:R-:W-:Y:S01]  /*2460*/  IMAD.MOV.U32 R3, RZ, RZ, R14 ;  /* 0x000000ffff037224 */ /* 0x001fe200078e000e */
[----:B------:R-:W-:Y:S01]  /*2470*/  IABS R6, R11 ;  /* 0x0000000b00067213 */ /* 0x000fe20000000000 */
[----:B------:R-:W-:Y:S01]  /*2480*/  IMAD R9, R26, R8, R9 ;  /* 0x000000081a097224 */ /* 0x000fe200078e0209 */
[----:B------:R-:W-:Y:S01]  /*2490*/  LOP3.LUT R8, R16, 0xd8, RZ, 0xfc, !PT ;  /* 0x000000d810087812 */ /* 0x000fe200078efcff */
[----:B------:R-:W-:Y:S01]  /*24a0*/  @!P4 IMAD.MOV R3, RZ, RZ, -R3 ;  /* 0x000000ffff03c224 */ /* 0x000fe200078e0a03 */
[C---:B------:R-:W-:Y:S01]  /*24b0*/  ISETP.GT.U32.AND P4, PT, R26.reuse, R10, PT ;  /* 0x0000000a1a00720c */ /* 0x040fe20003f84070 */
[--C-:B------:R-:W-:Y:S01]  /*24c0*/  @!P6 IMAD.IADD R13, R13, 0x1, -R26.reuse ;  /* 0x000000010d0de824 */ /* 0x100fe200078e0a1a */
[----:B------:R-:W-:Y:S01]  /*24d0*/  ISETP.GT.U32.AND P6, PT, R26, R9, PT ;  /* 0x000000091a00720c */ /* 0x000fe20003fc4070 */
[----:B------:R-:W-:Y:S01]  /*24e0*/  @!P2 IMAD.MOV R15, RZ, RZ, -R15 ;  /* 0x000000ffff0fa224 */ /* 0x000fe200078e0a0f */
[----:B------:R-:W-:Y:S01]  /*24f0*/  ISETP.GE.AND P2, PT, R7, RZ, PT ;  /* 0x000000ff0700720c */ /* 0x000fe20003f46270 */
[--C-:B------:R-:W-:Y:S01]  /*2500*/  @!P0 IMAD.IADD R4, R4, 0x1, -R26.reuse ;  /* 0x0000000104048824 */ /* 0x100fe200078e0a1a */
[----:B------:R-:W-:Y:S01]  /*2510*/  ISETP.GE.AND P0, PT, R0, RZ, PT ;  /* 0x000000ff0000720c */ /* 0x000fe20003f06270 */
[----:B------:R-:W-:Y:S01]  /*2520*/  @!P1 IMAD.IADD R2, R2, 0x1, -R26 ;  /* 0x0000000102029824 */ /* 0x000fe200078e0a1a */
[----:B------:R0:W-:Y:S01]  /*2530*/  STL [R1+0x3c], R15 ;  /* 0x00003c0f01007387 */ /* 0x0001e20000100800 */
[----:B------:R-:W-:Y:S01]  /*2540*/  IMAD.HI.U32 R7, R12, R6, RZ ;  /* 0x000000060c077227 */ /* 0x000fe200078e00ff */
[----:B------:R-:W-:-:S02]  /*2550*/  ISETP.GE.AND P1, PT, R5, RZ, PT ;  /* 0x000000ff0500720c */ /* 0x000fc40003f26270 */
[----:B------:R1:W-:Y:S01]  /*2560*/  STL [R1+0x38], R3 ;  /* 0x0000380301007387 */ /* 0x0003e20000100800 */
[--C-:B------:R-:W-:Y:S01]  /*2570*/  @!P4 IMAD.IADD R10, R10, 0x1, -R26.reuse ;  /* 0x000000010a0ac824 */ /* 0x100fe200078e0a1a */
[----:B------:R-:W-:Y:S01]  /*2580*/  ISETP.GT.U32.AND P4, PT, R26, R4, PT ;  /* 0x000000041a00720c */ /* 0x000fe20003f84070 */
[----:B------:R-:W-:Y:S01]  /*2590*/  @!P6 IMAD.IADD R9, R9, 0x1, -R26 ;  /* 0x000000010909e824 */ /* 0x000fe200078e0a1a */
[C---:B------:R-:W-:Y:S01]  /*25a0*/  LOP3.LUT R0, R16.reuse, 0xe0, RZ, 0xfc, !PT ;  /* 0x000000e010007812 */ /* 0x040fe200078efcff */
[----:B------:R-:W-:Y:S01]  /*25b0*/  IMAD.MOV R7, RZ, RZ, -R7 ;  /* 0x000000ffff077224 */ /* 0x000fe200078e0a07 */
[----:B0-----:R-:W-:Y:S01]  /*25c0*/  LOP3.LUT R15, R16, 0xe8, RZ, 0xfc, !PT ;  /* 0x000000e8100f7812 */ /* 0x001fe200078efcff */
[----:B------:R-:W-:Y:S01]  /*25d0*/  @!P3 IMAD.MOV R13, RZ, RZ, -R13 ;  /* 0x000000ffff0db224 */ /* 0x000fe200078e0a0d */
[C---:B------:R-:W-:Y:S01]  /*25e0*/  ISETP.GT.U32.AND P6, PT, R26.reuse, R10, PT ;  /* 0x0000000a1a00720c */ /* 0x040fe20003fc4070 */
[----:B------:R-:W-:Y:S01]  /*25f0*/  IMAD R6, R26, R7, R6 ;  /* 0x000000071a067224 */ /* 0x000fe200078e0206 */
[----:B------:R-:W-:Y:S01]  /*2600*/  IABS R5, R15 ;  /* 0x0000000f00057213 */ /* 0x000fe20000000000 */
[----:B-1----:R-:W-:Y:S01]  /*2610*/  IMAD.MOV.U32 R3, RZ, RZ, R2 ;  /* 0x000000ffff037224 */ /* 0x002fe200078e0002 */
[----:B------:R-:W-:-:S02]  /*2620*/  LOP3.LUT R7, R16, 0xd0, RZ, 0xfc, !PT ;  /* 0x000000d010077812 */ /* 0x000fc400078efcff */
[----:B------:R-:W-:Y:S01]  /*2630*/  IABS R17, R8 ;  /* 0x0000000800117213 */ /* 0x000fe20000000000 */
[----:B------:R-:W-:Y:S01]  /*2640*/  @!P5 IMAD.MOV R3, RZ, RZ, -R3 ;  /* 0x000000ffff03d224 */ /* 0x000fe200078e0a03 */
[----:B------:R-:W-:Y:S01]  /*2650*/  ISETP.GT.U32.AND P5, PT, R26, R9, PT ;  /* 0x000000091a00720c */ /* 0x000fe20003fa4070 */
[----:B------:R-:W-:Y:S01]  /*2660*/  IMAD.HI.U32 R2, R12, R5, RZ ;  /* 0x000000050c027227 */ /* 0x000fe200078e00ff */
[----:B------:R-:W-:Y:S02]  /*2670*/  IABS R18, R0 ;  /* 0x0000000000127213 */ /* 0x000fe40000000000 */
[----:B------:R0:W-:Y:S01]  /*2680*/  STL [R1+0x34], R3 ;  /* 0x0000340301007387 */ /* 0x0001e20000100800 */
[----:B------:R-:W-:Y:S02]  /*2690*/  IMAD.MOV R2, RZ, RZ, -R2 ;  /* 0x000000ffff027224 */ /* 0x000fe400078e0a02 */
[--C-:B------:R-:W-:Y:S01]  /*26a0*/  @!P4 IMAD.IADD R4, R4, 0x1, -R26.reuse ;  /* 0x000000010404c824 */ /* 0x100fe200078e0a1a */
[C---:B------:R-:W-:Y:S01]  /*26b0*/  ISETP.GT.U32.AND P4, PT, R26.reuse, R6, PT ;  /* 0x000000061a00720c */ /* 0x040fe20003f84070 */
[----:B------:R-:W-:Y:S01]  /*26c0*/  IMAD R5, R26, R2, R5 ;  /* 0x000000021a057224 */ /* 0x000fe200078e0205 */
[----:B------:R-:W-:Y:S01]  /*26d0*/  IABS R2, R7 ;  /* 0x0000000700027213 */ /* 0x000fe20000000000 */
[C---:B------:R-:W-:Y:S01]  /*26e0*/  IMAD.HI.U32 R14, R12.reuse, R17, RZ ;  /* 0x000000110c0e7227 */ /* 0x040fe200078e00ff */
[----:B------:R-:W-:Y:S03]  /*26f0*/  STL [R1+0x30], R13 ;  /* 0x0000300d01007387 */ /* 0x000fe60000100800 */
[----:B------:R-:W-:Y:S01]  /*2700*/  @!P5 IMAD.IADD R9, R9, 0x1, -R26 ;  /* 0x000000010909d824 */ /* 0x000fe200078e0a1a */
[----:B------:R-:W-:Y:S01]  /*2710*/  ISETP.GE.AND P5, PT, R11, RZ, PT ;  /* 0x000000ff0b00720c */ /* 0x000fe20003fa6270 */
[----:B------:R-:W-:-:S04]  /*2720*/  IMAD.HI.U32 R11, R12, R2, RZ ;  /* 0x000000020c0b7227 */ /* 0x000fc800078e00ff */
[----:B------:R-:W-:Y:S01]  /*2730*/  @!P6 IMAD.IADD R10, R10, 0x1, -R26 ;  /* 0x000000010a0ae824 */ /* 0x000fe200078e0a1a */
[----:B------:R-:W-:Y:S01]  /*2740*/  ISETP.GT.U32.AND P6, PT, R26, R5, PT ;  /* 0x000000051a00720c */ /* 0x000fe20003fc4070 */
[----:B------:R-:W-:Y:S02]  /*2750*/  IMAD.MOV R11, RZ, RZ, -R11 ;  /* 0x000000ffff0b7224 */ /* 0x000fe400078e0a0b */
[----:B------:R-:W-:-:S04]  /*2760*/  IMAD.HI.U32 R19, R12, R18, RZ ;  /* 0x000000120c137227 */ /* 0x000fc800078e00ff */
[----:B------:R-:W-:Y:S02]  /*2770*/  IMAD.MOV R14, RZ, RZ, -R14 ;  /* 0x000000ffff0e7224 */ /* 0x000fe400078e0a0e */
[----:B------:R-:W-:Y:S01]  /*2780*/  @!P4 IMAD.IADD R6, R6, 0x1, -R26 ;  /* 0x000000010606c824 */ /* 0x000fe200078e0a1a */
[----:B------:R-:W-:Y:S01]  /*2790*/  ISETP.GE.AND P4, PT, R15, RZ, PT ;  /* 0x000000ff0f00720c */ /* 0x000fe20003f86270 */
[----:B0-----:R-:W-:Y:S01]  /*27a0*/  IMAD.MOV.U32 R3, RZ, RZ, R4 ;  /* 0x000000ffff037224 */ /* 0x001fe200078e0004 */
[----:B------:R-:W-:Y:S01]  /*27b0*/  LOP3.LUT R4, R16, 0xc8, RZ, 0xfc, !PT ;  /* 0x000000c810047812 */ /* 0x000fe200078efcff */
[C---:B------:R-:W-:Y:S01]  /*27c0*/  IMAD R2, R26.reuse, R11, R2 ;  /* 0x0000000b1a027224 */ /* 0x040fe200078e0202 */
[C---:B------:R-:W-:Y:S01]  /*27d0*/  ISETP.GT.U32.AND P3, PT, R26.reuse, R6, PT ;  /* 0x000000061a00720c */ /* 0x040fe20003f64070 */
[----:B------:R-:W-:Y:S02]  /*27e0*/  IMAD.MOV R19, RZ, RZ, -R19 ;  /* 0x000000ffff137224 */ /* 0x000fe400078e0a13 */
[----:B------:R-:W-:-:S02]  /*27f0*/  IMAD R17, R26, R14, R17 ;  /* 0x0000000e1a117224 */ /* 0x000fc400078e0211 */
[----:B------:R-:W-:Y:S01]  /*2800*/  IMAD.MOV.U32 R11, RZ, RZ, R10 ;  /* 0x000000ffff0b7224 */ /* 0x000fe200078e000a */
[----:B------:R-:W-:Y:S01]  /*2810*/  IABS R10, R4 ;  /* 0x00000004000a7213 */ /* 0x000fe20000000000 */
[----:B------:R-:W-:Y:S02]  /*2820*/  @!P2 IMAD.MOV R3, RZ, RZ, -R3 ;  /* 0x000000ffff03a224 */ /* 0x000fe400078e0a03 */
[C---:B------:R-:W-:Y:S02]  /*2830*/  IMAD R18, R26.reuse, R19, R18 ;  /* 0x000000131a127224 */ /* 0x040fe400078e0212 */
[----:B------:R-:W-:Y:S01]  /*2840*/  @!P1 IMAD.MOV R11, RZ, RZ, -R11 ;  /* 0x000000ffff0b9224 */ /* 0x000fe200078e0a0b */
[C---:B------:R-:W-:Y:S01]  /*2850*/  ISETP.GT.U32.AND P1, PT, R26.reuse, R17, PT ;  /* 0x000000111a00720c */ /* 0x040fe20003f24070 */
[----:B------:R0:W-:Y:S01]  /*2860*/  STL [R1+0x2c], R3 ;  /* 0x00002c0301007387 */ /* 0x0001e20000100800 */
[--C-:B------:R-:W-:Y:S01]  /*2870*/  @!P6 IMAD.IADD R5, R5, 0x1, -R26.reuse ;  /* 0x000000010505e824 */ /* 0x100fe200078e0a1a */
[----:B------:R-:W-:Y:S01]  /*2880*/  ISETP.GT.U32.AND P6, PT, R26, R18, PT ;  /* 0x000000121a00720c */ /* 0x000fe20003fc4070 */
[----:B------:R-:W-:Y:S01]  /*2890*/  @!P3 IMAD.IADD R6, R6, 0x1, -R26 ;  /* 0x000000010606b824 */ /* 0x000fe200078e0a1a */
[----:B------:R-:W-:Y:S01]  /*28a0*/  STL [R1+0x20], R11 ;  /* 0x0000200b01007387 */ /* 0x000fe20000100800 */
[----:B------:R-:W-:-:S02]  /*28b0*/  ISETP.GE.AND P3, PT, R0, RZ, PT ;  /* 0x000000ff0000720c */ /* 0x000fc40003f66270 */
[----:B------:R-:W-:Y:S02]  /*28c0*/  ISETP.GT.U32.AND P2, PT, R26, R5, PT ;  /* 0x000000051a00720c */ /* 0x000fe40003f44070 */
[----:B------:R-:W-:Y:S01]  /*28d0*/  LOP3.LUT R0, R16, 0xc0, RZ, 0xfc, !PT ;  /* 0x000000c010007812 */ /* 0x000fe200078efcff */
[----:B0-----:R-:W-:Y:S02]  /*28e0*/  IMAD.MOV.U32 R3, RZ, RZ, R9 ;  /* 0x000000ffff037224 */ /* 0x001fe400078e0009 */
[--C-:B------:R-:W-:Y:S02]  /*28f0*/  @!P1 IMAD.IADD R17, R17, 0x1, -R26.reuse ;  /* 0x0000000111119824 */ /* 0x100fe400078e0a1a */
[----:B------:R-:W-:Y:S01]  /*2900*/  @!P0 IMAD.MOV R3, RZ, RZ, -R3 ;  /* 0x000000ffff038224 */ /* 0x000fe200078e0a03 */
[----:B------:R-:W-:Y:S01]  /*2910*/  ISETP.GT.U32.AND P0, PT, R26, R2, PT ;  /* 0x000000021a00720c */ /* 0x000fe20003f04070 */
[--C-:B------:R-:W-:Y:S01]  /*2920*/  @!P6 IMAD.IADD R18, R18, 0x1, -R26.reuse ;  /* 0x000000011212e824 */ /* 0x100fe200078e0a1a */
[----:B------:R-:W-:Y:S01]  /*2930*/  ISETP.GE.AND P6, PT, R7, RZ, PT ;  /* 0x000000ff0700720c */ /* 0x000fe20003fc6270 */
[----:B------:R-:W-:Y:S01]  /*2940*/  IMAD.HI.U32 R7, R12, R10, RZ ;  /* 0x0000000a0c077227 */ /* 0x000fe200078e00ff */
[----:B------:R0:W-:Y:S02]  /*2950*/  STL [R1+0x1c], R3 ;  /* 0x00001c0301007387 */ /* 0x0001e40000100800 */
[----:B------:R-:W-:Y:S01]  /*2960*/  ISETP.GT.U32.AND P1, PT, R26, R18, PT ;  /* 0x000000121a00720c */ /* 0x000fe20003f24070 */
[----:B------:R-:W-:Y:S01]  /*2970*/  @!P2 IMAD.IADD R5, R5, 0x1, -R26 ;  /* 0x000000010505a824 */ /* 0x000fe200078e0a1a */
[----:B------:R-:W-:Y:S01]  /*2980*/  ISETP.GE.AND P2, PT, R8, RZ, PT ;  /* 0x000000ff0800720c */ /* 0x000fe20003f46270 */
[----:B------:R-:W-:Y:S01]  /*2990*/  IMAD.MOV R7, RZ, RZ, -R7 ;  /* 0x000000ffff077224 */ /* 0x000fe200078e0a07 */
[----:B------:R-:W-:-:S03]  /*29a0*/  IABS R8, R0 ;  /* 0x0000000000087213 */ /* 0x000fc60000000000 */
[----:B------:R-:W-:Y:S02]  /*29b0*/  IMAD R10, R26, R7, R10 ;  /* 0x000000071a0a7224 */ /* 0x000fe400078e020a */
[----:B0-----:R-:W-:Y:S02]  /*29c0*/  IMAD.MOV.U32 R3, RZ, RZ, R6 ;  /* 0x000000ffff037224 */ /* 0x001fe400078e0006 */
[--C-:B------:R-:W-:Y:S02]  /*29d0*/  @!P0 IMAD.IADD R2, R2, 0x1, -R26.reuse ;  /* 0x0000000102028824 */ /* 0x100fe400078e0a1a */
[----:B------:R-:W-:Y:S01]  /*29e0*/  @!P5 IMAD.MOV R3, RZ, RZ, -R3 ;  /* 0x000000ffff03d224 */ /* 0x000fe200078e0a03 */
[----:B------:R-:W-:Y:S01]  /*29f0*/  ISETP.GT.U32.AND P5, PT, R26, R17, PT ;  /* 0x000000111a00720c */ /* 0x000fe20003fa4070 */
[----:B------:R-:W-:Y:S01]  /*2a00*/  @!P1 IMAD.IADD R18, R18, 0x1, -R26 ;  /* 0x0000000112129824 */ /* 0x000fe200078e0a1a */
[----:B------:R-:W-:Y:S02]  /*2a10*/  ISETP.GE.AND P1, PT, R0, RZ, PT ;  /* 0x000000ff0000720c */ /* 0x000fe40003f26270 */
[----:B------:R0:W-:Y:S01]  /*2a20*/  STL [R1+0x18], R3 ;  /* 0x0000180301007387 */ /* 0x0001e20000100800 */
[----:B------:R-:W-:Y:S01]  /*2a30*/  IABS R0, c[0x0][0x178] ;  /* 0x00005e0000007a13 */ /* 0x000fe20000000000 */
[----:B------:R-:W-:Y:S01]  /*2a40*/  IMAD.MOV.U32 R21, RZ, RZ, R18 ;  /* 0x000000ffff157224 */ /* 0x000fe200078e0012 */
[----:B------:R-:W-:-:S03]  /*2a50*/  ISETP.GT.U32.AND P0, PT, R26, R2, PT ;  /* 0x000000021a00720c */ /* 0x000fc60003f04070 */
[----:B------:R-:W-:-:S03]  /*2a60*/  @!P3 IMAD.MOV R21, RZ, RZ, -R21 ;  /* 0x000000ffff15b224 */ /* 0x000fc600078e0a15 */
[----:B------:R-:W-:Y:S01]  /*2a70*/  @!P5 IMAD.IADD R17, R17, 0x1, -R26 ;  /* 0x000000011111d824 */ /* 0x000fe200078e0a1a */
[----:B------:R-:W-:Y:S01]  /*2a80*/  ISETP.GT.U32.AND P5, PT, R26, R10, PT ;  /* 0x0000000a1a00720c */ /* 0x000fe20003fa4070 */
[----:B0-----:R-:W-:Y:S02]  /*2a90*/  IMAD.MOV.U32 R3, RZ, RZ, R5 ;  /* 0x000000ffff037224 */ /* 0x001fe400078e0005 */
[----:B------:R-:W-:Y:S01]  /*2aa0*/  IMAD.MOV.U32 R5, RZ, RZ, R8 ;  /* 0x000000ffff057224 */ /* 0x000fe200078e0008 */
[----:B------:R-:W-:Y:S01]  /*2ab0*/  LOP3.LUT R8, R16, 0xb0, RZ, 0xfc, !PT ;  /* 0x000000b010087812 */ /* 0x000fe200078efcff */
[----:B------:R-:W-:Y:S01]  /*2ac0*/  @!P4 IMAD.MOV R3, RZ, RZ, -R3 ;  /* 0x000000ffff03c224 */ /* 0x000fe200078e0a03 */
[----:B------:R-:W-:Y:S01]  /*2ad0*/  ISETP.GE.AND P4, PT, R4, RZ, PT ;  /* 0x000000ff0400720c */ /* 0x000fe20003f86270 */
[----:B------:R-:W-:Y:S01]  /*2ae0*/  IMAD.HI.U32 R6, R12, R5, RZ ;  /* 0x000000050c067227 */ /* 0x000fe200078e00ff */
[----:B------:R-:W-:Y:S02]  /*2af0*/  LOP3.LUT R4, R16, 0xb8, RZ, 0xfc, !PT ;  /* 0x000000b810047812 */ /* 0x000fe400078efcff */
[----:B------:R0:W-:Y:S01]  /*2b00*/  STL [R1+0x14], R3 ;  /* 0x0000140301007387 */ /* 0x0001e20000100800 */
[----:B------:R-:W-:Y:S01]  /*2b10*/  IMAD.MOV R6, RZ, RZ, -R6 ;  /* 0x000000ffff067224 */ /* 0x000fe200078e0a06 */
[----:B------:R-:W-:Y:S01]  /*2b20*/  IABS R9, R4 ;  /* 0x0000000400097213 */ /* 0x000fe20000000000 */
[----:B------:R-:W-:Y:S01]  /*2b30*/  @!P5 IMAD.IADD R10, R10, 0x1, -R26 ;  /* 0x000000010a0ad824 */ /* 0x000fe200078e0a1a */
[----:B------:R-:W-:Y:S01]  /*2b40*/  IABS R11, R8 ;  /* 0x00000008000b7213 */ /* 0x000fe20000000000 */
[----:B------:R-:W-:Y:S01]  /*2b50*/  IMAD R7, R26, R6, R5 ;  /* 0x000000061a077224 */ /* 0x000fe200078e0205 */
[----:B------:R-:W-:Y:S01]  /*2b60*/  LOP3.LUT R6, R16, 0x98, RZ, 0xfc, !PT ;  /* 0x0000009810067812 */ /* 0x000fe200078efcff */
[----:B------:R-:W-:Y:S01]  /*2b70*/  IMAD.HI.U32 R5, R12, R9, RZ ;  /* 0x000000090c057227 */ /* 0x000fe200078e00ff */
[----:B------:R-:W-:Y:S02]  /*2b80*/  STL [R1+0x10], R21 ;  /* 0x0000101501007387 */ /* 0x000fe40000100800 */
[----:B------:R-:W-:Y:S01]  /*2b90*/  ISETP.GT.U32.AND P5, PT, R26, R7, PT ;  /* 0x000000071a00720c */ /* 0x000fe20003fa4070 */
[----:B0-----:R-:W-:Y:S01]  /*2ba0*/  IMAD.MOV.U32 R3, RZ, RZ, R0 ;  /* 0x000000ffff037224 */ /* 0x001fe200078e0000 */
[----:B------:R-:W-:Y:S01]  /*2bb0*/  LOP3.LUT R0, R16, 0xa8, RZ, 0xfc, !PT ;  /* 0x000000a810007812 */ /* 0x000fe200078efcff */
[----:B------:R-:W-:-:S02]  /*2bc0*/  IMAD.MOV R5, RZ, RZ, -R5 ;  /* 0x000000ffff057224 */ /* 0x000fc400078e0a05 */
[----:B------:R-:W-:Y:S01]  /*2bd0*/  IMAD.HI.U32 R14, R12, R11, RZ ;  /* 0x0000000b0c0e7227 */ /* 0x000fe200078e00ff */
[----:B------:R-:W-:Y:S01]  /*2be0*/  IABS R13, R0 ;  /* 0x00000000000d7213 */ /* 0x000fe20000000000 */
[----:B------:R-:W0:Y:S02]  /*2bf0*/  I2F.RP R19, R3 ;  /* 0x0000000300137306 */ /* 0x000e240000209400 */
[----:B------:R-:W-:Y:S02]  /*2c00*/  IMAD R9, R26, R5, R9 ;  /* 0x000000051a097224 */ /* 0x000fe400078e0209 */
[----:B------:R-:W-:-:S04]  /*2c10*/  IMAD.HI.U32 R5, R12, R13, RZ ;  /* 0x0000000d0c057227 */ /* 0x000fc800078e00ff */
[----:B------:R-:W-:Y:S01]  /*2c20*/  @!P5 IMAD.IADD R7, R7, 0x1, -R26 ;  /* 0x000000010707d824 */ /* 0x000fe200078e0a1a */
[C---:B------:R-:W-:Y:S01]  /*2c30*/  ISETP.GT.U32.AND P5, PT, R26.reuse, R10, PT ;  /* 0x0000000a1a00720c */ /* 0x040fe20003fa4070 */
[----:B------:R-:W-:Y:S02]  /*2c40*/  IMAD.MOV R14, RZ, RZ, -R14 ;  /* 0x000000ffff0e7224 */ /* 0x000fe400078e0a0e */
[----:B------:R-:W-:Y:S01]  /*2c50*/  IMAD.MOV R5, RZ, RZ, -R5 ;  /* 0x000000ffff057224 */ /* 0x000fe200078e0a05 */
[C---:B------:R-:W-:Y:S01]  /*2c60*/  ISETP.GT.U32.AND P3, PT, R26.reuse, R7, PT ;  /* 0x000000071a00720c */ /* 0x040fe20003f64070 */
[C---:B------:R-:W-:Y:S02]  /*2c70*/  IMAD R11, R26.reuse, R14, R11 ;  /* 0x0000000e1a0b7224 */ /* 0x040fe400078e020b */
[----:B------:R-:W-:Y:S01]  /*2c80*/  IMAD R13, R26, R5, R13 ;  /* 0x000000051a0d7224 */ /* 0x000fe200078e020d */
[----:B------:R-:W-:Y:S01]  /*2c90*/  LOP3.LUT R5, R16, 0x90, RZ, 0xfc, !PT ;  /* 0x0000009010057812 */ /* 0x000fe200078efcff */
[--C-:B------:R-:W-:Y:S01]  /*2ca0*/  @!P0 IMAD.IADD R2, R2, 0x1, -R26.reuse ;  /* 0x0000000102028824 */ /* 0x100fe200078e0a1a */
[----:B------:R-:W-:Y:S01]  /*2cb0*/  ISETP.GE.AND P0, PT, R4, RZ, PT ;  /* 0x000000ff0400720c */ /* 0x000fe20003f06270 */
[----:B------:R-:W-:Y:S01]  /*2cc0*/  IMAD.MOV.U32 R20, RZ, RZ, R17 ;  /* 0x000000ffff147224 */ /* 0x000fe200078e0011 */
[----:B------:R-:W-:Y:S01]  /*2cd0*/  LOP3.LUT R4, R16, 0xa0, RZ, 0xfc, !PT ;  /* 0x000000a010047812 */ /* 0x000fe200078efcff */
[----:B------:R-:W-:Y:S01]  /*2ce0*/  @!P5 IMAD.IADD R10, R10, 0x1, -R26 ;  /* 0x000000010a0ad824 */ /* 0x000fe200078e0a1a */
[C---:B------:R-:W-:Y:S01]  /*2cf0*/  ISETP.GT.U32.AND P5, PT, R26.reuse, R11, PT ;  /* 0x0000000b1a00720c */ /* 0x040fe20003fa4070 */
[----:B------:R-:W-:Y:S01]  /*2d00*/  IMAD.MOV.U32 R17, RZ, RZ, R2 ;  /* 0x000000ffff117224 */ /* 0x000fe200078e0002 */
[----:B------:R-:W-:Y:S01]  /*2d10*/  IABS R15, R4 ;  /* 0x00000004000f7213 */ /* 0x000fe20000000000 */
[----:B------:R-:W-:Y:S01]  /*2d20*/  @!P3 IMAD.IADD R7, R7, 0x1, -R26 ;  /* 0x000000010707b824 */ /* 0x000fe200078e0a1a */
[C---:B------:R-:W-:Y:S01]  /*2d30*/  ISETP.GT.U32.AND P3, PT, R26.reuse, R13, PT ;  /* 0x0000000d1a00720c */ /* 0x040fe20003f64070 */
[----:B------:R-:W-:Y:S01]  /*2d40*/  @!P2 IMAD.MOV R20, RZ, RZ, -R20 ;  /* 0x000000ffff14a224 */ /* 0x000fe200078e0a14 */
[----:B------:R-:W-:Y:S01]  /*2d50*/  ISETP.GT.U32.AND P2, PT, R26, R9, PT ;  /* 0x000000091a00720c */ /* 0x000fe20003f44070 */
[----:B------:R-:W-:Y:S01]  /*2d60*/  @!P6 IMAD.MOV R17, RZ, RZ, -R17 ;  /* 0x000000ffff11e224 */ /* 0x000fe200078e0a11 */
[----:B------:R-:W-:Y:S01]  /*2d70*/  ISETP.GE.AND P6, PT, R8, RZ, PT ;  /* 0x000000ff0800720c */ /* 0x000fe20003fc6270 */
[----:B------:R-:W-:Y:S01]  /*2d80*/  IMAD.MOV.U32 R18, RZ, RZ, R10 ;  /* 0x000000ffff127224 */ /* 0x000fe200078e000a */
[----:B------:R-:W-:Y:S01]  /*2d90*/  STL [R1+0xc], R20 ;  /* 0x00000c1401007387 */ /* 0x000fe20000100800 */
[----:B------:R-:W-:-:S03]  /*2da0*/  IMAD.HI.U32 R2, R12, R15, RZ ;  /* 0x0000000f0c027227 */ /* 0x000fc600078e00ff */
[----:B------:R1:W-:Y:S01]  /*2db0*/  STL [R1+0x4], R17 ;  /* 0x0000041101007387 */ /* 0x0003e20000100800 */
[--C-:B------:R-:W-:Y:S02]  /*2dc0*/  @!P5 IMAD.IADD R11, R11, 0x1, -R26.reuse ;  /* 0x000000010b0bd824 */ /* 0x100fe400078e0a1a */
[--C-:B------:R-:W-:Y:S02]  /*2dd0*/  @!P3 IMAD.IADD R13, R13, 0x1, -R26.reuse ;  /* 0x000000010d0db824 */ /* 0x100fe400078e0a1a */
[----:B------:R-:W-:Y:S01]  /*2de0*/  @!P2 IMAD.IADD R9, R9, 0x1, -R26 ;  /* 0x000000010909a824 */ /* 0x000fe200078e0a1a */
[----:B------:R-:W-:Y:S01]  /*2df0*/  ISETP.GT.U32.AND P3, PT, R26, R11, PT ;  /* 0x0000000b1a00720c */ /* 0x000fe20003f64070 */
[----:B------:R-:W-:Y:S01]  /*2e00*/  @!P4 IMAD.MOV R18, RZ, RZ, -R18 ;  /* 0x000000ffff12c224 */ /* 0x000fe200078e0a12 */
[----:B------:R-:W-:Y:S01]  /*2e10*/  ISETP.GE.AND P2, PT, R0, RZ, PT ;  /* 0x000000ff0000720c */ /* 0x000fe20003f46270 */
[----:B------:R-:W-:Y:S01]  /*2e20*/  IMAD.MOV R2, RZ, RZ, -R2 ;  /* 0x000000ffff027224 */ /* 0x000fe200078e0a02 */
[----:B-1----:R-:W-:Y:S01]  /*2e30*/  IABS R17, R6 ;  /* 0x0000000600117213 */ /* 0x002fe20000000000 */
[----:B------:R-:W-:Y:S01]  /*2e40*/  @!P1 IMAD.MOV R7, RZ, RZ, -R7 ;  /* 0x000000ffff079224 */ /* 0x000fe200078e0a07 */
[C---:B------:R-:W-:Y:S01]  /*2e50*/  ISETP.GT.U32.AND P5, PT, R26.reuse, R9, PT ;  /* 0x000000091a00720c */ /* 0x040fe20003fa4070 */
[----:B------:R-:W-:Y:S01]  /*2e60*/  IMAD R15, R26, R2, R15 ;  /* 0x000000021a0f7224 */ /* 0x000fe200078e020f */
[----:B------:R-:W-:Y:S01]  /*2e70*/  LOP3.LUT R0, R16, 0x88, RZ, 0xfc, !PT ;  /* 0x0000008810007812 */ /* 0x000fe200078efcff */
[----:B------:R-:W-:Y:S01]  /*2e80*/  IMAD.HI.U32 R8, R12, R17, RZ ;  /* 0x000000110c087227 */ /* 0x000fe200078e00ff */
[C---:B------:R-:W-:Y:S01]  /*2e90*/  ISETP.GT.U32.AND P4, PT, R26.reuse, R13, PT ;  /* 0x0000000d1a00720c */ /* 0x040fe20003f84070 */
[----:B0-----:R0:W1:Y:S01]  /*2ea0*/  MUFU.RCP R2, R19 ;  /* 0x0000001300027308 */ /* 0x0010620000001000 */
[----:B------:R-:W-:Y:S01]  /*2eb0*/  IABS R20, R0 ;  /* 0x0000000000147213 */ /* 0x000fe20000000000 */
[----:B------:R-:W-:Y:S01]  /*2ec0*/  IMAD.MOV R8, RZ, RZ, -R8 ;  /* 0x000000ffff087224 */ /* 0x000fe200078e0a08 */
[C---:B------:R-:W-:Y:S01]  /*2ed0*/  ISETP.GT.U32.AND P1, PT, R26.reuse, R15, PT ;  /* 0x0000000f1a00720c */ /* 0x040fe20003f24070 */
[----:B------:R-:W-:Y:S01]  /*2ee0*/  @!P3 IMAD.IADD R11, R11, 0x1, -R26 ;  /* 0x000000010b0bb824 */ /* 0x000fe200078e0a1a */
[----:B------:R-:W-:Y:S01]  /*2ef0*/  STL [R1], R18 ;  /* 0x0000001201007387 */ /* 0x000fe20000100800 */
[----:B------:R-:W-:-:S02]  /*2f00*/  IMAD R17, R26, R8, R17 ;  /* 0x000000081a117224 */ /* 0x000fc400078e0211 */
[----:B------:R-:W-:Y:S01]  /*2f10*/  @!P5 IMAD.IADD R9, R9, 0x1, -R26 ;  /* 0x000000010909d824 */ /* 0x000fe200078e0a1a */
[----:B------:R-:W-:Y:S01]  /*2f20*/  ISETP.GE.AND P5, PT, R4, RZ, PT ;  /* 0x000000ff0400720c */ /* 0x000fe20003fa6270 */
[----:B------:R-:W-:Y:S01]  /*2f30*/  IMAD.HI.U32 R4, R12, R20, RZ ;  /* 0x000000140c047227 */ /* 0x000fe200078e00ff */
[----:B------:R-:W-:Y:S01]  /*2f40*/  ISETP.GT.U32.AND P3, PT, R26, R17, PT ;  /* 0x000000111a00720c */ /* 0x000fe20003f64070 */
[----:B------:R2:W-:Y:S01]  /*2f50*/  STL [R1+0x6d4], R7 ;  /* 0x0006d40701007387 */ /* 0x0005e20000100800 */
[----:B0-----:R-:W-:Y:S01]  /*2f60*/  IABS R19, R5 ;  /* 0x0000000500137213 */ /* 0x001fe20000000000 */
[----:B------:R-:W-:Y:S02]  /*2f70*/  IMAD.MOV R4, RZ, RZ, -R4 ;  /* 0x000000ffff047224 */ /* 0x000fe400078e0a04 */
[----:B------:R-:W-:Y:S01]  /*2f80*/  @!P4 IMAD.IADD R13, R13, 0x1, -R26 ;  /* 0x000000010d0dc824 */ /* 0x000fe200078e0a1a */
[----:B------:R-:W-:Y:S01]  /*2f90*/  ISETP.GE.AND P4, PT, R6, RZ, PT ;  /* 0x000000ff0600720c */ /* 0x000fe20003f86270 */
[----:B------:R-:W-:Y:S01]  /*2fa0*/  IMAD R20, R26, R4, R20 ;  /* 0x000000041a147224 */ /* 0x000fe200078e0214 */
[----:B------:R-:W-:Y:S01]  /*2fb0*/  LOP3.LUT R4, R16, 0x80, RZ, 0xfc, !PT ;  /* 0x0000008010047812 */ /* 0x000fe200078efcff */
[----:B------:R-:W-:Y:S01]  /*2fc0*/  IMAD.HI.U32 R8, R12, R19, RZ ;  /* 0x000000130c087227 */ /* 0x000fe200078e00ff */
[----:B-1----:R-:W-:-:S02]  /*2fd0*/  IADD3 R2, R2, 0xffffffe, RZ ;  /* 0x0ffffffe02027810 */ /* 0x002fc40007ffe0ff */
[----:B------:R-:W-:Y:S01]  /*2fe0*/  IABS R23, R4 ;  /* 0x0000000400177213 */ /* 0x000fe20000000000 */
[----:B------:R-:W-:Y:S01]  /*2ff0*/  @!P3 IMAD.IADD R17, R17, 0x1, -R26 ;  /* 0x000000011111b824 */ /* 0x000fe200078e0a1a */
[----:B--2---:R-:W-:Y:S01]  /*3000*/  LOP3.LUT R7, R16, 0x10, RZ, 0xfc, !PT ;  /* 0x0000001010077812 */ /* 0x004fe200078efcff */
[----:B------:R-:W-:Y:S02]  /*3010*/  IMAD.MOV R8, RZ, RZ, -R8 ;  /* 0x000000ffff087224 */ /* 0x000fe400078e0a08 */
[----:B------:R-:W-:Y:S01]  /*3020*/  IMAD.HI.U32 R6, R12, R23, RZ ;  /* 0x000000170c067227 */ /* 0x000fe200078e00ff */
[----:B------:R-:W-:-:S03]  /*3030*/  ISETP.GT.U32.AND P3, PT, R26, R17, PT ;  /* 0x000000111a00720c */ /* 0x000fc60003f64070 */
[C---:B------:R-:W-:Y:S02]  /*3040*/  IMAD R19, R26.reuse, R8, R19 ;  /* 0x000000081a137224 */ /* 0x040fe400078e0213 */
[--C-:B------:R-:W-:Y:S01]  /*3050*/  @!P1 IMAD.IADD R15, R15, 0x1, -R26.reuse ;  /* 0x000000010f0f9824 */ /* 0x100fe200078e0a1a */
[----:B------:R-:W-:Y:S01]  /*3060*/  ISETP.GE.AND P1, PT, R5, RZ, PT ;  /* 0x000000ff0500720c */ /* 0x000fe20003f26270 */
[----:B------:R-:W-:Y:S01]  /*3070*/  @!P6 IMAD.MOV R11, RZ, RZ, -R11 ;  /* 0x000000ffff0be224 */ /* 0x000fe200078e0a0b */
[C---:B------:R-:W-:Y:S01]  /*3080*/  ISETP.GT.U32.AND P6, PT, R26.reuse, R19, PT ;  /* 0x000000131a00720c */ /* 0x040fe20003fc4070 */
[----:B------:R-:W-:Y:S01]  /*3090*/  @!P0 IMAD.MOV R9, RZ, RZ, -R9 ;  /* 0x000000ffff098224 */ /* 0x000fe200078e0a09 */
[----:B------:R-:W-:Y:S01]  /*30a0*/  ISETP.GT.U32.AND P0, PT, R26, R15, PT ;  /* 0x0000000f1a00720c */ /* 0x000fe20003f04070 */
[----:B------:R0:W1:Y:S01]  /*30b0*/  F2I.FTZ.U32.TRUNC.NTZ R5, R2 ;  /* 0x0000000200057305 */ /* 0x000062000021f000 */
[----:B------:R-:W-:Y:S01]  /*30c0*/  @!P2 IMAD.MOV R13, RZ, RZ, -R13 ;  /* 0x000000ffff0da224 */ /* 0x000fe200078e0a0d */
[----:B------:R-:W-:Y:S01]  /*30d0*/  ISETP.GE.AND P2, PT, R0, RZ, PT ;  /* 0x000000ff0000720c */ /* 0x000fe20003f46270 */
[----:B------:R-:W-:Y:S01]  /*30e0*/  @!P3 IMAD.IADD R17, R17, 0x1, -R26 ;  /* 0x000000011111b824 */ /* 0x000fe200078e0a1a */
[----:B------:R-:W-:Y:S01]  /*30f0*/  ISETP.GE.AND P3, PT, R4, RZ, PT ;  /* 0x000000ff0400720c */ /* 0x000fe20003f66270 */
[----:B------:R-:W-:Y:S01]  /*3100*/  IMAD.MOV R4, RZ, RZ, -R6 ;  /* 0x000000ffff047224 */ /* 0x000fe200078e0a06 */
[----:B------:R-:W-:Y:S01]  /*3110*/  STL [R1+0x6d8], R9 ;  /* 0x0006d80901007387 */ /* 0x000fe20000100800 */
[----:B------:R-:W-:Y:S01]  /*3120*/  @!P4 IMAD.MOV R17, RZ, RZ, -R17 ;  /* 0x000000ffff11c224 */ /* 0x000fe200078e0a11 */
[----:B------:R-:W-:Y:S01]  /*3130*/  LOP3.LUT R6, R16, 0x58, RZ, 0xfc, !PT ;  /* 0x0000005810067812 */ /* 0x000fe200078efcff */
[----:B------:R-:W-:Y:S01]  /*3140*/  IMAD R23, R26, R4, R23 ;  /* 0x000000041a177224 */ /* 0x000fe200078e0217 */
[----:B0-----:R-:W-:Y:S01]  /*3150*/  LOP3.LUT R2, R16, 0x78, RZ, 0xfc, !PT ;  /* 0x0000007810027812 */ /* 0x001fe200078efcff */
[--C-:B------:R-:W-:Y:S01]  /*3160*/  @!P6 IMAD.IADD R19, R19, 0x1, -R26.reuse ;  /* 0x000000011313e824 */ /* 0x100fe200078e0a1a */
[----:B------:R0:W-:Y:S01]  /*3170*/  STL [R1+0x6dc], R11 ;  /* 0x0006dc0b01007387 */ /* 0x0001e20000100800 */
[----:B------:R-:W-:Y:S01]  /*3180*/  @!P0 IMAD.IADD R15, R15, 0x1, -R26 ;  /* 0x000000010f0f8824 */ /* 0x000fe200078e0a1a */
[----:B------:R-:W-:Y:S01]  /*3190*/  ISETP.GT.U32.AND P4, PT, R26, R23, PT ;  /* 0x000000171a00720c */ /* 0x000fe20003f84070 */
[----:B------:R-:W-:Y:S01]  /*31a0*/  IMAD.MOV.U32 R4, RZ, RZ, RZ ;  /* 0x000000ffff047224 */ /* 0x000fe200078e00ff */
[----:B------:R-:W-:Y:S01]  /*31b0*/  IABS R24, R2 ;  /* 0x0000000200187213 */ /* 0x000fe20000000000 */
[----:B------:R-:W-:Y:S01]  /*31c0*/  @!P5 IMAD.MOV R15, RZ, RZ, -R15 ;  /* 0x000000ffff0fd224 */ /* 0x000fe200078e0a0f */
[----:B------:R-:W-:Y:S01]  /*31d0*/  ISETP.GE.AND P6, PT, R2, RZ, PT ;  /* 0x000000ff0200720c */ /* 0x000fe20003fc6270 */
[--C-:B-1----:R-:W-:Y:S01]  /*31e0*/  IMAD.MOV R0, RZ, RZ, -R5.reuse ;  /* 0x000000ffff007224 */ /* 0x102fe200078e0a05 */
[----:B------:R-:W-:Y:S01]  /*31f0*/  ISETP.GT.U32.AND P0, PT, R26, R20, PT ;  /* 0x000000141a00720c */ /* 0x000fe20003f04070 */
[----:B------:R-:W-:Y:S01]  /*3200*/  IMAD.HI.U32 R2, R12, R24, RZ ;  /* 0x000000180c027227 */ /* 0x000fe200078e00ff */
[----:B------:R-:W-:Y:S01]  /*3210*/  ISETP.GT.U32.AND P5, PT, R26, R19, PT ;  /* 0x000000131a00720c */ /* 0x000fe20003fa4070 */
[----:B------:R-:W-:Y:S01]  /*3220*/  STL [R1+0x6e0], R13 ;  /* 0x0006e00d01007387 */ /* 0x000fe20000100800 */
[C---:B0-----:R-:W-:Y:S01]  /*3230*/  LOP3.LUT R11, R16.reuse, 0x20, RZ, 0xfc, !PT ;  /* 0x00000020100b7812 */ /* 0x041fe200078efcff */
[----:B------:R-:W-:Y:S01]  /*3240*/  IMAD.MOV R2, RZ, RZ, -R2 ;  /* 0x000000ffff027224 */ /* 0x000fe200078e0a02 */
[----:B------:R-:W-:Y:S01]  /*3250*/  LOP3.LUT R9, R16, 0x18, RZ, 0xfc, !PT ;  /* 0x0000001810097812 */ /* 0x000fe200078efcff */
[----:B------:R-:W-:Y:S01]  /*3260*/  @!P4 IMAD.IADD R23, R23, 0x1, -R26 ;  /* 0x000000011717c824 */ /* 0x000fe200078e0a1a */
[----:B------:R-:W-:Y:S01]  /*3270*/  STL [R1+0x6e4], R15 ;  /* 0x0006e40f01007387 */ /* 0x000fe20000100800 */
[----:B------:R-:W-:Y:S01]  /*3280*/  IMAD R24, R26, R2, R24 ;  /* 0x000000021a187224 */ /* 0x000fe200078e0218 */
[----:B------:R-:W-:Y:S01]  /*3290*/  IABS R25, R11 ;  /* 0x0000000b00197213 */ /* 0x000fe20000000000 */
[----:B------:R-:W-:Y:S01]  /*32a0*/  IMAD R0, R0, R3, RZ ;  /* 0x0000000300007224 */ /* 0x000fe200078e02ff */
[----:B------:R-:W-:Y:S01]  /*32b0*/  ISETP.GT.U32.AND P4, PT, R26, R23, PT ;  /* 0x000000171a00720c */ /* 0x000fe20003f84070 */
[--C-:B------:R-:W-:Y:S01]  /*32c0*/  @!P0 IMAD.IADD R20, R20, 0x1, -R26.reuse ;  /* 0x0000000114148824 */ /* 0x100fe200078e0a1a */
[----:B------:R-:W-:Y:S01]  /*32d0*/  STL [R1+0x6e8], R17 ;  /* 0x0006e81101007387 */ /* 0x000fe20000100800 */
[----:B------:R-:W-:Y:S01]  /*32e0*/  @!P5 IMAD.IADD R19, R19, 0x1, -R26 ;  /* 0x000000011313d824 */ /* 0x000fe200078e0a1a */
[----:B------:R-:W-:Y:S01]  /*32f0*/  ISETP.GE.AND P5, PT, R22, RZ, PT ;  /* 0x000000ff1600720c */ /* 0x000fe20003fa6270 */
[----:B------:R-:W-:Y:S01]  /*3300*/  IMAD.HI.U32 R0, R5, R0, R4 ;  /* 0x0000000005007227 */ /* 0x000fe200078e0004 */
[----:B------:R-:W-:-:S02]  /*3310*/  ISETP.GT.U32.AND P0, PT, R26, R20, PT ;  /* 0x000000141a00720c */ /* 0x000fc40003f04070 */
[----:B------:R-:W-:Y:S01]  /*3320*/  IABS R22, R22 ;  /* 0x0000001600167213 */ /* 0x000fe20000000000 */
[----:B------:R-:W-:Y:S01]  /*3330*/  @!P1 IMAD.MOV R19, RZ, RZ, -R19 ;  /* 0x000000ffff139224 */ /* 0x000fe200078e0a13 */
[C---:B------:R-:W-:Y:S01]  /*3340*/  LOP3.LUT R4, R16.reuse, 0x68, RZ, 0xfc, !PT ;  /* 0x0000006810047812 */ /* 0x040fe200078efcff */
[----:B------:R0:W-:Y:S01]  /*3350*/  STL [R1+0x98], R0 ;  /* 0x0000980001007387 */ /* 0x0001e20000100800 */
[----:B------:R-:W-:Y:S01]  /*3360*/  LOP3.LUT R5, R16, 0x60, RZ, 0xfc, !PT ;  /* 0x0000006010057812 */ /* 0x000fe200078efcff */
[--C-:B------:R-:W-:Y:S01]  /*3370*/  @!P4 IMAD.IADD R23, R23, 0x1, -R26.reuse ;  /* 0x000000011717c824 */ /* 0x100fe200078e0a1a */
[----:B------:R-:W-:Y:S01]  /*3380*/  ISETP.GT.U32.AND P4, PT, R26, R24, PT ;  /* 0x000000181a00720c */ /* 0x000fe20003f84070 */
[----:B------:R-:W-:Y:S01]  /*3390*/  IMAD.HI.U32 R8, R12, R22, RZ ;  /* 0x000000160c087227 */ /* 0x000fe200078e00ff */
[----:B------:R-:W-:Y:S01]  /*33a0*/  ISETP.GE.AND P1, PT, R5, RZ, PT ;  /* 0x000000ff0500720c */ /* 0x000fe20003f26270 */
[----:B------:R-:W-:Y:S01]  /*33b0*/  STL [R1+0x6ec], R19 ;  /* 0x0006ec1301007387 */ /* 0x000fe20000100800 */
[----:B------:R-:W-:Y:S01]  /*33c0*/  IABS R5, R5 ;  /* 0x0000000500057213 */ /* 0x000fe20000000000 */
[----:B------:R-:W-:Y:S01]  /*33d0*/  @!P0 IMAD.IADD R20, R20, 0x1, -R26 ;  /* 0x0000000114148824 */ /* 0x000fe200078e0a1a */
[----:B------:R-:W-:Y:S01]  /*33e0*/  ISETP.GE.AND P0, PT, R4, RZ, PT ;  /* 0x000000ff0400720c */ /* 0x000fe20003f06270 */
[----:B------:R-:W-:Y:S01]  /*33f0*/  IMAD.MOV R8, RZ, RZ, -R8 ;  /* 0x000000ffff087224 */ /* 0x000fe200078e0a08 */
[----:B------:R-:W-:Y:S01]  /*3400*/  IABS R4, R4 ;  /* 0x0000000400047213 */ /* 0x000fe20000000000 */
[----:B------:R-:W-:Y:S01]  /*3410*/  @!P2 IMAD.MOV R20, RZ, RZ, -R20 ;  /* 0x000000ffff14a224 */ /* 0x000fe200078e0a14 */
[----:B------:R-:W-:Y:S01]  /*3420*/  ISETP.GE.AND P2, PT, R6, RZ, PT ;  /* 0x000000ff0600720c */ /* 0x000fe20003f46270 */
[----:B------:R-:W-:Y:S01]  /*3430*/  IMAD R22, R26, R8, R22 ;  /* 0x000000081a167224 */ /* 0x000fe200078e0216 */
[----:B------:R-:W-:Y:S01]  /*3440*/  LOP3.LUT R3, R16, 0x50, RZ, 0xfc, !PT ;  /* 0x0000005010037812 */ /* 0x000fe200078efcff */
[----:B------:R-:W-:Y:S01]  /*3450*/  @!P4 IMAD.IADD R24, R24, 0x1, -R26 ;  /* 0x000000011818c824 */ /* 0x000fe200078e0a1a */
[----:B------:R1:W-:Y:S01]  /*3460*/  STL [R1+0x6f0], R20 ;  /* 0x0006f01401007387 */ /* 0x0003e20000100800 */
[----:B------:R-:W-:Y:S01]  /*3470*/  IMAD.HI.U32 R2, R12, R4, RZ ;  /* 0x000000040c027227 */ /* 0x000fe200078e00ff */
[----:B------:R-:W-:-:S02]  /*3480*/  IABS R6, R6 ;  /* 0x0000000600067213 */ /* 0x000fc40000000000 */
[----:B------:R-:W-:Y:S01]  /*3490*/  ISETP.GT.U32.AND P4, PT, R26, R24, PT ;  /* 0x000000181a00720c */ /* 0x000fe20003f84070 */
[----:B0-----:R-:W-:Y:S01]  /*34a0*/  IMAD.HI.U32 R0, R12, R5, RZ ;  /* 0x000000050c007227 */ /* 0x001fe200078e00ff */
[----:B------:R-:W-:Y:S01]  /*34b0*/  IABS R10, R3 ;  /* 0x00000003000a7213 */ /* 0x000fe20000000000 */
[----:B------:R0:W-:Y:S01]  /*34c0*/  STL [R1+0x74c], R3 ;  /* 0x00074c0301007387 */ /* 0x0001e20000100800 */
[C---:B------:R-:W-:Y:S01]  /*34d0*/  LOP3.LUT R15, R16.reuse, 0x40, RZ, 0xfc, !PT ;  /* 0x00000040100f7812 */ /* 0x040fe200078efcff */
[----:B------:R-:W-:Y:S01]  /*34e0*/  IMAD.MOV R2, RZ, RZ, -R2 ;  /* 0x000000ffff027224 */ /* 0x000fe200078e0a02 */
[----:B-1----:R-:W-:Y:S01]  /*34f0*/  LOP3.LUT R20, R16, 0x48, RZ, 0xfc, !PT ;  /* 0x0000004810147812 */ /* 0x002fe200078efcff */
[----:B------:R-:W-:Y:S01]  /*3500*/  IMAD.MOV R0, RZ, RZ, -R0 ;  /* 0x000000ffff007224 */ /* 0x000fe200078e0a00 */
[----:B------:R-:W-:Y:S01]  /*3510*/  IABS R18, R15 ;  /* 0x0000000f00127213 */ /* 0x000fe20000000000 */
[----:B------:R-:W-:Y:S01]  /*3520*/  IMAD R4, R26, R2, R4 ;  /* 0x000000021a047224 */ /* 0x000fe200078e0204 */
[----:B------:R-:W-:Y:S01]  /*3530*/  IABS R14, R20 ;  /* 0x00000014000e7213 */ /* 0x000fe20000000000 */
[----:B------:R-:W-:Y:S01]  /*3540*/  IMAD.HI.U32 R2, R12, R6, RZ ;  /* 0x000000060c027227 */ /* 0x000fe200078e00ff */
[----:B------:R-:W-:-:S02]  /*3550*/  LOP3.LUT R13, R16, 0x38, RZ, 0xfc, !PT ;  /* 0x00000038100d7812 */ /* 0x000fc400078efcff */
[----:B------:R-:W-:Y:S01]  /*3560*/  LOP3.LUT R19, R16, 0x30, RZ, 0xfc, !PT ;  /* 0x0000003010137812 */ /* 0x000fe200078efcff */
[----:B------:R-:W-:Y:S01]  /*3570*/  @!P4 IMAD.IADD R24, R24, 0x1, -R26 ;  /* 0x000000011818c824 */ /* 0x000fe200078e0a1a */
[C---:B------:R-:W-:Y:S01]  /*3580*/  ISETP.GT.U32.AND P4, PT, R26.reuse, R22, PT ;  /* 0x000000161a00720c */ /* 0x040fe20003f84070 */
[----:B------:R-:W-:Y:S01]  /*3590*/  IMAD R5, R26, R0, R5 ;  /* 0x000000001a057224 */ /* 0x000fe200078e0205 */
[----:B------:R-:W-:Y:S01]  /*35a0*/  IABS R21, R13 ;  /* 0x0000000d00157213 */ /* 0x000fe20000000000 */
[----:B------:R-:W-:Y:S01]  /*35b0*/  IMAD.HI.U32 R0, R12, R10, RZ ;  /* 0x0000000a0c007227 */ /* 0x000fe200078e00ff */
[----:B------:R-:W-:Y:S02]  /*35c0*/  LOP3.LUT R17, R16, 0x28, RZ, 0xfc, !PT ;  /* 0x0000002810117812 */ /* 0x000fe400078efcff */
[----:B------:R-:W-:Y:S01]  /*35d0*/  IABS R28, R9 ;  /* 0x00000009001c7213 */ /* 0x000fe20000000000 */
[----:B------:R-:W-:Y:S01]  /*35e0*/  IMAD.MOV R2, RZ, RZ, -R2 ;  /* 0x000000ffff027224 */ /* 0x000fe200078e0a02 */
[----:B------:R-:W-:Y:S01]  /*35f0*/  IABS R27, R17 ;  /* 0x00000011001b7213 */ /* 0x000fe20000000000 */
[----:B------:R-:W-:Y:S01]  /*3600*/  IMAD.HI.U32 R8, R12, R14, RZ ;  /* 0x0000000e0c087227 */ /* 0x000fe200078e00ff */
[----:B0-----:R-:W-:-:S03]  /*3610*/  IABS R3, R16 ;  /* 0x0000001000037213 */ /* 0x001fc60000000000 */
[----:B------:R-:W-:Y:S02]  /*3620*/  IMAD.MOV R0, RZ, RZ, -R0 ;  /* 0x000000ffff007224 */ /* 0x000fe400078e0a00 */
[----:B------:R-:W-:Y:S02]  /*3630*/  IMAD R6, R26, R2, R6 ;  /* 0x000000021a067224 */ /* 0x000fe400078e0206 */
[----:B------:R-:W-:-:S04]  /*3640*/  IMAD.HI.U32 R2, R12, R18, RZ ;  /* 0x000000120c027227 */ /* 0x000fc800078e00ff */
[----:B------:R-:W-:Y:S02]  /*3650*/  IMAD.MOV R8, RZ, RZ, -R8 ;  /* 0x000000ffff087224 */ /* 0x000fe400078e0a08 */
[----:B------:R-:W-:Y:S01]  /*3660*/  @!P4 IMAD.IADD R22, R22, 0x1, -R26 ;  /* 0x000000011616c824 */ /* 0x000fe200078e0a1a */
[C---:B------:R-:W-:Y:S01]  /*3670*/  ISETP.GT.U32.AND P4, PT, R26.reuse, R4, PT ;  /* 0x000000041a00720c */ /* 0x040fe20003f84070 */
[C---:B------:R-:W-:Y:S01]  /*3680*/  IMAD R10, R26.reuse, R0, R10 ;  /* 0x000000001a0a7224 */ /* 0x040fe200078e020a */
[----:B------:R-:W-:Y:S01]  /*3690*/  IABS R0, R19 ;  /* 0x0000001300007213 */ /* 0x000fe20000000000 */
[----:B------:R-:W-:Y:S02]  /*36a0*/  IMAD.MOV R2, RZ, RZ, -R2 ;  /* 0x000000ffff027224 */ /* 0x000fe400078e0a02 */
[----:B------:R-:W-:Y:S02]  /*36b0*/  IMAD R14, R26, R8, R14 ;  /* 0x000000081a0e7224 */ /* 0x000fe400078e020e */
[----:B------:R-:W-:-:S04]  /*36c0*/  IMAD.HI.U32 R8, R12, R21, RZ ;  /* 0x000000150c087227 */ /* 0x000fc800078e00ff */
[----:B------:R-:W-:Y:S02]  /*36d0*/  IMAD R18, R26, R2, R18 ;  /* 0x000000021a127224 */ /* 0x000fe400078e0212 */
[----:B------:R-:W-:-:S04]  /*36e0*/  IMAD.HI.U32 R2, R12, R0, RZ ;  /* 0x000000000c027227 */ /* 0x000fc800078e00ff */
[----:B------:R-:W-:Y:S02]  /*36f0*/  IMAD.MOV R8, RZ, RZ, -R8 ;  /* 0x000000ffff087224 */ /* 0x000fe400078e0a08 */
[----:B------:R-:W-:Y:S02]  /*3700*/  IMAD.MOV R2, RZ, RZ, -R2 ;  /* 0x000000ffff027224 */ /* 0x000fe400078e0a02 */
[----:B------:R-:W-:Y:S02]  /*3710*/  IMAD R21, R26, R8, R21 ;  /* 0x000000081a157224 */ /* 0x000fe400078e0215 */
[----:B------:R-:W-:-:S04]  /*3720*/  IMAD.HI.U32 R8, R12, R27, RZ ;  /* 0x0000001b0c087227 */ /* 0x000fc800078e00ff */
[----:B------:R-:W-:Y:S01]  /*3730*/  @!P4 IMAD.IADD R4, R4, 0x1, -R26 ;  /* 0x000000010404c824 */ /* 0x000fe200078e0a1a */
[C---:B------:R-:W-:Y:S01]  /*3740*/  ISETP.GT.U32.AND P4, PT, R26.reuse, R22, PT ;  /* 0x000000161a00720c */ /* 0x040fe20003f84070 */
[----:B------:R-:W-:Y:S02]  /*3750*/  IMAD R0, R26, R2, R0 ;  /* 0x000000021a007224 */ /* 0x000fe400078e0200 */
[----:B------:R-:W-:-:S04]  /*3760*/  IMAD.HI.U32 R2, R12, R25, RZ ;  /* 0x000000190c027227 */ /* 0x000fc800078e00ff */
[----:B------:R-:W-:Y:S02]  /*3770*/  IMAD.MOV R8, RZ, RZ, -R8 ;  /* 0x000000ffff087224 */ /* 0x000fe400078e0a08 */
[----:B------:R-:W-:Y:S01]  /*3780*/  @!P3 IMAD.MOV R23, RZ, RZ, -R23 ;  /* 0x000000ffff17b224 */ /* 0x000fe200078e0a17 */
[C---:B------:R-:W-:Y:S01]  /*3790*/  ISETP.GT.U32.AND P3, PT, R26.reuse, R4, PT ;  /* 0x000000041a00720c */ /* 0x040fe20003f64070 */
[----:B------:R-:W-:Y:S01]  /*37a0*/  @!P6 IMAD.MOV R24, RZ, RZ, -R24 ;  /* 0x000000ffff18e224 */ /* 0x000fe200078e0a18 */
[C---:B------:R-:W-:Y:S01]  /*37b0*/  ISETP.GT.U32.AND P6, PT, R26.reuse, R5, PT ;  /* 0x000000051a00720c */ /* 0x040fe20003fc4070 */
[----:B------:R-:W-:Y:S01]  /*37c0*/  IMAD.MOV R2, RZ, RZ, -R2 ;  /* 0x000000ffff027224 */ /* 0x000fe200078e0a02 */
[----:B------:R0:W-:Y:S01]  /*37d0*/  STL [R1+0x6f4], R23 ;  /* 0x0006f41701007387 */ /* 0x0001e20000100800 */
[C---:B------:R-:W-:Y:S02]  /*37e0*/  IMAD R27, R26.reuse, R8, R27 ;  /* 0x000000081a1b7224 */ /* 0x040fe400078e021b */
[----:B------:R-:W-:Y:S01]  /*37f0*/  IMAD.MOV.U32 R8, RZ, RZ, R28 ;  /* 0x000000ffff087224 */ /* 0x000fe200078e001c */
[----:B------:R1:W-:Y:S01]  /*3800*/  STL [R1+0x6f8], R24 ;  /* 0x0006f81801007387 */ /* 0x0003e20000100800 */
[----:B------:R-:W-:Y:S01]  /*3810*/  IMAD R25, R26, R2, R25 ;  /* 0x000000021a197224 */ /* 0x000fe200078e0219 */
[----:B------:R-:W-:Y:S01]  /*3820*/  IABS R28, R7 ;  /* 0x00000007001c7213 */ /* 0x000fe20000000000 */
[----:B------:R-:W-:Y:S01]  /*3830*/  IMAD.HI.U32 R2, R12, R8, RZ ;  /* 0x000000080c027227 */ /* 0x000fe200078e00ff */
[----:B0-----:R-:W2:Y:S03]  /*3840*/  LDL.LU R23, [R1+0x98] ;  /* 0x0000980001177983 */ /* 0x001ea60000300800 */
[----:B------:R-:W-:-:S02]  /*3850*/  IMAD.MOV R2, RZ, RZ, -R2 ;  /* 0x000000ffff027224 */ /* 0x000fc400078e0a02 */
[----:B------:R-:W-:Y:S01]  /*3860*/  @!P3 IMAD.IADD R4, R4, 0x1, -R26 ;  /* 0x000000010404b824 */ /* 0x000fe200078e0a1a */
[----:B-1----:R-:W-:Y:S01]  /*3870*/  LOP3.LUT R24, R16, 0x8, RZ, 0xfc, !PT ;  /* 0x0000000810187812 */ /* 0x002fe200078efcff */
[----:B------:R-:W-:Y:S01]  /*3880*/  IMAD R8, R26, R2, R8 ;  /* 0x000000021a087224 */ /* 0x000fe200078e0208 */
[----:B------:R-:W-:Y:S01]  /*3890*/  ISETP.GE.AND P3, PT, R16, RZ, PT ;  /* 0x000000ff1000720c */ /* 0x000fe20003f66270 */
[----:B------:R-:W-:Y:S01]  /*38a0*/  IMAD.MOV.U32 R16, RZ, RZ, R28 ;  /* 0x000000ffff107224 */ /* 0x000fe200078e001c */
[----:B------:R-:W-:Y:S01]  /*38b0*/  IABS R29, R24 ;  /* 0x00000018001d7213 */ /* 0x000fe20000000000 */
[--C-:B------:R-:W-:Y:S01]  /*38c0*/  @!P4 IMAD.IADD R22, R22, 0x1, -R26.reuse ;  /* 0x000000011616c824 */ /* 0x100fe200078e0a1a */
[----:B------:R-:W-:Y:S01]  /*38d0*/  ISETP.GT.U32.AND P4, PT, R26, R6, PT ;  /* 0x000000061a00720c */ /* 0x000fe20003f84070 */
[----:B------:R-:W-:Y:S02]  /*38e0*/  @!P6 IMAD.IADD R5, R5, 0x1, -R26 ;  /* 0x000000010505e824 */ /* 0x000fe400078e0a1a */
[----:B------:R-:W-:-:S02]  /*38f0*/  IMAD.MOV.U32 R2, RZ, RZ, R29 ;  /* 0x000000ffff027224 */ /* 0x000fc400078e001d */
[----:B------:R-:W-:-:S04]  /*3900*/  IMAD.HI.U32 R28, R12, R16, RZ ;  /* 0x000000100c1c7227 */ /* 0x000fc800078e00ff */
[----:B------:R-:W-:-:S04]  /*3910*/  IMAD.HI.U32 R29, R12, R2, RZ ;  /* 0x000000020c1d7227 */ /* 0x000fc800078e00ff */
[----:B------:R-:W-:-:S04]  /*3920*/  IMAD.HI.U32 R12, R12, R3, RZ ;  /* 0x000000030c0c7227 */ /* 0x000fc800078e00ff */
[----:B------:R-:W-:Y:S02]  /*3930*/  @!P5 IMAD.MOV R22, RZ, RZ, -R22 ;  /* 0x000000ffff16d224 */ /* 0x000fe400078e0a16 */
[----:B------:R-:W-:Y:S02]  /*3940*/  @!P0 IMAD.MOV R4, RZ, RZ, -R4 ;  /* 0x000000ffff048224 */ /* 0x000fe400078e0a04 */
[----:B------:R-:W-:Y:S01]  /*3950*/  IMAD.MOV R12, RZ, RZ, -R12 ;  /* 0x000000ffff0c7224 */ /* 0x000fe200078e0a0c */
[----:B------:R0:W-:Y:S03]  /*3960*/  STL [R1+0x6fc], R22 ;  /* 0x0006fc1601007387 */ /* 0x0001e60000100800 */
[C---:B------:R-:W-:Y:S01]  /*3970*/  IMAD R12, R26.reuse, R12, R3 ;  /* 0x0000000c1a0c7224 */ /* 0x040fe200078e0203 */
[----:B0-----:R-:W3:Y:S04]  /*3980*/  LDL R22, [R1+0x578] ;  /* 0x0005780001167983 */ /* 0x001ee80000100800 */
[----:B------:R0:W-:Y:S04]  /*3990*/  STL [R1+0x700], R4 ;  /* 0x0007000401007387 */ /* 0x0001e80000100800 */
[----:B------:R-:W4:Y:S01]  /*39a0*/  LDL.LU R3, [R1+0x74c] ;  /* 0x00074c0001037983 */ /* 0x000f220000300800 */
[----:B------:R-:W-:Y:S01]  /*39b0*/  ISETP.GT.U32.AND P0, PT, R26, R14, PT ;  /* 0x0000000e1a00720c */ /* 0x000fe20003f04070 */
[----:B------:R-:W-:Y:S01]  /*39c0*/  @!P4 IMAD.IADD R6, R6, 0x1, -R26 ;  /* 0x000000010606c824 */ /* 0x000fe200078e0a1a */
[----:B------:R-:W-:-:S04]  /*39d0*/  ISETP.GT.U32.AND P6, PT, R26, R5, PT ;  /* 0x000000051a00720c */ /* 0x000fc80003fc4070 */
[----:B------:R-:W-:-:S07]  /*39e0*/  ISETP.GT.U32.AND P4, PT, R26, R6, PT ;  /* 0x000000061a00720c */ /* 0x000fce0003f84070 */
[--C-:B------:R-:W-:Y:S01]  /*39f0*/  @!P0 IMAD.IADD R14, R14, 0x1, -R26.reuse ;  /* 0x000000010e0e8824 */ /* 0x100fe200078e0a1a */
[C---:B------:R-:W-:Y:S02]  /*3a00*/  ISETP.GT.U32.AND P0, PT, R26.reuse, R27, PT ;  /* 0x0000001b1a00720c */ /* 0x040fe40003f04070 */
[C---:B------:R-:W-:Y:S01]  /*3a10*/  ISETP.GT.U32.AND P5, PT, R26.reuse, R10, PT ;  /* 0x0000000a1a00720c */ /* 0x040fe20003fa4070 */
[--C-:B------:R-:W-:Y:S01]  /*3a20*/  @!P6 IMAD.IADD R5, R5, 0x1, -R26.reuse ;  /* 0x000000010505e824 */ /* 0x100fe200078e0a1a */
[----:B------:R-:W-:Y:S01]  /*3a30*/  ISETP.GT.U32.AND P6, PT, R26, R18, PT ;  /* 0x000000121a00720c */ /* 0x000fe20003fc4070 */
[----:B------:R-:W-:Y:S01]  /*3a40*/  @!P4 IMAD.IADD R6, R6, 0x1, -R26 ;  /* 0x000000010606c824 */ /* 0x000fe200078e0a1a */
[----:B------:R-:W-:-:S07]  /*3a50*/  ISETP.GT.U32.AND P4, PT, R26, R21, PT ;  /* 0x000000151a00720c */ /* 0x000fce0003f84070 */
[--C-:B------:R-:W-:Y:S02]  /*3a60*/  @!P0 IMAD.IADD R27, R27, 0x1, -R26.reuse ;  /* 0x000000011b1b8824 */ /* 0x100fe400078e0a1a */
[----:B------:R-:W-:-:S03]  /*3a70*/  @!P5 IMAD.IADD R10, R10, 0x1, -R26 ;  /* 0x000000010a0ad824 */ /* 0x000fc600078e0a1a */
[C---:B------:R-:W-:Y:S02]  /*3a80*/  ISETP.GT.U32.AND P0, PT, R26.reuse, R27, PT ;  /* 0x0000001b1a00720c */ /* 0x040fe40003f04070 */
[----:B------:R-:W-:Y:S01]  /*3a90*/  ISETP.GT.U32.AND P5, PT, R26, R0, PT ;  /* 0x000000001a00720c */ /* 0x000fe20003fa4070 */
[--C-:B------:R-:W-:Y:S02]  /*3aa0*/  @!P6 IMAD.IADD R18, R18, 0x1, -R26.reuse ;  /* 0x000000011212e824 */ /* 0x100fe400078e0a1a */
[----:B------:R-:W-:-:S03]  /*3ab0*/  @!P4 IMAD.IADD R21, R21, 0x1, -R26 ;  /* 0x000000011515c824 */ /* 0x000fc600078e0a1a */
[----:B------:R-:W-:-:S05]  /*3ac0*/  ISETP.GT.U32.AND P4, PT, R26, R18, PT ;  /* 0x000000121a00720c */ /* 0x000fca0003f84070 */
[--C-:B------:R-:W-:Y:S02]  /*3ad0*/  @!P0 IMAD.IADD R27, R27, 0x1, -R26.reuse ;  /* 0x000000011b1b8824 */ /* 0x100fe400078e0a1a */
[----:B------:R-:W-:Y:S01]  /*3ae0*/  @!P5 IMAD.IADD R0, R0, 0x1, -R26 ;  /* 0x000000010000d824 */ /* 0x000fe200078e0a1a */
[----:B------:R-:W-:Y:S01]  /*3af0*/  ISETP.GT.U32.AND P5, PT, R26, R21, PT ;  /* 0x000000151a00720c */ /* 0x000fe20003fa4070 */
[----:B------:R-:W-:-:S04]  /*3b00*/  IMAD.MOV R28, RZ, RZ, -R28 ;  /* 0x000000ffff1c7224 */ /* 0x000fc800078e0a1c */
[----:B------:R-:W-:Y:S02]  /*3b10*/  IMAD R16, R26, R28, R16 ;  /* 0x0000001c1a107224 */ /* 0x000fe400078e0210 */
[----:B------:R-:W-:Y:S01]  /*3b20*/  @!P4 IMAD.IADD R18, R18, 0x1, -R26 ;  /* 0x000000011212c824 */ /* 0x000fe200078e0a1a */
[----:B------:R-:W-:-:S05]  /*3b30*/  ISETP.GT.U32.AND P4, PT, R26, R12, PT ;  /* 0x0000000c1a00720c */ /* 0x000fca0003f84070 */
[----:B------:R-:W-:Y:S01]  /*3b40*/  @!P5 IMAD.IADD R21, R21, 0x1, -R26 ;  /* 0x000000011515d824 */ /* 0x000fe200078e0a1a */
[----:B------:R-:W-:Y:S01]  /*3b50*/  ISETP.GT.U32.AND P5, PT, R26, R16, PT ;  /* 0x000000101a00720c */ /* 0x000fe20003fa4070 */
[----:B------:R-:W-:Y:S02]  /*3b60*/  @!P1 IMAD.MOV R5, RZ, RZ, -R5 ;  /* 0x000000ffff059224 */ /* 0x000fe400078e0a05 */
[----:B------:R-:W-:-:S03]  /*3b70*/  @!P2 IMAD.MOV R6, RZ, RZ, -R6 ;  /* 0x000000ffff06a224 */ /* 0x000fc600078e0a06 */
[----:B------:R-:W-:Y:S01]  /*3b80*/  STL [R1+0x704], R5 ;  /* 0x0007040501007387 */ /* 0x000fe20000100800 */
[--C-:B------:R-:W-:Y:S01]  /*3b90*/  @!P4 IMAD.IADD R12, R12, 0x1, -R26.reuse ;  /* 0x000000010c0cc824 */ /* 0x100fe200078e0a1a */
[----:B------:R-:W-:Y:S02]  /*3ba0*/  ISETP.GE.AND P4, PT, R15, RZ, PT ;  /* 0x000000ff0f00720c */ /* 0x000fe40003f86270 */
[----:B------:R-:W-:Y:S03]  /*3bb0*/  STL [R1+0x708], R6 ;  /* 0x0007080601007387 */ /* 0x000fe60000100800 */
[----:B------:R-:W-:Y:S01]  /*3bc0*/  @!P5 IMAD.IADD R16, R16, 0x1, -R26 ;  /* 0x000000011010d824 */ /* 0x000fe200078e0a1a */
[----:B------:R-:W-:Y:S02]  /*3bd0*/  ISETP.GE.AND P5, PT, R13, RZ, PT ;  /* 0x000000ff0d00720c */ /* 0x000fe40003fa6270 */
[----:B----4-:R-:W-:-:S02]  /*3be0*/  ISETP.GE.AND P0, PT, R3, RZ, PT ;  /* 0x000000ff0300720c */ /* 0x010fc40003f06270 */
[----:B------:R-:W0:Y:S02]  /*3bf0*/  S2R R3, SR_TID.X ;  /* 0x0000000000037919 */ /* 0x000e240000002100 */
[----:B0-----:R-:W-:-:S05]  /*3c00*/  IMAD.SHL.U32 R4, R3, 0x20, RZ ;  /* 0x0000002003047824 */ /* 0x001fca00078e00ff */
[----:B------:R-:W-:Y:S04]  /*3c10*/  STL [R1+0x580], R4 ;  /* 0x0005800401007387 */ /* 0x000fe80000100800 */
[----:B------:R-:W4:Y:S04]  /*3c20*/  LDL.LU R15, [R1+0xcc] ;  /* 0x0000cc00010f7983 */ /* 0x000f280000300800 */
[----:B------:R-:W4:Y:S01]  /*3c30*/  LDL.LU R13, [R1+0xd0] ;  /* 0x0000d000010d7983 */ /* 0x000f220000300800 */
[C---:B------:R-:W-:Y:S02]  /*3c40*/  ISETP.GT.U32.AND P6, PT, R26.reuse, R14, PT ;  /* 0x0000000e1a00720c */ /* 0x040fe40003fc4070 */
[C---:B------:R-:W-:Y:S01]  /*3c50*/  ISETP.GT.U32.AND P2, PT, R26.reuse, R0, PT ;  /* 0x000000001a00720c */ /* 0x040fe20003f44070 */
[----:B------:R-:W-:Y:S01]  /*3c60*/  IMAD.MOV R29, RZ, RZ, -R29 ;  /* 0x000000ffff1d7224 */ /* 0x000fe200078e0a1d */
[----:B------:R-:W-:-:S03]  /*3c70*/  ISETP.GT.U32.AND P1, PT, R26, R10, PT ;  /* 0x0000000a1a00720c */ /* 0x000fc60003f24070 */
[----:B------:R-:W-:Y:S01]  /*3c80*/  IMAD R2, R26, R29, R2 ;  /* 0x0000001d1a027224 */ /* 0x000fe200078e0202 */
[----:B---3--:R-:W-:-:S05]  /*3c90*/  IABS R28, R22 ;  /* 0x00000016001c7213 */ /* 0x008fca0000000000 */
[--C-:B------:R-:W-:Y:S01]  /*3ca0*/  @!P6 IMAD.IADD R14, R14, 0x1, -R26.reuse ;  /* 0x000000010e0ee824 */ /* 0x100fe200078e0a1a */
[----:B------:R-:W-:Y:S01]  /*3cb0*/  ISETP.GT.U32.AND P6, PT, R26, R8, PT ;  /* 0x000000081a00720c */ /* 0x000fe20003fc4070 */
[--C-:B------:R-:W-:Y:S01]  /*3cc0*/  @!P2 IMAD.IADD R0, R0, 0x1, -R26.reuse ;  /* 0x000000010000a824 */ /* 0x100fe200078e0a1a */
[----:B------:R-:W-:Y:S01]  /*3cd0*/  ISETP.GT.U32.AND P2, PT, R26, R2, PT ;  /* 0x000000021a00720c */ /* 0x000fe20003f44070 */
[----:B------:R-:W-:Y:S01]  /*3ce0*/  @!P1 IMAD.IADD R10, R10, 0x1, -R26 ;  /* 0x000000010a0a9824 */ /* 0x000fe200078e0a1a */
[----:B------:R-:W-:Y:S01]  /*3cf0*/  ISETP.GT.U32.AND P1, PT, R26, R25, PT ;  /* 0x000000191a00720c */ /* 0x000fe20003f24070 */
[----:B--2---:R-:W-:Y:S01]  /*3d00*/  IMAD.HI.U32 R29, R23, R28, RZ ;  /* 0x0000001c171d7227 */ /* 0x004fe200078e00ff */
[----:B------:R-:W-:-:S03]  /*3d10*/  IABS R23, c[0x0][0x178] ;  /* 0x00005e0000177a13 */ /* 0x000fc60000000000 */
[----:B------:R-:W-:-:S04]  /*3d20*/  IMAD.MOV R29, RZ, RZ, -R29 ;  /* 0x000000ffff1d7224 */ /* 0x000fc800078e0a1d */
[----:B------:R-:W-:Y:S01]  /*3d30*/  @!P6 IMAD.IADD R8, R8, 0x1, -R26 ;  /* 0x000000010808e824 */ /* 0x000fe200078e0a1a */
[----:B------:R-:W-:Y:S01]  /*3d40*/  ISETP.GE.AND P6, PT, R20, RZ, PT ;  /* 0x000000ff1400720c */ /* 0x000fe20003fc6270 */
[----:B------:R-:W-:Y:S02]  /*3d50*/  IMAD R29, R23, R29, R28 ;  /* 0x0000001d171d7224 */ /* 0x000fe400078e021c */
[--C-:B------:R-:W-:Y:S01]  /*3d60*/  @!P2 IMAD.IADD R2, R2, 0x1, -R26.reuse ;  /* 0x000000010202a824 */ /* 0x100fe200078e0a1a */
[----:B------:R-:W-:Y:S01]  /*3d70*/  ISETP.GE.AND P2, PT, R19, RZ, PT ;  /* 0x000000ff1300720c */ /* 0x000fe20003f46270 */
[----:B------:R-:W-:Y:S01]  /*3d80*/  @!P1 IMAD.IADD R25, R25, 0x1, -R26 ;  /* 0x0000000119199824 */ /* 0x000fe200078e0a1a */
[----:B------:R-:W-:Y:S02]  /*3d90*/  ISETP.GT.U32.AND P1, PT, R23, R29, PT ;  /* 0x0000001d1700720c */ /* 0x000fe40003f24070 */
[----:B------:R-:W-:Y:S02]  /*3da0*/  LOP3.LUT R28, R4, 0x1c00, RZ, 0xc0, !PT ;  /* 0x00001c00041c7812 */ /* 0x000fe400078ec0ff */
[----:B------:R-:W-:Y:S01]  /*3db0*/  LOP3.LUT R3, R3, 0x7, RZ, 0xc0, !PT ;  /* 0x0000000703037812 */ /* 0x000fe200078ec0ff */
[----:B------:R-:W-:-:S02]  /*3dc0*/  @!P0 IMAD.MOV R10, RZ, RZ, -R10 ;  /* 0x000000ffff0a8224 */ /* 0x000fc400078e0a0a */
[----:B------:R-:W-:Y:S01]  /*3dd0*/  @!P6 IMAD.MOV R14, RZ, RZ, -R14 ;  /* 0x000000ffff0ee224 */ /* 0x000fe200078e0a0e */
[C---:B------:R-:W-:Y:S01]  /*3de0*/  ISETP.GT.U32.AND P0, PT, R26.reuse, R25, PT ;  /* 0x000000191a00720c */ /* 0x040fe20003f04070 */
[----:B------:R-:W-:Y:S02]  /*3df0*/  @!P4 IMAD.MOV R18, RZ, RZ, -R18 ;  /* 0x000000ffff12c224 */ /* 0x000fe400078e0a12 */
[C---:B------:R-:W-:Y:S02]  /*3e00*/  IMAD R28, R3.reuse, 0x80, R28 ;  /* 0x00000080031c7824 */ /* 0x040fe400078e021c */
[----:B------:R-:W-:Y:S01]  /*3e10*/  @!P5 IMAD.MOV R21, RZ, RZ, -R21 ;  /* 0x000000ffff15d224 */ /* 0x000fe200078e0a15 */
[----:B------:R-:W-:Y:S01]  /*3e20*/  STL [R1+0x70c], R10 ;  /* 0x00070c0a01007387 */ /* 0x000fe20000100800 */
[----:B------:R-:W-:Y:S02]  /*3e30*/  IMAD R3, R3, 0x110, RZ ;  /* 0x0000011003037824 */ /* 0x000fe400078e02ff */
[----:B------:R-:W-:Y:S01]  /*3e40*/  @!P2 IMAD.MOV R0, RZ, RZ, -R0 ;  /* 0x000000ffff00a224 */ /* 0x000fe200078e0a00 */
[----:B------:R-:W-:Y:S01]  /*3e50*/  STL [R1+0x710], R14 ;  /* 0x0007100e01007387 */ /* 0x000fe20000100800 */
[----:B------:R-:W-:Y:S01]  /*3e60*/  @!P1 IMAD.IADD R29, R29, 0x1, -R23 ;  /* 0x000000011d1d9824 */ /* 0x000fe200078e0a17 */
[----:B------:R-:W-:-:S02]  /*3e70*/  ISETP.GT.U32.AND P1, PT, R26, R8, PT ;  /* 0x000000081a00720c */ /* 0x000fc40003f24070 */
[----:B------:R-:W-:Y:S04]  /*3e80*/  STL [R1+0x714], R18 ;  /* 0x0007141201007387 */ /* 0x000fe80000100800 */
[----:B------:R-:W-:Y:S04]  /*3e90*/  STL [R1+0x718], R21 ;  /* 0x0007181501007387 */ /* 0x000fe80000100800 */
[----:B------:R0:W-:Y:S01]  /*3ea0*/  STL [R1+0x71c], R0 ;  /* 0x00071c0001007387 */ /* 0x0001e20000100800 */
[--C-:B------:R-:W-:Y:S01]  /*3eb0*/  @!P0 IMAD.IADD R25, R25, 0x1, -R26.reuse ;  /* 0x0000000119198824 */ /* 0x100fe200078e0a1a */
[----:B------:R-:W-:Y:S01]  /*3ec0*/  ISETP.GE.AND P0, PT, R17, RZ, PT ;  /* 0x000000ff1100720c */ /* 0x000fe20003f06270 */
[----:B------:R-:W-:Y:S01]  /*3ed0*/  @!P1 IMAD.IADD R8, R8, 0x1, -R26 ;  /* 0x0000000108089824 */ /* 0x000fe200078e0a1a */
[----:B------:R-:W-:-:S02]  /*3ee0*/  ISETP.GE.AND P1, PT, R11, RZ, PT ;  /* 0x000000ff0b00720c */ /* 0x000fc40003f26270 */
[----:B----4-:R-:W-:Y:S01]  /*3ef0*/  LOP3.LUT R3, R3, R15, RZ, 0x3c, !PT ;  /* 0x0000000f03037212 */ /* 0x010fe200078e3cff */
[----:B0-----:R-:W-:-:S04]  /*3f00*/  IMAD.IADD R0, R28, 0x1, R13 ;  /* 0x000000011c007824 */ /* 0x001fc800078e020d */
[----:B------:R0:W-:Y:S04]  /*3f10*/  STL [R1+0x720], R3 ;  /* 0x0007200301007387 */ /* 0x0001e80000100800 */
[----:B------:R1:W-:Y:S04]  /*3f20*/  STL [R1+0x354], R0 ;  /* 0x0003540001007387 */ /* 0x0003e80000100800 */
[----:B------:R-:W0:Y:S04]  /*3f30*/  LDL.LU R20, [R1+0xc8] ;  /* 0x0000c80001147983 */ /* 0x000e280000300800 */
[----:B------:R-:W1:Y:S04]  /*3f40*/  LDL.LU R19, [R1+0xc4] ;  /* 0x0000c40001137983 */ /* 0x000e680000300800 */
[----:B------:R-:W2:Y:S04]  /*3f50*/  LDL.LU R17, [R1+0xc0] ;  /* 0x0000c00001117983 */ /* 0x000ea80000300800 */
[----:B------:R-:W3:Y:S04]  /*3f60*/  LDL.LU R15, [R1+0xbc] ;  /* 0x0000bc00010f7983 */ /* 0x000ee80000300800 */
[----:B------:R-:W4:Y:S04]  /*3f70*/  LDL.LU R13, [R1+0xb8] ;  /* 0x0000b800010d7983 */ /* 0x000f280000300800 */
[----:B------:R-:W4:Y:S01]  /*3f80*/  LDL.LU R11, [R1+0xb4] ;  /* 0x0000b400010b7983 */ /* 0x000f220000300800 */
[----:B------:R-:W-:-:S02]  /*3f90*/  ISETP.GT.U32.AND P4, PT, R26, R12, PT ;  /* 0x0000000c1a00720c */ /* 0x000fc40003f84070 */
[C---:B------:R-:W-:Y:S02]  /*3fa0*/  ISETP.GT.U32.AND P5, PT, R26.reuse, R16, PT ;  /* 0x000000101a00720c */ /* 0x040fe40003fa4070 */
[----:B------:R-:W-:Y:S02]  /*3fb0*/  ISETP.GT.U32.AND P6, PT, R26, R2, PT ;  /* 0x000000021a00720c */ /* 0x000fe40003fc4070 */
[----:B------:R-:W-:-:S07]  /*3fc0*/  ISETP.GT.U32.AND P2, PT, R23, R29, PT ;  /* 0x0000001d1700720c */ /* 0x000fce0003f44070 */
[--C-:B------:R-:W-:Y:S01]  /*3fd0*/  @!P4 IMAD.IADD R12, R12, 0x1, -R26.reuse ;  /* 0x000000010c0cc824 */ /* 0x100fe200078e0a1a */
[----:B------:R-:W-:Y:S01]  /*3fe0*/  ISETP.GE.AND P4, PT, R9, RZ, PT ;  /* 0x000000ff0900720c */ /* 0x000fe20003f86270 */
[--C-:B------:R-:W-:Y:S01]  /*3ff0*/  @!P5 IMAD.IADD R16, R16, 0x1, -R26.reuse ;  /* 0x000000011010d824 */ /* 0x100fe200078e0a1a */
[----:B------:R-:W-:Y:S01]  /*4000*/  ISETP.GE.AND P5, PT, R7, RZ, PT ;  /* 0x000000ff0700720c */ /* 0x000fe20003fa6270 */
[----:B------:R-:W-:Y:S01]  /*4010*/  @!P6 IMAD.IADD R2, R2, 0x1, -R26 ;  /* 0x000000010202e824 */ /* 0x000fe200078e0a1a */
[----:B------:R-:W-:Y:S01]  /*4020*/  ISETP.GE.AND P6, PT, R24, RZ, PT ;  /* 0x000000ff1800720c */ /* 0x000fe20003fc6270 */
[----:B------:R-:W-:Y:S01]  /*4030*/  @!P2 IMAD.IADD R29, R29, 0x1, -R23 ;  /* 0x000000011d1da824 */ /* 0x000fe200078e0a17 */
[----:B------:R-:W4:Y:S01]  /*4040*/  LDL.LU R9, [R1+0xb0] ;  /* 0x0000b00001097983 */ /* 0x000f220000300800 */
[----:B------:R-:W-:Y:S02]  /*4050*/  @!P0 IMAD.MOV R27, RZ, RZ, -R27 ;  /* 0x000000ffff1b8224 */ /* 0x000fe400078e0a1b */
[----:B------:R-:W-:Y:S01]  /*4060*/  @!P1 IMAD.MOV R25, RZ, RZ, -R25 ;  /* 0x000000ffff199224 */ /* 0x000fe200078e0a19 */
[----:B------:R-:W4:Y:S01]  /*4070*/  LDL.LU R7, [R1+0xac] ;  /* 0x0000ac0001077983 */ /* 0x000f220000300800 */
[----:B------:R-:W-:-:S02]  /*4080*/  @!P3 IMAD.MOV R12, RZ, RZ, -R12 ;  /* 0x000000ffff0cb224 */ /* 0x000fc400078e0a0c */
[----:B------:R-:W-:Y:S01]  /*4090*/  @!P4 IMAD.MOV R8, RZ, RZ, -R8 ;  /* 0x000000ffff08c224 */ /* 0x000fe200078e0a08 */
[----:B------:R-:W-:Y:S01]  /*40a0*/  STL [R1+0x724], R29 ;  /* 0x0007241d01007387 */ /* 0x000fe20000100800 */
[----:B------:R-:W-:Y:S01]  /*40b0*/  @!P5 IMAD.MOV R16, RZ, RZ, -R16 ;  /* 0x000000ffff10d224 */ /* 0x000fe200078e0a10 */
[----:B------:R-:W-:Y:S01]  /*40c0*/  ISETP.NE.AND P0, PT, RZ, c[0x0][0x17c], PT ;  /* 0x00005f00ff007a0c */ /* 0x000fe20003f05270 */
[----:B------:R-:W-:Y:S01]  /*40d0*/  @!P6 IMAD.MOV R2, RZ, RZ, -R2 ;  /* 0x000000ffff02e224 */ /* 0x000fe200078e0a02 */
[----:B------:R-:W-:Y:S01]  /*40e0*/  STL [R1+0x728], R27 ;  /* 0x0007281b01007387 */ /* 0x000fe20000100800 */
[----:B------:R-:W-:-:S03]  /*40f0*/  LOP3.LUT R26, RZ, c[0x0][0x17c], RZ, 0x33, !PT ;  /* 0x00005f00ff1a7a12 */ /* 0x000fc600078e33ff */
[----:B------:R-:W-:Y:S04]  /*4100*/  STL [R1+0x72c], R25 ;  /* 0x00072c1901007387 */ /* 0x000fe80000100800 */
[----:B------:R-:W-:Y:S04]  /*4110*/  STL [R1+0x730], R8 ;  /* 0x0007300801007387 */ /* 0x000fe80000100800 */
[----:B------:R-:W-:Y:S04]  /*4120*/  STL [R1+0x734], R12 ;  /* 0x0007340c01007387 */ /* 0x000fe80000100800 */
[----:B------:R-:W-:Y:S04]  /*4130*/  STL [R1+0x738], R16 ;  /* 0x0007381001007387 */ /* 0x000fe80000100800 */
[----:B------:R2:W-:Y:S01]  /*4140*/  STL [R1+0x73c], R2 ;  /* 0x00073c0201007387 */ /* 0x0005e20000100800 */
[----:B0-----:R-:W-:-:S02]  /*4150*/  SEL R3, R26, R20, !P0 ;  /* 0x000000141a037207 */ /* 0x001fc40004000000 */
[----:B-1----:R-:W-:-:S03]  /*4160*/  SEL R0, R26, R19, !P0 ;  /* 0x000000131a007207 */ /* 0x002fc60004000000 */
[----:B------:R3:W-:Y:S01]  /*4170*/  STL [R1+0xf4], R3 ;  /* 0x0000f40301007387 */ /* 0x0007e20000100800 */
[----:B--2---:R-:W-:-:S03]  /*4180*/  SEL R2, R26, R17, !P0 ;  /* 0x000000111a027207 */ /* 0x004fc60004000000 */
[----:B------:R4:W-:Y:S04]  /*4190*/  STL [R1+0xf0], R0 ;  /* 0x0000f00001007387 */ /* 0x0009e80000100800 */
[----:B------:R0:W-:Y:S01]  /*41a0*/  STL [R1+0xec], R2 ;  /* 0x0000ec0201007387 */ /* 0x0001e20000100800 */
[C---:B---3--:R-:W-:Y:S02]  /*41b0*/  SEL R3, R26.reuse, R15, !P0 ;  /* 0x0000000f1a037207 */ /* 0x048fe40004000000 */
[----:B----4-:R-:W-:-:S03]  /*41c0*/  SEL R0, R26, R13, !P0 ;  /* 0x0000000d1a007207 */ /* 0x010fc60004000000 */
[----:B------:R-:W-:Y:S01]  /*41d0*/  STL [R1+0xe8], R3 ;  /* 0x0000e80301007387 */ /* 0x000fe20000100800 */
[----:B0-----:R-:W-:-:S03]  /*41e0*/  SEL R2, R26, R11, !P0 ;  /* 0x0000000b1a027207 */ /* 0x001fc60004000000 */
[----:B------:R-:W-:Y:S04]  /*41f0*/  STL [R1+0xe4], R0 ;  /* 0x0000e40001007387 */ /* 0x000fe80000100800 */
[----:B------:R0:W-:Y:S04]  /*4200*/  STL [R1+0xe0], R2 ;  /* 0x0000e00201007387 */ /* 0x0001e80000100800 */
[----:B0-----:R-:W2:Y:S01]  /*4210*/  LDL.LU R2, [R1+0x94] ;  /* 0x0000940001027983 */ /* 0x001ea20000300800 */
[C---:B------:R-:W-:Y:S02]  /*4220*/  SEL R3, R26.reuse, R9, !P0 ;  /* 0x000000091a037207 */ /* 0x040fe40004000000 */
[----:B------:R-:W-:-:S03]  /*4230*/  SEL R0, R26, R7, !P0 ;  /* 0x000000071a007207 */ /* 0x000fc60004000000 */
[----:B------:R-:W-:Y:S04]  /*4240*/  STL [R1+0xdc], R3 ;  /* 0x0000dc0301007387 */ /* 0x000fe80000100800 */
[----:B--2---:R0:W-:Y:S04]  /*4250*/  STL [R1+0x740], R2 ;  /* 0x0007400201007387 */ /* 0x0041e80000100800 */
[----:B------:R-:W-:Y:S04]  /*4260*/  STL [R1+0xd8], R0 ;  /* 0x0000d80001007387 */ /* 0x000fe80000100800 */
[----:B0-----:R-:W2:Y:S04]  /*4270*/  LDL.LU R2, [R1+0x9c] ;  /* 0x00009c0001027983 */ /* 0x001ea80000300800 */
[----:B--2---:R0:W-:Y:S04]  /*4280*/  STL [R1+0x744], R2 ;  /* 0x0007440201007387 */ /* 0x0041e80000100800 */
[----:B0-----:R-:W2:Y:S04]  /*4290*/  LDL.LU R2, [R1+0xa0] ;  /* 0x0000a00001027983 */ /* 0x001ea80000300800 */
[----:B--2---:R0:W-:Y:S04]  /*42a0*/  STL [R1+0x748], R2 ;  /* 0x0007480201007387 */ /* 0x0041e80000100800 */
[----:B0-----:R-:W2:Y:S04]  /*42b0*/  LDL.LU R2, [R1+0xa4] ;  /* 0x0000a40001027983 */ /* 0x001ea80000300800 */
[----:B------:R-:W3:Y:S04]  /*42c0*/  LDL.LU R16, [R1+0x90] ;  /* 0x0000900001107983 */ /* 0x000ee80000300800 */
[----:B------:R-:W4:Y:S04]  /*42d0*/  LDL.LU R12, [R1+0x8c] ;  /* 0x00008c00010c7983 */ /* 0x000f280000300800 */
[----:B------:R-:W3:Y:S04]  /*42e0*/  LDL.LU R8, [R1+0x88] ;  /* 0x0000880001087983 */ /* 0x000ee80000300800 */
        /* <DEDUP_REMOVED lines=23> */
[----:B------:R-:W3:Y:S01]  /*4460*/  LDL.LU R28, [R1] ;  /* 0x00000000011c7983 */ /* 0x000ee20000300800 */
[----:B--2---:R-:W-:-:S05]  /*4470*/  SEL R2, R26, R2, !P0 ;  /* 0x000000021a027207 */ /* 0x004fca0004000000 */
[----:B------:R0:W-:Y:S04]  /*4480*/  STL [R1+0xd4], R2 ;  /* 0x0000d40201007387 */ /* 0x0001e80000100800 */
[----:B0-----:R-:W2:Y:S02]  /*4490*/  LDL.LU R2, [R1+0x748] ;  /* 0x0007480001027983 */ /* 0x001ea40000300800 */
[----:B--2---:R-:W-:-:S05]  /*44a0*/  SEL R2, R26, R2, !P0 ;  /* 0x000000021a027207 */ /* 0x004fca0004000000 */
[----:B------:R0:W-:Y:S04]  /*44b0*/  STL [R1+0xd0], R2 ;  /* 0x0000d00201007387 */ /* 0x0001e80000100800 */
[----:B0-----:R-:W2:Y:S02]  /*44c0*/  LDL.LU R2, [R1+0x744] ;  /* 0x0007440001027983 */ /* 0x001ea40000300800 */
[----:B--2---:R-:W-:-:S05]  /*44d0*/  SEL R2, R26, R2, !P0 ;  /* 0x000000021a027207 */ /* 0x004fca0004000000 */
[----:B------:R0:W-:Y:S04]  /*44e0*/  STL [R1+0x98], R2 ;  /* 0x0000980201007387 */ /* 0x0001e80000100800 */
[----:B0-----:R-:W2:Y:S01]  /*44f0*/  LDL.LU R2, [R1+0x740] ;  /* 0x0007400001027983 */ /* 0x001ea20000300800 */
[C---:B---3--:R-:W-:Y:S02]  /*4500*/  SEL R16, R26.reuse, R16, !P0 ;  /* 0x000000101a107207 */ /* 0x048fe40004000000 */
[C---:B----4-:R-:W-:Y:S02]  /*4510*/  SEL R12, R26.reuse, R12, !P0 ;  /* 0x0000000c1a0c7207 */ /* 0x050fe40004000000 */
[C---:B------:R-:W-:Y:S02]  /*4520*/  SEL R8, R26.reuse, R8, !P0 ;  /* 0x000000081a087207 */ /* 0x040fe40004000000 */
[----:B------:R-:W-:-:S02]  /*4530*/  SEL R25, R26, R25, !P0 ;  /* 0x000000191a197207 */ /* 0x000fc40004000000 */
[C---:B------:R-:W-:Y:S02]  /*4540*/  SEL R27, R26.reuse, R27, !P0 ;  /* 0x0000001b1a1b7207 */ /* 0x040fe40004000000 */
[C---:B------:R-:W-:Y:S02]  /*4550*/  SEL R29, R26.reuse, R29, !P0 ;  /* 0x0000001d1a1d7207 */ /* 0x040fe40004000000 */
[C---:B------:R-:W-:Y:S02]  /*4560*/  SEL R3, R26.reuse, R3, !P0 ;  /* 0x000000031a037207 */ /* 0x040fe40004000000 */
[C---:B------:R-:W-:Y:S02]  /*4570*/  SEL R0, R26.reuse, R0, !P0 ;  /* 0x000000001a007207 */ /* 0x040fe40004000000 */
        /* <DEDUP_REMOVED lines=18> */
[----:B--2---:R-:W-:-:S05]  /*46a0*/  SEL R2, R26, R2, !P0 ;  /* 0x000000021a027207 */ /* 0x004fca0004000000 */
[----:B------:R0:W-:Y:S04]  /*46b0*/  STL [R1+0x94], R2 ;  /* 0x0000940201007387 */ /* 0x0001e80000100800 */
[----:B0-----:R-:W2:Y:S04]  /*46c0*/  LDL.LU R2, [R1+0x73c] ;  /* 0x00073c0001027983 */ /* 0x001ea80000300800 */
[----:B------:R0:W-:Y:S04]  /*46d0*/  STL [R1+0x90], R16 ;  /* 0x0000901001007387 */ /* 0x0001e80000100800 */
[----:B0-----:R-:W3:Y:S04]  /*46e0*/  LDL.LU R16, [R1+0x738] ;  /* 0x0007380001107983 */ /* 0x001ee80000300800 */
[----:B------:R0:W-:Y:S04]  /*46f0*/  STL [R1+0x8c], R12 ;  /* 0x00008c0c01007387 */ /* 0x0001e80000100800 */
[----:B0-----:R-:W4:Y:S04]  /*4700*/  LDL.LU R12, [R1+0x734] ;  /* 0x00073400010c7983 */ /* 0x001f280000300800 */
[----:B------:R0:W-:Y:S04]  /*4710*/  STL [R1+0x88], R8 ;  /* 0x0000880801007387 */ /* 0x0001e80000100800 */
[----:B0-----:R-:W2:Y:S04]  /*4720*/  LDL.LU R8, [R1+0x730] ;  /* 0x0007300001087983 */ /* 0x001ea80000300800 */
[----:B------:R0:W-:Y:S04]  /*4730*/  STL [R1+0x84], R25 ;  /* 0x0000841901007387 */ /* 0x0001e80000100800 */
[----:B0-----:R-:W2:Y:S04]  /*4740*/  LDL.LU R25, [R1+0x72c] ;  /* 0x00072c0001197983 */ /* 0x001ea80000300800 */
[----:B------:R0:W-:Y:S04]  /*4750*/  STL [R1+0x78], R27 ;  /* 0x0000781b01007387 */ /* 0x0001e80000100800 */
[----:B0-----:R-:W2:Y:S04]  /*4760*/  LDL.LU R27, [R1+0x728] ;  /* 0x00072800011b7983 */ /* 0x001ea80000300800 */
[----:B------:R0:W-:Y:S04]  /*4770*/  STL [R1+0x74], R29 ;  /* 0x0000741d01007387 */ /* 0x0001e80000100800 */
[----:B0-----:R-:W4:Y:S04]  /*4780*/  LDL.LU R29, [R1+0x724] ;  /* 0x00072400011d7983 */ /* 0x001f280000300800 */
        /* <DEDUP_REMOVED lines=39> */
[----:B0-----:R-:W4:Y:S01]  /*4a00*/  LDL.LU R7, [R1+0x6d4] ;  /* 0x0006d40001077983 */ /* 0x001f220000300800 */
[----:B------:R-:W-:-:S05]  /*4a10*/  SEL R28, R26, R28, !P0 ;  /* 0x0000001c1a1c7207 */ /* 0x000fca0004000000 */
[----:B------:R0:W-:Y:S01]  /*4a20*/  STL [R1+0x4], R28 ;  /* 0x0000041c01007387 */ /* 0x0001e20000100800 */
[C---:B--2---:R-:W-:Y:S02]  /*4a30*/  SEL R27, R26.reuse, R27, !P0 ;  /* 0x0000001b1a1b7207 */ /* 0x044fe40004000000 */
[C---:B------:R-:W-:Y:S02]  /*4a40*/  SEL R25, R26.reuse, R25, !P0 ;  /* 0x000000191a197207 */ /* 0x040fe40004000000 */
[C---:B------:R-:W-:Y:S02]  /*4a50*/  SEL R8, R26.reuse, R8, !P0 ;  /* 0x000000081a087207 */ /* 0x040fe40004000000 */
[C---:B---3--:R-:W-:Y:S02]  /*4a60*/  SEL R16, R26.reuse, R16, !P0 ;  /* 0x000000101a107207 */ /* 0x048fe40004000000 */
[C---:B----4-:R-:W-:Y:S02]  /*4a70*/  SEL R12, R26.reuse, R12, !P0 ;  /* 0x0000000c1a0c7207 */ /* 0x050fe40004000000 */
[----:B------:R-:W-:-:S02]  /*4a80*/  SEL R21, R26, R21, !P0 ;  /* 0x000000151a157207 */ /* 0x000fc40004000000 */
[----:B0-----:R-:W-:-:S05]  /*4a90*/  SEL R28, R26, R9, !P0 ;  /* 0x000000091a1c7207 */ /* 0x001fca0004000000 */
[----:B------:R0:W-:Y:S01]  /*4aa0*/  STL [R1+0x664], R28 ;  /* 0x0006641c01007387 */ /* 0x0001e20000100800 */
[----:B------:R-:W-:-:S05]  /*4ab0*/  SEL R7, R26, R7, !P0 ;  /* 0x000000071a077207 */ /* 0x000fca0004000000 */
[----:B------:R-:W-:Y:S04]  /*4ac0*/  STL [R1], R7 ;  /* 0x0000000701007387 */ /* 0x000fe80000100800 */
[----:B0-----:R-:W2:Y:S01]  /*4ad0*/  LDL R28, [R1+0x578] ;  /* 0x00057800011c7983 */ /* 0x001ea20000100800 */
[C---:B------:R-:W-:Y:S02]  /*4ae0*/  SEL R11, R26.reuse, R11, !P0 ;  /* 0x0000000b1a0b7207 */ /* 0x040fe40004000000 */
[C---:B------:R-:W-:Y:S02]  /*4af0*/  SEL R13, R26.reuse, R13, !P0 ;  /* 0x0000000d1a0d7207 */ /* 0x040fe40004000000 */
[C---:B------:R-:W-:Y:S01]  /*4b00*/  SEL R15, R26.reuse, R15, !P0 ;  /* 0x0000000f1a0f7207 */ /* 0x040fe20004000000 */
[----:B------:R0:W-:Y:S01]  /*4b10*/  STL [R1+0x668], R11 ;  /* 0x0006680b01007387 */ /* 0x0001e20000100800 */
[----:B------:R-:W-:-:S02]  /*4b20*/  SEL R17, R26, R17, !P0 ;  /* 0x000000111a117207 */ /* 0x000fc40004000000 */
[C---:B------:R-:W-:Y:S01]  /*4b30*/  SEL R19, R26.reuse, R19, !P0 ;  /* 0x000000131a137207 */ /* 0x040fe20004000000 */
[----:B------:R-:W-:Y:S01]  /*4b40*/  STL [R1+0x66c], R13 ;  /* 0x00066c0d01007387 */ /* 0x000fe20000100800 */
[C---:B------:R-:W-:Y:S02]  /*4b50*/  SEL R20, R26.reuse, R20, !P0 ;  /* 0x000000141a147207 */ /* 0x040fe40004000000 */
[C---:B------:R-:W-:Y:S01]  /*4b60*/  SEL R23, R26.reuse, R23, !P0 ;  /* 0x000000171a177207 */ /* 0x040fe20004000000 */
[----:B0-----:R-:W0:Y:S01]  /*4b70*/  S2R R11, SR_TID.X ;  /* 0x00000000000b7919 */ /* 0x001e220000002100 */
[C---:B------:R-:W-:Y:S02]  /*4b80*/  SEL R24, R26.reuse, R24, !P0 ;  /* 0x000000181a187207 */ /* 0x040fe40004000000 */
[C---:B------:R-:W-:Y:S01]  /*4b90*/  SEL R22, R26.reuse, R22, !P0 ;  /* 0x000000161a167207 */ /* 0x040fe20004000000 */
[----:B------:R-:W-:Y:S01]  /*4ba0*/  STL [R1+0x670], R15 ;  /* 0x0006700f01007387 */ /* 0x000fe20000100800 */
[----:B------:R-:W-:-:S03]  /*4bb0*/  SEL R9, R26, R4, !P0 ;  /* 0x000000041a097207 */ /* 0x000fc60004000000 */
        /* <DEDUP_REMOVED lines=12> */
[----:B------:R-:W-:Y:S04]  /*4c80*/  STL [R1+0x68c], R9 ;  /* 0x00068c0901007387 */ /* 0x000fe80000100800 */
[----:B------:R-:W-:Y:S04]  /*4c90*/  STL [R1+0x690], R7 ;  /* 0x0006900701007387 */ /* 0x000fe80000100800 */
[----:B------:R-:W-:Y:S04]  /*4ca0*/  STL [R1+0x694], R6 ;  /* 0x0006940601007387 */ /* 0x000fe80000100800 */
[----:B------:R-:W-:Y:S01]  /*4cb0*/  STL [R1+0x698], R10 ;  /* 0x0006980a01007387 */ /* 0x000fe20000100800 */
[----:B------:R-:W-:-:S03]  /*4cc0*/  SEL R4, R26, R2, !P0 ;  /* 0x000000021a047207 */ /* 0x000fc60004000000 */
[----:B------:R-:W-:Y:S04]  /*4cd0*/  STL [R1+0x69c], R14 ;  /* 0x00069c0e01007387 */ /* 0x000fe80000100800 */
[----:B------:R-:W-:Y:S04]  /*4ce0*/  STL [R1+0x6a0], R18 ;  /* 0x0006a01201007387 */ /* 0x000fe80000100800 */
[----:B------:R-:W-:Y:S04]  /*4cf0*/  STL [R1+0x6a4], R21 ;  /* 0x0006a41501007387 */ /* 0x000fe80000100800 */
[----:B------:R-:W-:Y:S04]  /*4d00*/  STL [R1+0x6a8], R5 ;  /* 0x0006a80501007387 */ /* 0x000fe80000100800 */
[----:B------:R-:W-:Y:S04]  /*4d10*/  STL [R1+0x6ac], R27 ;  /* 0x0006ac1b01007387 */ /* 0x000fe80000100800 */
[----:B------:R-:W-:Y:S04]  /*4d20*/  STL [R1+0x6b0], R25 ;  /* 0x0006b01901007387 */ /* 0x000fe80000100800 */
[----:B------:R-:W-:Y:S04]  /*4d30*/  STL [R1+0x6b4], R8 ;  /* 0x0006b40801007387 */ /* 0x000fe80000100800 */
[----:B------:R-:W-:Y:S04]  /*4d40*/  STL [R1+0x6b8], R16 ;  /* 0x0006b81001007387 */ /* 0x000fe80000100800 */
[----:B------:R0:W-:Y:S04]  /*4d50*/  STL [R1+0x6bc], R4 ;  /* 0x0006bc0401007387 */ /* 0x0001e80000100800 */
[----:B------:R-:W-:Y:S01]  /*4d60*/  STL [R1+0x6c0], R12 ;  /* 0x0006c00c01007387 */ /* 0x000fe20000100800 */
[----:B0-----:R-:W-:-:S05]  /*4d70*/  IMAD.SHL.U32 R4, R11, 0x80, RZ ;  /* 0x000000800b047824 */ /* 0x001fca00078e00ff */
[----:B------:R-:W-:Y:S04]  /*4d80*/  STL [R1+0x57c], R4 ;  /* 0x00057c0401007387 */ /* 0x000fe80000100800 */
[----:B------:R-:W-:Y:S04]  /*4d90*/  STL [R1+0x270], RZ ;  /* 0x000270ff01007387 */ /* 0x000fe80000100800 */
        /* <DEDUP_REMOVED lines=49> */
[----:B------:R-:W0:Y:S04]  /*50b0*/  S2R R13, SR_TID.X ;  /* 0x00000000000d7919 */ /* 0x000e280000002100 */
        /* <DEDUP_REMOVED lines=20> */
[----:B------:R-:W-:Y:S01]  /*5200*/  STL [R1+0x198], RZ ;  /* 0x000198ff01007387 */ /* 0x000fe20000100800 */
[----:B0-----:R-:W-:-:S03]  /*5210*/  SHF.R.U32.HI R15, RZ, 0x7, R13 ;  /* 0x00000007ff0f7819 */ /* 0x001fc6000001160d */
[----:B------:R-:W-:Y:S04]  /*5220*/  STL [R1+0x19c], RZ ;  /* 0x00019cff01007387 */ /* 0x000fe80000100800 */
[----:B------:R-:W-:Y:S04]  /*5230*/  STL [R1+0x200], RZ ;  /* 0x000200ff01007387 */ /* 0x000fe80000100800 */
[----:B------:R-:W-:Y:S01]  /*5240*/  STL [R1+0x204], RZ ;  /* 0x000204ff01007387 */ /* 0x000fe20000100800 */
[----:B--2---:R-:W-:-:S03]  /*5250*/  ISETP.GE.AND P1, PT, R28, RZ, PT ;  /* 0x000000ff1c00720c */ /* 0x004fc60003f26270 */
[----:B------:R-:W-:Y:S01]  /*5260*/  STL [R1+0x208], RZ ;  /* 0x000208ff01007387 */ /* 0x000fe20000100800 */
[----:B------:R-:W-:-:S03]  /*5270*/  SHF.R.U32.HI R28, RZ, 0x7, R11 ;  /* 0x00000007ff1c7819 */ /* 0x000fc6000001160b */
[----:B------:R-:W-:Y:S01]  /*5280*/  STL [R1+0x20c], RZ ;  /* 0x00020cff01007387 */ /* 0x000fe20000100800 */
[----:B------:R-:W-:-:S03]  /*5290*/  SGXT.U32 R15, R15, 0x2 ;  /* 0x000000020f0f781a */ /* 0x000fc60000000000 */
[----:B------:R-:W-:Y:S04]  /*52a0*/  STL [R1+0x230], RZ ;  /* 0x000230ff01007387 */ /* 0x000fe80000100800 */
[----:B------:R-:W-:Y:S01]  /*52b0*/  STL [R1+0x234], RZ ;  /* 0x000234ff01007387 */ /* 0x000fe20000100800 */
[----:B------:R-:W-:-:S03]  /*52c0*/  SHF.R.U32.HI R13, RZ, 0x7, R13 ;  /* 0x00000007ff0d7819 */ /* 0x000fc6000001160d */
[----:B------:R-:W-:Y:S01]  /*52d0*/  STL [R1+0x238], RZ ;  /* 0x000238ff01007387 */ /* 0x000fe20000100800 */
[----:B------:R-:W-:-:S03]  /*52e0*/  SGXT.U32 R28, R28, 0x2 ;  /* 0x000000021c1c781a */ /* 0x000fc60000000000 */
[----:B------:R-:W-:Y:S01]  /*52f0*/  STL [R1+0x23c], RZ ;  /* 0x00023cff01007387 */ /* 0x000fe20000100800 */
[----:B------:R-:W-:-:S03]  /*5300*/  LOP3.LUT R17, R15, 0x3c, RZ, 0xfc, !PT ;  /* 0x0000003c0f117812 */ /* 0x000fc600078efcff */
[----:B------:R-:W-:Y:S01]  /*5310*/  STL [R1+0x280], RZ ;  /* 0x000280ff01007387 */ /* 0x000fe20000100800 */
[----:B------:R-:W-:-:S03]  /*5320*/  LOP3.LUT R15, R15, 0x38, RZ, 0xfc, !PT ;  /* 0x000000380f0f7812 */ /* 0x000fc600078efcff */
[----:B------:R-:W-:Y:S01]  /*5330*/  STL [R1+0x284], RZ ;  /* 0x000284ff01007387 */ /* 0x000fe20000100800 */
[----:B------:R-:W-:-:S03]  /*5340*/  SGXT.U32 R13, R13, 0x2 ;  /* 0x000000020d0d781a */ /* 0x000fc60000000000 */
[----:B------:R-:W-:Y:S04]  /*5350*/  STL [R1+0x288], RZ ;  /* 0x000288ff01007387 */ /* 0x000fe80000100800 */
[----:B------:R-:W-:Y:S01]  /*5360*/  STL [R1+0x28c], RZ ;  /* 0x00028cff01007387 */ /* 0x000fe20000100800 */
[----:B------:R-:W-:-:S03]  /*5370*/  IMAD R0, R28, c[0x0][0x188], RZ ;  /* 0x000062001c007a24 */ /* 0x000fc600078e02ff */
[----:B------:R-:W-:Y:S01]  /*5380*/  STL [R1+0x2a0], RZ ;  /* 0x0002a0ff01007387 */ /* 0x000fe20000100800 */
[----:B------:R-:W-:-:S03]  /*5390*/  IMAD R5, R17, c[0x0][0x188], RZ ;  /* 0x0000620011057a24 */ /* 0x000fc600078e02ff */
[----:B------:R-:W-:Y:S01]  /*53a0*/  STL [R1+0x2a4], RZ ;  /* 0x0002a4ff01007387 */ /* 0x000fe20000100800 */
[----:B------:R-:W-:-:S03]  /*53b0*/  IMAD R0, R15, c[0x0][0x188], RZ ;  /* 0x000062000f007a24 */ /* 0x000fc600078e02ff */
[----:B------:R-:W-:Y:S01]  /*53c0*/  STL [R1+0x2a8], RZ ;  /* 0x0002a8ff01007387 */ /* 0x000fe20000100800 */
[----:B------:R-:W-:-:S03]  /*53d0*/  LOP3.LUT R17, R13, 0x34, RZ, 0xfc, !PT ;  /* 0x000000340d117812 */ /* 0x000fc600078efcff */
[----:B------:R-:W-:Y:S01]  /*53e0*/  STL [R1+0x2ac], RZ ;  /* 0x0002acff01007387 */ /* 0x000fe20000100800 */
[----:B------:R-:W-:-:S03]  /*53f0*/  LOP3.LUT R15, R13, 0x30, RZ, 0xfc, !PT ;  /* 0x000000300d0f7812 */ /* 0x000fc600078efcff */
[----:B------:R-:W-:Y:S01]  /*5400*/  STL [R1+0x2d0], RZ ;  /* 0x0002d0ff01007387 */ /* 0x000fe20000100800 */
[----:B------:R-:W-:-:S03]  /*5410*/  SHF.R.U32.HI R13, RZ, 0x7, R11 ;  /* 0x00000007ff0d7819 */ /* 0x000fc6000001160b */
[----:B------:R-:W-:Y:S04]  /*5420*/  STL [R1+0x2d4], RZ ;  /* 0x0002d4ff01007387 */ /* 0x000fe80000100800 */
[----:B------:R-:W-:Y:S01]  /*5430*/  STL [R1+0x2d8], RZ ;  /* 0x0002d8ff01007387 */ /* 0x000fe20000100800 */
[----:B------:R-:W-:-:S03]  /*5440*/  SGXT.U32 R13, R13, 0x2 ;  /* 0x000000020d0d781a */ /* 0x000fc60000000000 */
[----:B------:R-:W-:Y:S01]  /*5450*/  STL [R1+0x2dc], RZ ;  /* 0x0002dcff01007387 */ /* 0x000fe20000100800 */
[----:B------:R-:W-:-:S03]  /*5460*/  LOP3.LUT R2, R11, 0x3f, RZ, 0xc0, !PT ;  /* 0x0000003f0b027812 */ /* 0x000fc600078ec0ff */
[----:B------:R-:W2:Y:S01]  /*5470*/  LDL.LU R22, [R1+0xfc] ;  /* 0x0000fc0001167983 */ /* 0x000ea20000300800 */
[----:B------:R-:W-:-:S03]  /*5480*/  SHF.R.U32.HI R11, RZ, 0x7, R11 ;  /* 0x00000007ff0b7819 */ /* 0x000fc6000001160b */
        /* <DEDUP_REMOVED lines=9> */
[----:B------:R-:W-:-:S03]  /*5520*/  LOP3.LUT R13, R13, 0x24, RZ, 0xfc, !PT ;  /* 0x000000240d0d7812 */ /* 0x000fc600078efcff */
[----:B------:R-:W-:Y:S01]  /*5530*/  STL [R1+0xa4], RZ ;  /* 0x0000a4ff01007387 */ /* 0x000fe20000100800 */
[----:B------:R-:W-:-:S03]  /*5540*/  SGXT.U32 R11, R11, 0x2 ;  /* 0x000000020b0b781a */ /* 0x000fc60000000000 */
[----:B------:R-:W-:Y:S01]  /*5550*/  STL [R1+0xa8], RZ ;  /* 0x0000a8ff01007387 */ /* 0x000fe20000100800 */
[----:B------:R-:W-:-:S03]  /*5560*/  IMAD R5, R15, c[0x0][0x188], RZ ;  /* 0x000062000f057a24 */ /* 0x000fc600078e02ff */
[----:B------:R-:W-:Y:S01]  /*5570*/  STL [R1+0xac], RZ ;  /* 0x0000acff01007387 */ /* 0x000fe20000100800 */
[----:B------:R-:W-:-:S03]  /*5580*/  IMAD R0, R13, c[0x0][0x188], RZ ;  /* 0x000062000d007a24 */ /* 0x000fc600078e02ff */
[----:B------:R-:W3:Y:S01]  /*5590*/  LDL.LU R24, [R1+0xf4] ;  /* 0x0000f40001187983 */ /* 0x000ee20000300800 */
[C---:B------:R-:W-:Y:S02]  /*55a0*/  LOP3.LUT R15, R11.reuse, 0x1c, RZ, 0xfc, !PT ;  /* 0x0000001c0b0f7812 */ /* 0x040fe400078efcff */
[----:B------:R-:W-:Y:S01]  /*55b0*/  LOP3.LUT R13, R11, 0x18, RZ, 0xfc, !PT ;  /* 0x000000180b0d7812 */ /* 0x000fe200078efcff */
[----:B------:R-:W4:Y:S01]  /*55c0*/  LDL.LU R23, [R1+0xf0] ;  /* 0x0000f00001177983 */ /* 0x000f220000300800 */
[----:B------:R-:W-:Y:S01]  /*55d0*/  IMAD R6, R17, c[0x0][0x188], RZ ;  /* 0x0000620011067a24 */ /* 0x000fe200078e02ff */
[C---:B------:R-:W-:Y:S02]  /*55e0*/  LOP3.LUT R17, R11.reuse, 0x20, RZ, 0xfc, !PT ;  /* 0x000000200b117812 */ /* 0x040fe400078efcff */
[----:B------:R-:W-:Y:S01]  /*55f0*/  STL [R1+0xb0], RZ ;  /* 0x0000b0ff01007387 */ /* 0x000fe20000100800 */
[----:B------:R-:W-:Y:S01]  /*5600*/  LOP3.LUT R11, R11, 0x14, RZ, 0xfc, !PT ;  /* 0x000000140b0b7812 */ /* 0x000fe200078efcff */
[----:B------:R-:W-:-:S02]  /*5610*/  IMAD R6, R15, c[0x0][0x188], RZ ;  /* 0x000062000f067a24 */ /* 0x000fc400078e02ff */
[----:B------:R-:W-:Y:S01]  /*5620*/  STL [R1+0xb4], RZ ;  /* 0x0000b4ff01007387 */ /* 0x000fe20000100800 */
[----:B------:R-:W-:Y:S01]  /*5630*/  IMAD R5, R13, c[0x0][0x188], RZ ;  /* 0x000062000d057a24 */ /* 0x000fe200078e02ff */
[C---:B------:R-:W-:Y:S02]  /*5640*/  LOP3.LUT R15, R28.reuse, 0x10, RZ, 0xfc, !PT ;  /* 0x000000101c0f7812 */ /* 0x040fe400078efcff */
[----:B------:R-:W-:Y:S01]  /*5650*/  STL [R1+0xb8], RZ ;  /* 0x0000b8ff01007387 */ /* 0x000fe20000100800 */
[----:B------:R-:W-:-:S03]  /*5660*/  LOP3.LUT R13, R28, 0xc, RZ, 0xfc, !PT ;  /* 0x0000000c1c0d7812 */ /* 0x000fc600078efcff */
[----:B------:R-:W-:Y:S01]  /*5670*/  STL [R1+0xbc], RZ ;  /* 0x0000bcff01007387 */ /* 0x000fe20000100800 */
[----:B------:R-:W-:-:S03]  /*5680*/  IMAD R0, R17, c[0x0][0x188], RZ ;  /* 0x0000620011007a24 */ /* 0x000fc600078e02ff */
[----:B------:R-:W4:Y:S01]  /*5690*/  LDL.LU R20, [R1+0xec] ;  /* 0x0000ec0001147983 */ /* 0x000f220000300800 */
[----:B------:R-:W-:-:S03]  /*56a0*/  IMAD R0, R11, c[0x0][0x188], RZ ;  /* 0x000062000b007a24 */ /* 0x000fc600078e02ff */
[----:B------:R-:W4:Y:S01]  /*56b0*/  LDL.LU R19, [R1+0xe8] ;  /* 0x0000e80001137983 */ /* 0x000f220000300800 */
[----:B------:R-:W-:Y:S02]  /*56c0*/  IMAD R0, R15, c[0x0][0x188], RZ ;  /* 0x000062000f007a24 */ /* 0x000fe400078e02ff */
[----:B------:R-:W-:Y:S01]  /*56d0*/  IMAD R6, R13, c[0x0][0x188], RZ ;  /* 0x000062000d067a24 */ /* 0x000fe200078e02ff */
[----:B------:R-:W4:Y:S04]  /*56e0*/  LDL.LU R17, [R1+0xe4] ;  /* 0x0000e40001117983 */ /* 0x000f280000300800 */
[----:B------:R-:W4:Y:S04]  /*56f0*/  LDL.LU R15, [R1+0xe0] ;  /* 0x0000e000010f7983 */ /* 0x000f280000300800 */
[----:B------:R-:W4:Y:S01]  /*5700*/  LDL.LU R13, [R1+0xdc] ;  /* 0x0000dc00010d7983 */ /* 0x000f220000300800 */
[----:B------:R-:W-:-:S02]  /*5710*/  ISETP.NE.AND P0, PT, RZ, c[0x0][0x178], PT ;  /* 0x00005e00ff007a0c */ /* 0x000fc40003f05270 */
[----:B------:R-:W-:Y:S01]  /*5720*/  LOP3.LUT R11, R28, 0x8, RZ, 0xfc, !PT ;  /* 0x000000081c0b7812 */ /* 0x000fe200078efcff */
[----:B------:R-:W-:Y:S01]  /*5730*/  IMAD R2, R2, c[0x0][0x18c], RZ ;  /* 0x0000630002027a24 */ /* 0x000fe200078e02ff */
[----:B------:R-:W-:-:S03]  /*5740*/  LOP3.LUT R28, R28, 0x4, RZ, 0xfc, !PT ;  /* 0x000000041c1c7812 */ /* 0x000fc600078efcff */
[----:B------:R-:W-:Y:S02]  /*5750*/  IMAD R5, R11, c[0x0][0x188], RZ ;  /* 0x000062000b057a24 */ /* 0x000fe400078e02ff */
[----:B------:R-:W-:Y:S01]  /*5760*/  IMAD R0, R28, c[0x0][0x188], RZ ;  /* 0x000062001c007a24 */ /* 0x000fe200078e02ff */
[----:B------:R-:W4:Y:S01]  /*5770*/  LDL.LU R11, [R1+0xd8] ;  /* 0x0000d800010b7983 */ /* 0x000f220000300800 */
[----:B------:R-:W-:-:S03]  /*5780*/  SHF.R.S32.HI R0, RZ, 0x1f, R2 ;  /* 0x0000001fff007819 */ /* 0x000fc60000011402 */
[----:B------:R-:W4:Y:S01]  /*5790*/  LDL.LU R28, [R1+0xd4] ;  /* 0x0000d400011c7983 */ /* 0x000f220000300800 */
[----:B------:R-:W-:-:S03]  /*57a0*/  SHF.L.U64.HI R0, R2, 0x1, R0 ;  /* 0x0000000102007819 */ /* 0x000fc60000010200 */
[----:B------:R-:W-:Y:S01]  /*57b0*/  STL [R1+0x100], RZ ;  /* 0x000100ff01007387 */ /* 0x000fe20000100800 */
[----:B------:R-:W-:-:S03]  /*57c0*/  @!P1 IMAD.MOV R29, RZ, RZ, -R29 ;  /* 0x000000ffff1d9224 */ /* 0x000fc600078e0a1d */
[----:B------:R-:W-:Y:S01]  /*57d0*/  STL [R1+0x104], RZ ;  /* 0x000104ff01007387 */ /* 0x000fe20000100800 */
[----:B------:R-:W-:Y:S01]  /*57e0*/  IMAD.SHL.U32 R2, R2, 0x2, RZ ;  /* 0x0000000202027824 */ /* 0x000fe200078e00ff */
[----:B------:R-:W-:Y:S02]  /*57f0*/  @!P0 LOP3.LUT R29, RZ, c[0x0][0x178], RZ, 0x33, !PT ;  /* 0x00005e00ff1d8a12 */ /* 0x000fe400078e33ff */
[----:B------:R-:W-:Y:S01]  /*5800*/  STL [R1+0x108], RZ ;  /* 0x000108ff01007387 */ /* 0x000fe20000100800 */
[----:B------:R-:W-:-:S03]  /*5810*/  LOP3.LUT R3, R3, 0x800, R4, 0xf8, !PT ;  /* 0x0000080003037812 */ /* 0x000fc600078ef804 */
[----:B------:R-:W-:Y:S04]  /*5820*/  STL [R1+0x10c], RZ ;  /* 0x00010cff01007387 */ /* 0x000fe80000100800 */
[----:B------:R-:W-:Y:S04]  /*5830*/  STL [R1+0x110], RZ ;  /* 0x000110ff01007387 */ /* 0x000fe80000100800 */
[----:B------:R-:W-:Y:S01]  /*5840*/  STL [R1+0x114], RZ ;  /* 0x000114ff01007387 */ /* 0x000fe20000100800 */
[----:B--2---:R-:W-:-:S05]  /*5850*/  SHF.R.S32.HI R5, RZ, 0x6, R22 ;  /* 0x00000006ff057819 */ /* 0x004fca0000011416 */
[----:B------:R-:W-:Y:S04]  /*5860*/  STL [R1+0x36c], R5 ;  /* 0x00036c0501007387 */ /* 0x000fe80000100800 */
[----:B------:R4:W-:Y:S04]  /*5870*/  STL [R1+0x604], R0 ;  /* 0x0006040001007387 */ /* 0x0009e80000100800 */
[----:B------:R-:W-:Y:S04]  /*5880*/  STL [R1+0x608], R2 ;  /* 0x0006080201007387 */ /* 0x000fe80000100800 */
[----:B------:R-:W-:Y:S01]  /*5890*/  STL [R1+0x6c4], R29 ;  /* 0x0006c41d01007387 */ /* 0x000fe20000100800 */
[----:B---3--:R-:W-:-:S02]  /*58a0*/  IMAD R26, R24, c[0x0][0x190], RZ ;  /* 0x00006400181a7a24 */ /* 0x008fc400078e02ff */
[----:B----4-:R-:W-:-:S03]  /*58b0*/  IMAD R0, R23, c[0x0][0x190], RZ ;  /* 0x0000640017007a24 */ /* 0x010fc600078e02ff */
[----:B------:R-:W-:Y:S04]  /*58c0*/  STL [R1+0x6c8], R26 ;  /* 0x0006c81a01007387 */ /* 0x000fe80000100800 */
[----:B------:R-:W-:Y:S04]  /*58d0*/  STL [R1+0x358], R3 ;  /* 0x0003580301007387 */ /* 0x000fe80000100800 */
[----:B------:R-:W-:Y:S04]  /*58e0*/  STL [R1+0x60c], R3 ;  /* 0x00060c0301007387 */ /* 0x000fe80000100800 */
[----:B------:R0:W-:Y:S02]  /*58f0*/  STL [R1+0x2c], R0 ;  /* 0x00002c0001007387 */ /* 0x0001e40000100800 */
[----:B0-----:R-:W-:-:S02]  /*5900*/  IMAD R0, R20, c[0x0][0x190], RZ ;  /* 0x0000640014007a24 */ /* 0x001fc400078e02ff */
[----:B------:R-:W-:Y:S02]  /*5910*/  IMAD R3, R19, c[0x0][0x190], RZ ;  /* 0x0000640013037a24 */ /* 0x000fe400078e02ff */
[----:B------:R-:W-:Y:S01]  /*5920*/  IMAD R2, R17, c[0x0][0x190], RZ ;  /* 0x0000640011027a24 */ /* 0x000fe200078e02ff */
[----:B------:R0:W-:Y:S04]  /*5930*/  STL [R1+0x30], R0 ;  /* 0x0000300001007387 */ /* 0x0001e80000100800 */
[----:B------:R1:W-:Y:S01]  /*5940*/  STL [R1+0x5c], R3 ;  /* 0x00005c0301007387 */ /* 0x0003e20000100800 */
[----:B0-----:R-:W-:-:S03]  /*5950*/  IMAD R0, R15, c[0x0][0x190], RZ ;  /* 0x000064000f007a24 */ /* 0x001fc600078e02ff */
[----:B------:R0:W-:Y:S01]  /*5960*/  STL [R1+0x60], R2 ;  /* 0x0000600201007387 */ /* 0x0001e20000100800 */
[----:B-1----:R-:W-:-:S03]  /*5970*/  IMAD R3, R13, c[0x0][0x190], RZ ;  /* 0x000064000d037a24 */ /* 0x002fc600078e02ff */
[----:B------:R1:W-:Y:S04]  /*5980*/  STL [R1+0x68], R0 ;  /* 0x0000680001007387 */ /* 0x0003e80000100800 */
[----:B------:R-:W-:Y:S04]  /*5990*/  STL [R1+0x6c], R3 ;  /* 0x00006c0301007387 */ /* 0x000fe80000100800 */
[----:B------:R-:W2:Y:S01]  /*59a0*/  LDL.LU R26, [R1+0x94] ;  /* 0x00009400011a7983 */ /* 0x000ea20000300800 */
[----:B0-----:R-:W-:Y:S02]  /*59b0*/  IMAD R2, R11, c[0x0][0x190], RZ ;  /* 0x000064000b027a24 */ /* 0x001fe400078e02ff */
[----:B-1----:R-:W-:-:S03]  /*59c0*/  IMAD R0, R28, c[0x0][0x190], RZ ;  /* 0x000064001c007a24 */ /* 0x002fc600078e02ff */
[----:B------:R-:W-:Y:S04]  /*59d0*/  STL [R1+0x70], R2 ;  /* 0x0000700201007387 */ /* 0x000fe80000100800 */
[----:B--2---:R0:W-:Y:S04]  /*59e0*/  STL [R1+0x6cc], R26 ;  /* 0x0006cc1a01007387 */ /* 0x0041e80000100800 */
[----:B------:R-:W-:Y:S04]  /*59f0*/  STL [R1+0x7c], R0 ;  /* 0x00007c0001007387 */ /* 0x000fe80000100800 */
        /* <DEDUP_REMOVED lines=31> */
[----:B--2---:R-:W-:-:S05]  /*5bf0*/  IMAD R26, R26, c[0x0][0x190], RZ ;  /* 0x000064001a1a7a24 */ /* 0x004fca00078e02ff */
[----:B------:R0:W-:Y:S04]  /*5c00*/  STL [R1+0x80], R26 ;  /* 0x0000801a01007387 */ /* 0x0001e80000100800 */
[----:B0-----:R-:W2:Y:S02]  /*5c10*/  LDL.LU R26, [R1+0x6d0] ;  /* 0x0006d000011a7983 */ /* 0x001ea40000300800 */
[----:B--2---:R-:W-:-:S05]  /*5c20*/  IMAD R26, R26, c[0x0][0x190], RZ ;  /* 0x000064001a1a7a24 */ /* 0x004fca00078e02ff */
[----:B------:R0:W-:Y:S04]  /*5c30*/  STL [R1+0x98], R26 ;  /* 0x0000981a01007387 */ /* 0x0001e80000100800 */
[----:B0-----:R-:W2:Y:S01]  /*5c40*/  LDL.LU R26, [R1+0x6cc] ;  /* 0x0006cc00011a7983 */ /* 0x001ea20000300800 */
[----:B---3--:R-:W-:Y:S02]  /*5c50*/  IMAD R29, R29, c[0x0][0x190], RZ ;  /* 0x000064001d1d7a24 */ /* 0x008fe400078e02ff */
[----:B----4-:R-:W-:Y:S02]  /*5c60*/  IMAD R12, R12, c[0x0][0x190], RZ ;  /* 0x000064000c0c7a24 */ /* 0x010fe400078e02ff */
[----:B------:R-:W-:Y:S02]  /*5c70*/  IMAD R4, R4, c[0x0][0x190], RZ ;  /* 0x0000640004047a24 */ /* 0x000fe400078e02ff */
[----:B------:R-:W-:-:S02]  /*5c80*/  IMAD R16, R16, c[0x0][0x190], RZ ;  /* 0x0000640010107a24 */ /* 0x000fc400078e02ff */
[----:B------:R-:W-:Y:S02]  /*5c90*/  IMAD R8, R8, c[0x0][0x190], RZ ;  /* 0x0000640008087a24 */ /* 0x000fe400078e02ff */
[----:B------:R-:W-:Y:S02]  /*5ca0*/  IMAD R25, R25, c[0x0][0x190], RZ ;  /* 0x0000640019197a24 */ /* 0x000fe400078e02ff */
[----:B------:R-:W-:Y:S02]  /*5cb0*/  IMAD R27, R27, c[0x0][0x190], RZ ;  /* 0x000064001b1b7a24 */ /* 0x000fe400078e02ff */
[----:B------:R-:W-:Y:S02]  /*5cc0*/  IMAD R5, R5, c[0x0][0x190], RZ ;  /* 0x0000640005057a24 */ /* 0x000fe400078e02ff */
        /* <DEDUP_REMOVED lines=17> */
[----:B--2---:R-:W-:-:S05]  /*5de0*/  IMAD R26, R26, c[0x0][0x190], RZ ;  /* 0x000064001a1a7a24 */ /* 0x004fca00078e02ff */
        /* <DEDUP_REMOVED lines=27> */
[----:B0-----:R-:W3:Y:S04]  /*5fa0*/  LDL.LU R6, [R1+0x694] ;  /* 0x0006940001067983 */ /* 0x001ee80000300800 */
        /* <DEDUP_REMOVED lines=24> */
[----:B------:R-:W-:-:S02]  /*6130*/  IMAD R3, R3, c[0x0][0x190], RZ ;  /* 0x0000640003037a24 */ /* 0x000fc400078e02ff */
[----:B------:R-:W-:-:S03]  /*6140*/  IMAD R2, R2, c[0x0][0x190], RZ ;  /* 0x0000640002027a24 */ /* 0x000fc600078e02ff */
[----:B------:R0:W-:Y:S02]  /*6150*/  STL [R1+0x8], R3 ;  /* 0x0000080301007387 */ /* 0x0001e40000100800 */
[----:B0-----:R-:W-:-:S05]  /*6160*/  IMAD R3, R0, c[0x0][0x190], RZ ;  /* 0x0000640000037a24 */ /* 0x001fca00078e02ff */
[----:B------:R0:W-:Y:S04]  /*6170*/  STL [R1+0x624], R3 ;  /* 0x0006240301007387 */ /* 0x0001e80000100800 */
[----:B------:R-:W-:Y:S04]  /*6180*/  STL [R1+0x4], R2 ;  /* 0x0000040201007387 */ /* 0x000fe80000100800 */
[----:B0-----:R-:W4:Y:S01]  /*6190*/  LDL.LU R3, [R1+0x90] ;  /* 0x0000900001037983 */ /* 0x001f220000300800 */
[----:B--2---:R-:W-:Y:S02]  /*61a0*/  IMAD R10, R10, c[0x0][0x190], RZ ;  /* 0x000064000a0a7a24 */ /* 0x004fe400078e02ff */
[----:B---3--:R-:W-:-:S02]  /*61b0*/  IMAD R6, R6, c[0x0][0x190], RZ ;  /* 0x0000640006067a24 */ /* 0x008fc400078e02ff */
[----:B----4-:R-:W-:Y:S02]  /*61c0*/  IMAD R7, R7, c[0x0][0x190], RZ ;  /* 0x0000640007077a24 */ /* 0x010fe400078e02ff */
        /* <DEDUP_REMOVED lines=10> */
[----:B------:R-:W-:-:S05]  /*6270*/  IMAD R28, R28, c[0x0][0x190], RZ ;  /* 0x000064001c1c7a24 */ /* 0x000fca00078e02ff */
[----:B------:R0:W-:Y:S04]  /*6280*/  STL [R1+0x620], R28 ;  /* 0x0006201c01007387 */ /* 0x0001e80000100800 */
[----:B0-----:R-:W2:Y:S04]  /*6290*/  LDL.LU R28, [R1+0x8c] ;  /* 0x00008c00011c7983 */ /* 0x001ea80000300800 */
[----:B------:R0:W-:Y:S04]  /*62a0*/  STL [R1+0x61c], R11 ;  /* 0x00061c0b01007387 */ /* 0x0001e80000100800 */
[----:B0-----:R-:W3:Y:S04]  /*62b0*/  LDL.LU R11, [R1+0x94] ;  /* 0x00009400010b7983 */ /* 0x001ee80000300800 */
[----:B------:R-:W-:Y:S04]  /*62c0*/  STL [R1+0x618], R13 ;  /* 0x0006180d01007387 */ /* 0x000fe80000100800 */
[----:B------:R0:W-:Y:S04]  /*62d0*/  STL [R1+0x614], R15 ;  /* 0x0006140f01007387 */ /* 0x0001e80000100800 */
[----:B0-----:R-:W4:Y:S04]  /*62e0*/  LDL.LU R15, [R1+0x98] ;  /* 0x00009800010f7983 */ /* 0x001f280000300800 */
[----:B------:R-:W-:Y:S04]  /*62f0*/  STL [R1+0x610], R17 ;  /* 0x0006101101007387 */ /* 0x000fe80000100800 */
        /* <DEDUP_REMOVED lines=15> */
[----:B0-----:R-:W3:Y:S04]  /*63f0*/  LDL.LU R6, [R1+0x30] ;  /* 0x0000300001067983 */ /* 0x001ee80000300800 */
[----:B------:R0:W-:Y:S04]  /*6400*/  STL [R1+0x648], R10 ;  /* 0x0006480a01007387 */ /* 0x0001e80000100800 */
[----:B0-----:R-:W4:Y:S01]  /*6410*/  LDL.LU R10, [R1+0x2c] ;  /* 0x00002c00010a7983 */ /* 0x001f220000300800 */
[----:B------:R-:W-:-:S02]  /*6420*/  IMAD R14, R14, c[0x0][0x190], RZ ;  /* 0x000064000e0e7a24 */ /* 0x000fc400078e02ff */
[----:B------:R-:W-:Y:S02]  /*6430*/  IMAD R18, R18, c[0x0][0x190], RZ ;  /* 0x0000640012127a24 */ /* 0x000fe400078e02ff */
[----:B------:R-:W-:Y:S02]  /*6440*/  IMAD R2, R21, c[0x0][0x190], RZ ;  /* 0x0000640015027a24 */ /* 0x000fe400078e02ff */
[----:B------:R-:W-:Y:S01]  /*6450*/  IMAD R0, R5, c[0x0][0x190], RZ ;  /* 0x0000640005007a24 */ /* 0x000fe200078e02ff */
[----:B------:R-:W-:Y:S01]  /*6460*/  STL [R1+0x64c], R14 ;  /* 0x00064c0e01007387 */ /* 0x000fe20000100800 */
[----:B------:R-:W-:Y:S02]  /*6470*/  IMAD R27, R27, c[0x0][0x190], RZ ;  /* 0x000064001b1b7a24 */ /* 0x000fe400078e02ff */
[----:B------:R-:W-:Y:S01]  /*6480*/  IMAD R25, R25, c[0x0][0x190], RZ ;  /* 0x0000640019197a24 */ /* 0x000fe200078e02ff */
[----:B------:R-:W-:Y:S04]  /*6490*/  STL [R1+0x650], R18 ;  /* 0x0006501201007387 */ /* 0x000fe80000100800 */
[----:B------:R0:W-:Y:S04]  /*64a0*/  STL [R1+0x654], R2 ;  /* 0x0006540201007387 */ /* 0x0001e80000100800 */
[----:B------:R-:W-:Y:S04]  /*64b0*/  STL [R1+0x658], R0 ;  /* 0x0006580001007387 */ /* 0x000fe80000100800 */
[----:B------:R-:W-:Y:S04]  /*64c0*/  STL [R1+0x65c], R27 ;  /* 0x00065c1b01007387 */ /* 0x000fe80000100800 */
[----:B------:R-:W-:Y:S01]  /*64d0*/  STL [R1+0x660], R25 ;  /* 0x0006601901007387 */ /* 0x000fe20000100800 */
[----:B0-----:R-:W-:-:S03]  /*64e0*/  LEA R2, P0, R26, c[0x0][0x168], 0x1 ;  /* 0x00005a001a027a11 */ /* 0x001fc600078008ff */
[----:B------:R-:W4:Y:S04]  /*64f0*/  LDL.LU R13, [R1+0x88] ;  /* 0x00008800010d7983 */ /* 0x000f280000300800 */
[----:B------:R2:W-:Y:S04]  /*6500*/  STL [R1+0x470], R2 ;  /* 0x0004700201007387 */ /* 0x0005e80000100800 */
[----:B------:R-:W4:Y:S01]  /*6510*/  LDL.LU R17, [R1+0x84] ;  /* 0x0000840001117983 */ /* 0x000f220000300800 */
[----:B------:R-:W-:Y:S02]  /*6520*/  IMAD R5, R29, c[0x0][0x184], RZ ;  /* 0x000061001d057a24 */ /* 0x000fe400078e02ff */
[----:B------:R-:W-:-:S02]  /*6530*/  IMAD R21, R8, c[0x0][0x190], RZ ;  /* 0x0000640008157a24 */ /* 0x000fc400078e02ff */
[----:B------:R-:W-:Y:S01]  /*6540*/  IMAD R8, R4, c[0x0][0x190], RZ ;  /* 0x0000640004087a24 */ /* 0x000fe200078e02ff */
[----:B------:R-:W-:-:S04]  /*6550*/  LEA R4, P6, R5, c[0x0][0x160], 0x1 ;  /* 0x0000580005047a11 */ /* 0x000fc800078c08ff */
[----:B------:R-:W-:Y:S02]  /*6560*/  LEA.HI.X.SX32 R5, R5, c[0x0][0x164], 0x1, P6 ;  /* 0x0000590005057a11 */ /* 0x000fe400030f0eff */
[----:B--2---:R-:W-:Y:S02]  /*6570*/  LEA R2, P4, R9, c[0x0][0x168], 0x1 ;  /* 0x00005a0009027a11 */ /* 0x004fe400078808ff */
[----:B---3--:R-:W-:Y:S02]  /*6580*/  LEA R14, P2, R6, c[0x0][0x168], 0x1 ;  /* 0x00005a00060e7a11 */ /* 0x008fe400078408ff */
[----:B----4-:R-:W-:-:S05]  /*6590*/  LEA R0, P1, R10, c[0x0][0x168], 0x1 ;  /* 0x00005a000a007a11 */ /* 0x010fca00078208ff */
[----:B------:R0:W-:Y:S04]  /*65a0*/  STL [R1+0x520], R0 ;  /* 0x0005200001007387 */ /* 0x0001e80000100800 */
[----:B------:R-:W-:Y:S04]  /*65b0*/  STL [R1+0x3c4], R14 ;  /* 0x0003c40e01007387 */ /* 0x000fe80000100800 */
[----:B------:R-:W2:Y:S01]  /*65c0*/  LDL.LU R25, [R1+0x78] ;  /* 0x0000780001197983 */ /* 0x000ea20000300800 */
[----:B0-----:R-:W-:-:S05]  /*65d0*/  LEA R0, P3, R7, c[0x0][0x168], 0x1 ;  /* 0x00005a0007007a11 */ /* 0x001fca00078608ff */
[----:B------:R0:W-:Y:S04]  /*65e0*/  STL [R1+0x478], R0 ;  /* 0x0004780001007387 */ /* 0x0001e80000100800 */
[----:B------:R1:W-:Y:S01]  /*65f0*/  STL [R1+0x524], R2 ;  /* 0x0005240201007387 */ /* 0x0003e20000100800 */
[----:B0-----:R-:W-:-:S05]  /*6600*/  LEA R0, P5, R22, c[0x0][0x168], 0x1 ;  /* 0x00005a0016007a11 */ /* 0x001fca00078a08ff */
[----:B------:R0:W-:Y:S04]  /*6610*/  STL [R1+0x3cc], R0 ;  /* 0x0003cc0001007387 */ /* 0x0001e80000100800 */
[----:B------:R-:W3:Y:S01]  /*6620*/  LDL.LU R27, [R1+0x74] ;  /* 0x00007400011b7983 */ /* 0x000ee20000300800 */
[----:B-1----:R-:W-:Y:S02]  /*6630*/  LEA R2, P6, R24, c[0x0][0x168], 0x1 ;  /* 0x00005a0018027a11 */ /* 0x002fe400078c08ff */
[----:B0-----:R-:W-:-:S03]  /*6640*/  LEA.HI.X.SX32 R0, R26, c[0x0][0x16c], 0x1, P0 ;  /* 0x00005b001a007a11 */ /* 0x001fc600000f0eff */
[----:B------:R0:W-:Y:S04]  /*6650*/  STL [R1+0x480], R2 ;  /* 0x0004800201007387 */ /* 0x0001e80000100800 */
[----:B------:R1:W-:Y:S01]  /*6660*/  STL [R1+0x3c0], R0 ;  /* 0x0003c00001007387 */ /* 0x0003e20000100800 */
[----:B------:R-:W-:Y:S02]  /*6670*/  LEA.HI.X.SX32 R10, R10, c[0x0][0x16c], 0x1, P1 ;  /* 0x00005b000a0a7a11 */ /* 0x000fe400008f0eff */
[----:B0-----:R-:W-:Y:S01]  /*6680*/  LEA R2, P0, R23, c[0x0][0x168], 0x1 ;  /* 0x00005a0017027a11 */ /* 0x001fe200078008ff */
[----:B-1----:R-:W4:Y:S04]  /*6690*/  LDL.LU R0, [R1+0x64] ;  /* 0x0000640001007983 */ /* 0x002f280000300800 */
[----:B------:R0:W-:Y:S04]  /*66a0*/  STL [R1+0x528], R2 ;  /* 0x0005280201007387 */ /* 0x0001e80000100800 */
[----:B------:R1:W-:Y:S01]  /*66b0*/  STL [R1+0x474], R10 ;  /* 0x0004740a01007387 */ /* 0x0003e20000100800 */
[----:B0-----:R-:W-:-:S05]  /*66c0*/  LEA R2, P1, R20, c[0x0][0x168], 0x1 ;  /* 0x00005a0014027a11 */ /* 0x001fca00078208ff */
[----:B------:R0:W-:Y:S01]  /*66d0*/  STL [R1+0x3d4], R2 ;  /* 0x0003d40201007387 */ /* 0x0001e20000100800 */
[----:B-1----:R-:W-:-:S03]  /*66e0*/  LEA.HI.X.SX32 R10, R6, c[0x0][0x16c], 0x1, P2 ;  /* 0x00005b00060a7a11 */ /* 0x002fc600010f0eff */
[----:B0-----:R-:W4:Y:S01]  /*66f0*/  LDL.LU R2, [R1+0x58] ;  /* 0x0000580001027983 */ /* 0x001f220000300800 */
[----:B------:R-:W-:-:S03]  /*6700*/  LEA R6, P2, R19, c[0x0][0x168], 0x1 ;  /* 0x00005a0013067a11 */ /* 0x000fc600078408ff */
[----:B------:R0:W-:Y:S04]  /*6710*/  STL [R1+0x370], R10 ;  /* 0x0003700a01007387 */ /* 0x0001e80000100800 */
[----:B------:R1:W-:Y:S01]  /*6720*/  STL [R1+0x488], R6 ;  /* 0x0004880601007387 */ /* 0x0003e20000100800 */
[----:B0-----:R-:W-:-:S05]  /*6730*/  LEA.HI.X.SX32 R10, R7, c[0x0][0x16c], 0x1, P3 ;  /* 0x00005b00070a7a11 */ /* 0x001fca00018f0eff */
[----:B------:R-:W-:Y:S04]  /*6740*/  STL [R1+0x3c8], R10 ;  /* 0x0003c80a01007387 */ /* 0x000fe80000100800 */
[----:B------:R-:W4:Y:S01]  /*6750*/  LDL.LU R18, [R1+0x54] ;  /* 0x0000540001127983 */ /* 0x000f220000300800 */
[----:B------:R-:W-:Y:S02]  /*6760*/  LEA R7, P3, R15, c[0x0][0x168], 0x1 ;  /* 0x00005a000f077a11 */ /* 0x000fe400078608ff */
[----:B-1----:R-:W-:Y:S02]  /*6770*/  LEA.HI.X.SX32 R6, R9, c[0x0][0x16c], 0x1, P4 ;  /* 0x00005b0009067a11 */ /* 0x002fe400020f0eff */
[----:B------:R-:W-:Y:S01]  /*6780*/  LEA R9, P4, R11, c[0x0][0x168], 0x1 ;  /* 0x00005a000b097a11 */ /* 0x000fe200078808ff */
[----:B------:R0:W-:Y:S04]  /*6790*/  STL [R1+0x52c], R7 ;  /* 0x00052c0701007387 */ /* 0x0001e80000100800 */
[----:B------:R1:W-:Y:S04]  /*67a0*/  STL [R1+0x47c], R6 ;  /* 0x00047c0601007387 */ /* 0x0003e80000100800 */
[----:B------:R1:W-:Y:S04]  /*67b0*/  STL [R1+0x3dc], R9 ;  /* 0x0003dc0901007387 */ /* 0x0003e80000100800 */
[----:B------:R-:W4:Y:S01]  /*67c0*/  LDL.LU R14, [R1+0x50] ;  /* 0x00005000010e7983 */ /* 0x000f220000300800 */
[----:B0-----:R-:W-:-:S02]  /*67d0*/  LEA.HI.X.SX32 R7, R22, c[0x0][0x16c], 0x1, P5 ;  /* 0x00005b0016077a11 */ /* 0x001fc400028f0eff */
[----:B-1----:R-:W-:Y:S02]  /*67e0*/  LEA R6, P5, R3, c[0x0][0x168], 0x1 ;  /* 0x00005a0003067a11 */ /* 0x002fe400078a08ff */
[----:B------:R-:W-:Y:S01]  /*67f0*/  LEA.HI.X.SX32 R9, R24, c[0x0][0x16c], 0x1, P6 ;  /* 0x00005b0018097a11 */ /* 0x000fe200030f0eff */
[----:B------:R-:W-:Y:S04]  /*6800*/  STL [R1+0x374], R7 ;  /* 0x0003740701007387 */ /* 0x000fe80000100800 */
[----:B------:R0:W-:Y:S04]  /*6810*/  STL [R1+0x490], R6 ;  /* 0x0004900601007387 */ /* 0x0001e80000100800 */
[----:B------:R1:W-:Y:S04]  /*6820*/  STL [R1+0x3d0], R9 ;  /* 0x0003d00901007387 */ /* 0x0003e80000100800 */
[----:B------:R-:W4:Y:S01]  /*6830*/  LDL.LU R10, [R1+0x4c] ;  /* 0x00004c00010a7983 */ /* 0x000f220000300800 */
[----:B0-----:R-:W-:-:S02]  /*6840*/  LEA R6, P6, R28, c[0x0][0x168], 0x1 ;  /* 0x00005a001c067a11 */ /* 0x001fc400078c08ff */
[----:B------:R-:W-:-:S03]  /*6850*/  LEA.HI.X.SX32 R7, R23, c[0x0][0x16c], 0x1, P0 ;  /* 0x00005b0017077a11 */ /* 0x000fc600000f0eff */
[----:B------:R0:W-:Y:S01]  /*6860*/  STL [R1+0x530], R6 ;  /* 0x0005300601007387 */ /* 0x0001e20000100800 */
[----:B-1----:R-:W-:-:S03]  /*6870*/  LEA.HI.X.SX32 R9, R20, c[0x0][0x16c], 0x1, P1 ;  /* 0x00005b0014097a11 */ /* 0x002fc600008f0eff */
[----:B------:R1:W-:Y:S01]  /*6880*/  STL [R1+0x484], R7 ;  /* 0x0004840701007387 */ /* 0x0003e20000100800 */
[----:B0-----:R-:W-:-:S05]  /*6890*/  LEA R6, P0, R13, c[0x0][0x168], 0x1 ;  /* 0x00005a000d067a11 */ /* 0x001fca00078008ff */
[----:B------:R0:W-:Y:S01]  /*68a0*/  STL [R1+0x3e4], R6 ;  /* 0x0003e40601007387 */ /* 0x0001e20000100800 */
[----:B-1----:R-:W-:-:S03]  /*68b0*/  LEA R7, P1, R17, c[0x0][0x168], 0x1 ;  /* 0x00005a0011077a11 */ /* 0x002fc600078208ff */
[----:B0-----:R-:W4:Y:S04]  /*68c0*/  LDL.LU R6, [R1+0x48] ;  /* 0x0000480001067983 */ /* 0x001f280000300800 */
[----:B------:R0:W-:Y:S04]  /*68d0*/  STL [R1+0x378], R9 ;  /* 0x0003780901007387 */ /* 0x0001e80000100800 */
[----:B------:R1:W-:Y:S01]  /*68e0*/  STL [R1+0x498], R7 ;  /* 0x0004980701007387 */ /* 0x0003e20000100800 */
[----:B0-----:R-:W-:-:S03]  /*68f0*/  LEA.HI.X.SX32 R9, R19, c[0x0][0x16c], 0x1, P2 ;  /* 0x00005b0013097a11 */ /* 0x001fc600010f0eff */
[----:B-1----:R-:W4:Y:S04]  /*6900*/  LDL.LU R7, [R1+0x44] ;  /* 0x0000440001077983 */ /* 0x002f280000300800 */
[----:B------:R0:W-:Y:S04]  /*6910*/  STL [R1+0x3d8], R9 ;  /* 0x0003d80901007387 */ /* 0x0001e80000100800 */
[----:B0-----:R-:W4:Y:S01]  /*6920*/  LDL.LU R9, [R1+0x40] ;  /* 0x0000400001097983 */ /* 0x001f220000300800 */
[----:B------:R-:W-:Y:S02]  /*6930*/  LEA.HI.X.SX32 R15, R15, c[0x0][0x16c], 0x1, P3 ;  /* 0x00005b000f0f7a11 */ /* 0x000fe400018f0eff */
[----:B------:R-:W-:-:S02]  /*6940*/  LEA.HI.X.SX32 R3, R3, c[0x0][0x16c], 0x1, P5 ;  /* 0x00005b0003037a11 */ /* 0x000fc400028f0eff */
[----:B--2---:R-:W-:-:S05]  /*6950*/  LEA R19, P2, R25, c[0x0][0x168], 0x1 ;  /* 0x00005a0019137a11 */ /* 0x004fca00078408ff */
[----:B------:R3:W-:Y:S04]  /*6960*/  STL [R1+0x534], R19 ;  /* 0x0005341301007387 */ /* 0x0007e80000100800 */
[----:B------:R-:W2:Y:S04]  /*6970*/  LDL.LU R22, [R1+0x3c] ;  /* 0x00003c0001167983 */ /* 0x000ea80000300800 */
[----:B------:R0:W-:Y:S04]  /*6980*/  STL [R1+0x48c], R15 ;  /* 0x00048c0f01007387 */ /* 0x0001e80000100800 */
[----:B------:R-:W2:Y:S01]  /*6990*/  LDL.LU R24, [R1+0x38] ;  /* 0x0000380001187983 */ /* 0x000ea20000300800 */
[----:B---3--:R-:W-:-:S02]  /*69a0*/  LEA R19, P3, R27, c[0x0][0x168], 0x1 ;  /* 0x00005a001b137a11 */ /* 0x008fc400078608ff */
[----:B0-----:R-:W-:-:S03]  /*69b0*/  LEA.HI.X.SX32 R15, R11, c[0x0][0x16c], 0x1, P4 ;  /* 0x00005b000b0f7a11 */ /* 0x001fc600020f0eff */
[----:B------:R0:W-:Y:S04]  /*69c0*/  STL [R1+0x3ec], R19 ;  /* 0x0003ec1301007387 */ /* 0x0001e80000100800 */
[----:B------:R-:W3:Y:S04]  /*69d0*/  LDL.LU R23, [R1+0x34] ;  /* 0x0000340001177983 */ /* 0x000ee80000300800 */
[----:B------:R-:W-:Y:S04]  /*69e0*/  STL [R1+0x37c], R15 ;  /* 0x00037c0f01007387 */ /* 0x000fe80000100800 */
[----:B------:R-:W3:Y:S01]  /*69f0*/  LDL.LU R20, [R1+0x28] ;  /* 0x0000280001147983 */ /* 0x000ee20000300800 */
[----:B----4-:R-:W-:-:S05]  /*6a00*/  LEA R11, P4, R0, c[0x0][0x168], 0x1 ;  /* 0x00005a00000b7a11 */ /* 0x010fca00078808ff */
[----:B------:R1:W-:Y:S04]  /*6a10*/  STL [R1+0x4a0], R11 ;  /* 0x0004a00b01007387 */ /* 0x0003e80000100800 */
[----:B0-----:R-:W4:Y:S04]  /*6a20*/  LDL.LU R19, [R1+0x24] ;  /* 0x0000240001137983 */ /* 0x001f280000300800 */
[----:B------:R0:W-:Y:S01]  /*6a30*/  STL [R1+0x3e0], R3 ;  /* 0x0003e00301007387 */ /* 0x0001e20000100800 */
[----:B-1----:R-:W-:-:S03]  /*6a40*/  LEA.HI.X.SX32 R11, R28, c[0x0][0x16c], 0x1, P6 ;  /* 0x00005b001c0b7a11 */ /* 0x002fc600030f0eff */
[----:B0-----:R-:W4:Y:S01]  /*6a50*/  LDL.LU R3, [R1+0x20] ;  /* 0x0000200001037983 */ /* 0x001f220000300800 */
[----:B------:R-:W-:-:S05]  /*6a60*/  LEA R15, P5, R2, c[0x0][0x168], 0x1 ;  /* 0x00005a00020f7a11 */ /* 0x000fca00078a08ff */
[----:B------:R0:W-:Y:S04]  /*6a70*/  STL [R1+0x538], R15 ;  /* 0x0005380f01007387 */ /* 0x0001e80000100800 */
[----:B------:R-:W4:Y:S04]  /*6a80*/  LDL.LU R28, [R1+0x1c] ;  /* 0x00001c00011c7983 */ /* 0x000f280000300800 */
[----:B------:R1:W-:Y:S01]  /*6a90*/  STL [R1+0x494], R11 ;  /* 0x0004940b01007387 */ /* 0x0003e20000100800 */
[----:B0-----:R-:W-:-:S03]  /*6aa0*/  LEA.HI.X.SX32 R15, R13, c[0x0][0x16c], 0x1, P0 ;  /* 0x00005b000d0f7a11 */ /* 0x001fc600000f0eff */
[----:B-1----:R-:W4:Y:S01]  /*6ab0*/  LDL.LU R11, [R1+0x18] ;  /* 0x00001800010b7983 */ /* 0x002f220000300800 */
[----:B------:R-:W-:-:S05]  /*6ac0*/  LEA R26, P6, R18, c[0x0][0x168], 0x1 ;  /* 0x00005a00121a7a11 */ /* 0x000fca00078c08ff */
[----:B------:R-:W-:Y:S04]  /*6ad0*/  STL [R1+0x3f4], R26 ;  /* 0x0003f41a01007387 */ /* 0x000fe80000100800 */
[----:B------:R-:W4:Y:S04]  /*6ae0*/  LDL.LU R13, [R1+0x14] ;  /* 0x00001400010d7983 */ /* 0x000f280000300800 */
[----:B------:R0:W-:Y:S01]  /*6af0*/  STL [R1+0x380], R15 ;  /* 0x0003800f01007387 */ /* 0x0001e20000100800 */
[----:B------:R-:W-:-:S03]  /*6b00*/  LEA R29, P0, R14, c[0x0][0x168], 0x1 ;  /* 0x00005a000e1d7a11 */ /* 0x000fc600078008ff */
[----:B0-----:R-:W4:Y:S01]  /*6b10*/  LDL.LU R15, [R1+0x10] ;  /* 0x00001000010f7983 */ /* 0x001f220000300800 */
[----:B------:R-:W-:-:S03]  /*6b20*/  LEA.HI.X.SX32 R26, R17, c[0x0][0x16c], 0x1, P1 ;  /* 0x00005b00111a7a11 */ /* 0x000fc600008f0eff */
[----:B------:R0:W-:Y:S04]  /*6b30*/  STL [R1+0x4a8], R29 ;  /* 0x0004a81d01007387 */ /* 0x0001e80000100800 */
[----:B------:R-:W4:Y:S04]  /*6b40*/  LDL.LU R17, [R1+0xc] ;  /* 0x00000c0001117983 */ /* 0x000f280000300800 */
[----:B------:R1:W-:Y:S01]  /*6b50*/  STL [R1+0x3e8], R26 ;  /* 0x0003e81a01007387 */ /* 0x0003e20000100800 */
[----:B0-----:R-:W-:-:S03]  /*6b60*/  LEA R29, P1, R10, c[0x0][0x168], 0x1 ;  /* 0x00005a000a1d7a11 */ /* 0x001fc600078208ff */
[----:B-1----:R-:W4:Y:S04]  /*6b70*/  LDL.LU R26, [R1+0x8] ;  /* 0x00000800011a7983 */ /* 0x002f280000300800 */
[----:B------:R0:W-:Y:S04]  /*6b80*/  STL [R1+0x53c], R29 ;  /* 0x00053c1d01007387 */ /* 0x0001e80000100800 */
[----:B0-----:R-:W4:Y:S01]  /*6b90*/  LDL.LU R29, [R1+0x4] ;  /* 0x00000400011d7983 */ /* 0x001f220000300800 */
[----:B------:R-:W-:Y:S02]  /*6ba0*/  LEA.HI.X.SX32 R25, R25, c[0x0][0x16c], 0x1, P2 ;  /* 0x00005b0019197a11 */ /* 0x000fe400010f0eff */
[----:B------:R-:W-:-:S03]  /*6bb0*/  LEA.HI.X.SX32 R27, R27, c[0x0][0x16c], 0x1, P3 ;  /* 0x00005b001b1b7a11 */ /* 0x000fc600018f0eff */
[----:B------:R0:W-:Y:S02]  /*6bc0*/  STL [R1+0x49c], R25 ;  /* 0x00049c1901007387 */ /* 0x0001e40000100800 */
[----:B0-----:R-:W-:-:S05]  /*6bd0*/  LEA R25, P2, R6, c[0x0][0x168], 0x1 ;  /* 0x00005a0006197a11 */ /* 0x001fca00078408ff */
[----:B------:R0:W-:Y:S01]  /*6be0*/  STL [R1+0x3fc], R25 ;  /* 0x0003fc1901007387 */ /* 0x0001e20000100800 */
[----:B------:R-:W-:-:S03]  /*6bf0*/  LEA.HI.X.SX32 R0, R0, c[0x0][0x16c], 0x1, P4 ;  /* 0x00005b0000007a11 */ /* 0x000fc600020f0eff */
[----:B0-----:R-:W4:Y:S04]  /*6c00*/  LDL.LU R25, [R1+0x660] ;  /* 0x0006600001197983 */ /* 0x001f280000300800 */
        /* <DEDUP_REMOVED lines=10> */
[----:B------:R2:W-:Y:S01]  /*6cb0*/  STL [R1+0x4a4], R2 ;  /* 0x0004a40201007387 */ /* 0x0005e20000100800 */
[----:B------:R-:W-:Y:S02]  /*6cc0*/  LEA.HI.X.SX32 R14, R14, c[0x0][0x16c], 0x1, P0 ;  /* 0x00005b000e0e7a11 */ /* 0x000fe400000f0eff */
[----:B------:R-:W-:Y:S02]  /*6cd0*/  LEA.HI.X.SX32 R10, R10, c[0x0][0x16c], 0x1, P1 ;  /* 0x00005b000a0a7a11 */ /* 0x000fe400008f0eff */
[----:B------:R-:W-:Y:S02]  /*6ce0*/  LEA.HI.X.SX32 R6, R6, c[0x0][0x16c], 0x1, P2 ;  /* 0x00005b0006067a11 */ /* 0x000fe400010f0eff */
[----:B------:R-:W-:-:S02]  /*6cf0*/  LEA.HI.X.SX32 R7, R7, c[0x0][0x16c], 0x1, P3 ;  /* 0x00005b0007077a11 */ /* 0x000fc400018f0eff */
[----:B------:R-:W-:Y:S02]  /*6d00*/  LEA.HI.X.SX32 R9, R9, c[0x0][0x16c], 0x1, P4 ;  /* 0x00005b0009097a11 */ /* 0x000fe400020f0eff */
[----:B--2---:R-:W-:-:S05]  /*6d10*/  LEA R2, P5, R22, c[0x0][0x168], 0x1 ;  /* 0x00005a0016027a11 */ /* 0x004fca00078a08ff */
[----:B------:R0:W-:Y:S04]  /*6d20*/  STL [R1+0x404], R2 ;  /* 0x0004040201007387 */ /* 0x0001e80000100800 */
[----:B0-----:R-:W2:Y:S04]  /*6d30*/  LDL.LU R2, [R1+0x654] ;  /* 0x0006540001027983 */ /* 0x001ea80000300800 */
[----:B------:R0:W-:Y:S02]  /*6d40*/  STL [R1+0x388], R18 ;  /* 0x0003881201007387 */ /* 0x0001e40000100800 */
[----:B0-----:R-:W-:-:S05]  /*6d50*/  LEA R18, P6, R24, c[0x0][0x168], 0x1 ;  /* 0x00005a0018127a11 */ /* 0x001fca00078c08ff */
[----:B------:R0:W-:Y:S04]  /*6d60*/  STL [R1+0x4b8], R18 ;  /* 0x0004b81201007387 */ /* 0x0001e80000100800 */
[----:B0-----:R-:W2:Y:S04]  /*6d70*/  LDL.LU R18, [R1+0x650] ;  /* 0x0006500001127983 */ /* 0x001ea80000300800 */
[----:B------:R3:W-:Y:S02]  /*6d80*/  STL [R1+0x3f8], R14 ;  /* 0x0003f80e01007387 */ /* 0x0007e40000100800 */
[----:B---3--:R-:W-:-:S05]  /*6d90*/  LEA R14, P0, R23, c[0x0][0x168], 0x1 ;  /* 0x00005a00170e7a11 */ /* 0x008fca00078008ff */
[----:B------:R0:W-:Y:S04]  /*6da0*/  STL [R1+0x544], R14 ;  /* 0x0005440e01007387 */ /* 0x0001e80000100800 */
[----:B0-----:R-:W3:Y:S04]  /*6db0*/  LDL.LU R14, [R1+0x64c] ;  /* 0x00064c00010e7983 */ /* 0x001ee80000300800 */
[----:B------:R0:W-:Y:S02]  /*6dc0*/  STL [R1+0x4ac], R10 ;  /* 0x0004ac0a01007387 */ /* 0x0001e40000100800 */
[----:B0-----:R-:W-:-:S05]  /*6dd0*/  LEA R10, P1, R20, c[0x0][0x168], 0x1 ;  /* 0x00005a00140a7a11 */ /* 0x001fca00078208ff */
[----:B------:R0:W-:Y:S04]  /*6de0*/  STL [R1+0x40c], R10 ;  /* 0x00040c0a01007387 */ /* 0x0001e80000100800 */
[----:B0-----:R-:W2:Y:S04]  /*6df0*/  LDL.LU R10, [R1+0x648] ;  /* 0x00064800010a7983 */ /* 0x001ea80000300800 */
[----:B------:R4:W-:Y:S02]  /*6e00*/  STL [R1+0x38c], R6 ;  /* 0x00038c0601007387 */ /* 0x0009e40000100800 */
[----:B----4-:R-:W-:-:S05]  /*6e10*/  LEA R6, P2, R19, c[0x0][0x168], 0x1 ;  /* 0x00005a0013067a11 */ /* 0x010fca00078408ff */
[----:B------:R0:W-:Y:S04]  /*6e20*/  STL [R1+0x4c0], R6 ;  /* 0x0004c00601007387 */ /* 0x0001e80000100800 */
[----:B0-----:R-:W4:Y:S04]  /*6e30*/  LDL.LU R6, [R1+0x644] ;  /* 0x0006440001067983 */ /* 0x001f280000300800 */
[----:B------:R0:W-:Y:S02]  /*6e40*/  STL [R1+0x400], R7 ;  /* 0x0004000701007387 */ /* 0x0001e40000100800 */
[----:B0-----:R-:W-:-:S05]  /*6e50*/  LEA R7, P3, R3, c[0x0][0x168], 0x1 ;  /* 0x00005a0003077a11 */ /* 0x001fca00078608ff */
[----:B------:R0:W-:Y:S01]  /*6e60*/  STL [R1+0x548], R7 ;  /* 0x0005480701007387 */ /* 0x0001e20000100800 */
[----:B------:R-:W-:-:S03]  /*6e70*/  LEA.HI.X.SX32 R22, R22, c[0x0][0x16c], 0x1, P5 ;  /* 0x00005b0016167a11 */ /* 0x000fc600028f0eff */
[----:B0-----:R-:W2:Y:S04]  /*6e80*/  LDL.LU R7, [R1+0x640] ;  /* 0x0006400001077983 */ /* 0x001ea80000300800 */
        /* <DEDUP_REMOVED lines=27> */
[----:B------:R0:W-:Y:S04]  /*7040*/  STL [R1+0x550], R19 ;  /* 0x0005501301007387 */ /* 0x0001e80000100800 */
[----:B0-----:R-:W2:Y:S04]  /*7050*/  LDL.LU R19, [R1+0x628] ;  /* 0x0006280001137983 */ /* 0x001ea80000300800 */
[----:B------:R0:W-:Y:S02]  /*7060*/  STL [R1+0x4c4], R3 ;  /* 0x0004c40301007387 */ /* 0x0001e40000100800 */
[----:B0-----:R-:W-:-:S05]  /*7070*/  LEA R3, P3, R29, c[0x0][0x168], 0x1 ;  /* 0x00005a001d037a11 */ /* 0x001fca00078608ff */
[----:B------:R0:W-:Y:S04]  /*7080*/  STL [R1+0x424], R3 ;  /* 0x0004240301007387 */ /* 0x0001e80000100800 */
[----:B0-----:R-:W2:Y:S01]  /*7090*/  LDL.LU R3, [R1+0x624] ;  /* 0x0006240001037983 */ /* 0x001ea20000300800 */
[----:B------:R-:W-:-:S05]  /*70a0*/  LEA.HI.X.SX32 R28, R28, c[0x0][0x16c], 0x1, P4 ;  /* 0x00005b001c1c7a11 */ /* 0x000fca00020f0eff */
[----:B------:R2:W-:Y:S02]  /*70b0*/  STL [R1+0x398], R28 ;  /* 0x0003981c01007387 */ /* 0x0005e40000100800 */
[----:B--2---:R-:W-:-:S05]  /*70c0*/  LEA R28, P4, R3, c[0x0][0x168], 0x1 ;  /* 0x00005a00031c7a11 */ /* 0x004fca00078808ff */
        /* <DEDUP_REMOVED lines=23> */
[----:B------:R2:W-:Y:S01]  /*7240*/  STL [R1+0x4d4], R26 ;  /* 0x0004d41a01007387 */ /* 0x0005e20000100800 */
[----:B------:R-:W-:Y:S02]  /*7250*/  LEA.HI.X.SX32 R11, R11, c[0x0][0x16c], 0x1, P6 ;  /* 0x00005b000b0b7a11 */ /* 0x000fe400030f0eff */
[----:B------:R-:W-:Y:S02]  /*7260*/  LEA.HI.X.SX32 R13, R13, c[0x0][0x16c], 0x1, P0 ;  /* 0x00005b000d0d7a11 */ /* 0x000fe400000f0eff */
[----:B------:R-:W-:Y:S02]  /*7270*/  LEA.HI.X.SX32 R15, R15, c[0x0][0x16c], 0x1, P1 ;  /* 0x00005b000f0f7a11 */ /* 0x000fe400008f0eff */
[----:B--2---:R-:W-:-:S05]  /*7280*/  LEA R26, P2, R17, c[0x0][0x168], 0x1 ;  /* 0x00005a00111a7a11 */ /* 0x004fca00078408ff */
[----:B------:R0:W-:Y:S02]  /*7290*/  STL [R1+0x434], R26 ;  /* 0x0004341a01007387 */ /* 0x0001e40000100800 */
[----:B0-----:R-:W-:Y:S02]  /*72a0*/  LEA.HI.X.SX32 R26, R29, c[0x0][0x16c], 0x1, P3 ;  /* 0x00005b001d1a7a11 */ /* 0x001fe400018f0eff */
[----:B------:R-:W-:-:S03]  /*72b0*/  LEA R29, P3, R19, c[0x0][0x168], 0x1 ;  /* 0x00005a00131d7a11 */ /* 0x000fc600078608ff */
[----:B------:R0:W-:Y:S02]  /*72c0*/  STL [R1+0x3a0], R26 ;  /* 0x0003a01a01007387 */ /* 0x0001e40000100800 */
[----:B0-----:R-:W-:Y:S02]  /*72d0*/  LEA.HI.X.SX32 R26, R3, c[0x0][0x16c], 0x1, P4 ;  /* 0x00005b00031a7a11 */ /* 0x001fe400020f0eff */
[----:B------:R-:W2:Y:S04]  /*72e0*/  LDL.LU R3, [R1+0x60c] ;  /* 0x00060c0001037983 */ /* 0x000ea80000300800 */
[----:B------:R0:W-:Y:S04]  /*72f0*/  STL [R1+0x4e8], R29 ;  /* 0x0004e81d01007387 */ /* 0x0001e80000100800 */
[----:B------:R1:W-:Y:S01]  /*7300*/  STL [R1+0x428], R26 ;  /* 0x0004281a01007387 */ /* 0x0003e20000100800 */
[----:B0-----:R-:W-:-:S02]  /*7310*/  LEA R29, P4, R20, c[0x0][0x168], 0x1 ;  /* 0x00005a00141d7a11 */ /* 0x001fc400078808ff */
[----:B-1----:R-:W-:Y:S02]  /*7320*/  LEA.HI.X.SX32 R26, R28, c[0x0][0x16c], 0x1, P5 ;  /* 0x00005b001c1a7a11 */ /* 0x002fe400028f0eff */
[----:B------:R-:W-:Y:S01]  /*7330*/  LEA R28, P5, R23, c[0x0][0x168], 0x1 ;  /* 0x00005a00171c7a11 */ /* 0x000fe200078a08ff */
[----:B------:R-:W-:Y:S04]  /*7340*/  STL [R1+0x55c], R29 ;  /* 0x00055c1d01007387 */ /* 0x000fe80000100800 */
[----:B------:R0:W-:Y:S04]  /*7350*/  STL [R1+0x4dc], R26 ;  /* 0x0004dc1a01007387 */ /* 0x0001e80000100800 */
[----:B------:R-:W-:Y:S04]  /*7360*/  STL [R1+0x43c], R28 ;  /* 0x00043c1c01007387 */ /* 0x000fe80000100800 */
[----:B------:R1:W-:Y:S01]  /*7370*/  STL [R1+0x3a4], R11 ;  /* 0x0003a40b01007387 */ /* 0x0003e20000100800 */
[----:B0-----:R-:W-:-:S05]  /*7380*/  LEA R26, P6, R24, c[0x0][0x168], 0x1 ;  /* 0x00005a00181a7a11 */ /* 0x001fca00078c08ff */
[----:B------:R-:W-:Y:S01]  /*7390*/  STL [R1+0x4f0], R26 ;  /* 0x0004f01a01007387 */ /* 0x000fe20000100800 */
[----:B-1----:R-:W-:-:S03]  /*73a0*/  LEA R11, P0, R22, c[0x0][0x168], 0x1 ;  /* 0x00005a00160b7a11 */ /* 0x002fc600078008ff */
[----:B------:R0:W-:Y:S04]  /*73b0*/  STL [R1+0x430], R13 ;  /* 0x0004300d01007387 */ /* 0x0001e80000100800 */
[----:B------:R1:W-:Y:S01]  /*73c0*/  STL [R1+0x560], R11 ;  /* 0x0005600b01007387 */ /* 0x0003e20000100800 */
[----:B0-----:R-:W-:-:S03]  /*73d0*/  LEA R13, P1, R9, c[0x0][0x168], 0x1 ;  /* 0x00005a00090d7a11 */ /* 0x001fc600078208ff */
[----:B------:R0:W-:Y:S01]  /*73e0*/  STL [R1+0x4e4], R15 ;  /* 0x0004e40f01007387 */ /* 0x0001e20000100800 */
[----:B-1----:R-:W-:-:S03]  /*73f0*/  LEA.HI.X.SX32 R11, R17, c[0x0][0x16c], 0x1, P2 ;  /* 0x00005b00110b7a11 */ /* 0x002fc600010f0eff */
[----:B------:R1:W-:Y:S04]  /*7400*/  STL [R1+0x444], R13 ;  /* 0x0004440d01007387 */ /* 0x0003e80000100800 */
[----:B------:R4:W-:Y:S01]  /*7410*/  STL [R1+0x3a8], R11 ;  /* 0x0003a80b01007387 */ /* 0x0009e20000100800 */
[----:B0-----:R-:W-:Y:S02]  /*7420*/  LEA R15, P2, R7, c[0x0][0x168], 0x1 ;  /* 0x00005a00070f7a11 */ /* 0x001fe400078408ff */
[----:B-1----:R-:W-:-:S03]  /*7430*/  LEA.HI.X.SX32 R13, R19, c[0x0][0x16c], 0x1, P3 ;  /* 0x00005b00130d7a11 */ /* 0x002fc600018f0eff */
[----:B------:R0:W-:Y:S01]  /*7440*/  STL [R1+0x4f8], R15 ;  /* 0x0004f80f01007387 */ /* 0x0001e20000100800 */
[----:B----4-:R-:W-:-:S03]  /*7450*/  LEA R11, P3, R6, c[0x0][0x168], 0x1 ;  /* 0x00005a00060b7a11 */ /* 0x010fc600078608ff */
[----:B------:R1:W-:Y:S04]  /*7460*/  STL [R1+0x438], R13 ;  /* 0x0004380d01007387 */ /* 0x0003e80000100800 */
[----:B------:R4:W-:Y:S01]  /*7470*/  STL [R1+0x564], R11 ;  /* 0x0005640b01007387 */ /* 0x0009e20000100800 */
[----:B0-----:R-:W-:Y:S02]  /*7480*/  LEA.HI.X.SX32 R15, R20, c[0x0][0x16c], 0x1, P4 ;  /* 0x00005b00140f7a11 */ /* 0x001fe400020f0eff */
[----:B-1----:R-:W-:-:S03]  /*7490*/  LEA R13, P4, R10, c[0x0][0x168], 0x1 ;  /* 0x00005a000a0d7a11 */ /* 0x002fc600078808ff */
[----:B------:R3:W-:Y:S01]  /*74a0*/  STL [R1+0x4ec], R15 ;  /* 0x0004ec0f01007387 */ /* 0x0007e20000100800 */
[----:B----4-:R-:W-:-:S03]  /*74b0*/  LEA.HI.X.SX32 R11, R23, c[0x0][0x16c], 0x1, P5 ;  /* 0x00005b00170b7a11 */ /* 0x010fc600028f0eff */
[----:B------:R0:W-:Y:S04]  /*74c0*/  STL [R1+0x44c], R13 ;  /* 0x00044c0d01007387 */ /* 0x0001e80000100800 */
[----:B------:R1:W-:Y:S01]  /*74d0*/  STL [R1+0x3ac], R11 ;  /* 0x0003ac0b01007387 */ /* 0x0003e20000100800 */
[----:B---3--:R-:W-:Y:S02]  /*74e0*/  LEA R15, P5, R14, c[0x0][0x168], 0x1 ;  /* 0x00005a000e0f7a11 */ /* 0x008fe400078a08ff */
[----:B0-----:R-:W-:-:S03]  /*74f0*/  LEA.HI.X.SX32 R13, R24, c[0x0][0x16c], 0x1, P6 ;  /* 0x00005b00180d7a11 */ /* 0x001fc600030f0eff */
[----:B------:R0:W-:Y:S01]  /*7500*/  STL [R1+0x500], R15 ;  /* 0x0005000f01007387 */ /* 0x0001e20000100800 */
[----:B-1----:R-:W-:-:S03]  /*7510*/  LEA R11, P6, R18, c[0x0][0x168], 0x1 ;  /* 0x00005a00120b7a11 */ /* 0x002fc600078c08ff */
[----:B------:R1:W-:Y:S04]  /*7520*/  STL [R1+0x440], R13 ;  /* 0x0004400d01007387 */ /* 0x0003e80000100800 */
[----:B------:R3:W-:Y:S01]  /*7530*/  STL [R1+0x568], R11 ;  /* 0x0005680b01007387 */ /* 0x0007e20000100800 */
[----:B0-----:R-:W-:Y:S02]  /*7540*/  LEA.HI.X.SX32 R15, R22, c[0x0][0x16c], 0x1, P0 ;  /* 0x00005b00160f7a11 */ /* 0x001fe400000f0eff */
[----:B-1----:R-:W-:-:S03]  /*7550*/  LEA R13, P0, R2, c[0x0][0x168], 0x1 ;  /* 0x00005a00020d7a11 */ /* 0x002fc600078008ff */
[----:B------:R-:W-:Y:S01]  /*7560*/  STL [R1+0x4f4], R15 ;  /* 0x0004f40f01007387 */ /* 0x000fe20000100800 */
[----:B---3--:R-:W-:Y:S02]  /*7570*/  LEA.HI.X.SX32 R11, R9, c[0x0][0x16c], 0x1, P1 ;  /* 0x00005b00090b7a11 */ /* 0x008fe400008f0eff */
[----:B------:R-:W-:Y:S01]  /*7580*/  LEA R9, P1, R0, c[0x0][0x168], 0x1 ;  /* 0x00005a0000097a11 */ /* 0x000fe200078208ff */
[----:B------:R-:W-:Y:S01]  /*7590*/  STL [R1+0x454], R13 ;  /* 0x0004540d01007387 */ /* 0x000fe20000100800 */
[----:B------:R-:W-:-:S03]  /*75a0*/  LEA.HI.X.SX32 R7, R7, c[0x0][0x16c], 0x1, P2 ;  /* 0x00005b0007077a11 */ /* 0x000fc600010f0eff */
[----:B------:R0:W-:Y:S04]  /*75b0*/  STL [R1+0x3b0], R11 ;  /* 0x0003b00b01007387 */ /* 0x0001e80000100800 */
[----:B------:R1:W-:Y:S04]  /*75c0*/  STL [R1+0x508], R9 ;  /* 0x0005080901007387 */ /* 0x0003e80000100800 */
[----:B------:R3:W-:Y:S01]  /*75d0*/  STL [R1+0x448], R7 ;  /* 0x0004480701007387 */ /* 0x0007e20000100800 */
[----:B0-----:R-:W-:Y:S02]  /*75e0*/  LEA R11, P2, R27, c[0x0][0x168], 0x1 ;  /* 0x00005a001b0b7a11 */ /* 0x001fe400078408ff */
[----:B-1----:R-:W-:-:S03]  /*75f0*/  LEA.HI.X.SX32 R9, R6, c[0x0][0x16c], 0x1, P3 ;  /* 0x00005b0006097a11 */ /* 0x002fc600018f0eff */
[----:B------:R-:W-:Y:S01]  /*7600*/  STL [R1+0x56c], R11 ;  /* 0x00056c0b01007387 */ /* 0x000fe20000100800 */
[----:B---3--:R-:W-:-:S03]  /*7610*/  LEA R7, P3, R25, c[0x0][0x168], 0x1 ;  /* 0x00005a0019077a11 */ /* 0x008fc600078608ff */
[----:B------:R0:W-:Y:S01]  /*7620*/  STL [R1+0x4fc], R9 ;  /* 0x0004fc0901007387 */ /* 0x0001e20000100800 */
[----:B------:R-:W-:-:S03]  /*7630*/  LEA.HI.X.SX32 R6, R10, c[0x0][0x16c], 0x1, P4 ;  /* 0x00005b000a067a11 */ /* 0x000fc600020f0eff */
[----:B------:R1:W-:Y:S01]  /*7640*/  STL [R1+0x45c], R7 ;  /* 0x00045c0701007387 */ /* 0x0003e20000100800 */
[----:B0-----:R-:W-:-:S03]  /*7650*/  LEA R9, P4, R21, c[0x0][0x168], 0x1 ;  /* 0x00005a0015097a11 */ /* 0x001fc600078808ff */
[----:B------:R0:W-:Y:S01]  /*7660*/  STL [R1+0x3b4], R6 ;  /* 0x0003b40601007387 */ /* 0x0001e20000100800 */
[----:B-1----:R-:W-:-:S03]  /*7670*/  LEA.HI.X.SX32 R7, R14, c[0x0][0x16c], 0x1, P5 ;  /* 0x00005b000e077a11 */ /* 0x002fc600028f0eff */
[----:B------:R-:W-:Y:S04]  /*7680*/  STL [R1+0x510], R9 ;  /* 0x0005100901007387 */ /* 0x000fe80000100800 */
[----:B------:R-:W3:Y:S04]  /*7690*/  LDL R26, [R1+0x350] ;  /* 0x00035000011a7983 */ /* 0x000ee80000100800 */
[----:B------:R1:W-:Y:S04]  /*76a0*/  STL [R1+0x450], R7 ;  /* 0x0004500701007387 */ /* 0x0003e80000100800 */
[----:B------:R-:W4:Y:S01]  /*76b0*/  LDL R29, [R1+0x354] ;  /* 0x00035400011d7983 */ /* 0x000f220000100800 */
[----:B------:R-:W-:-:S05]  /*76c0*/  IMAD R16, R16, c[0x0][0x190], RZ ;  /* 0x0000640010107a24 */ /* 0x000fca00078e02ff */
[----:B0-----:R-:W-:Y:S01]  /*76d0*/  LEA R6, P5, R16, c[0x0][0x168], 0x1 ;  /* 0x00005a0010067a11 */ /* 0x001fe200078a08ff */
[----:B------:R-:W-:Y:S01]  /*76e0*/  IMAD R12, R12, c[0x0][0x190], RZ ;  /* 0x000064000c0c7a24 */ /* 0x000fe200078e02ff */
[----:B-1----:R-:W-:-:S03]  /*76f0*/  LEA.HI.X.SX32 R7, R18, c[0x0][0x16c], 0x1, P6 ;  /* 0x00005b0012077a11 */ /* 0x002fc600030f0eff */
[----:B------:R0:W-:Y:S01]  /*7700*/  STL [R1+0x514], R6 ;  /* 0x0005140601007387 */ /* 0x0001e20000100800 */
[----:B------:R-:W-:-:S03]  /*7710*/  LEA.HI.X.SX32 R9, R2, c[0x0][0x16c], 0x1, P0 ;  /* 0x00005b0002097a11 */ /* 0x000fc600000f0eff */
[----:B------:R1:W-:Y:S04]  /*7720*/  STL [R1+0x504], R7 ;  /* 0x0005040701007387 */ /* 0x0003e80000100800 */
[----:B------:R2:W5:Y:S01]  /*7730*/  LDL.LU R2, [R1+0x608] ;  /* 0x0006080001027983 */ /* 0x0005620000300800 */
[----:B0-----:R-:W-:Y:S02]  /*7740*/  LEA R6, P6, R8, c[0x0][0x168], 0x1 ;  /* 0x00005a0008067a11 */ /* 0x001fe400078c08ff */
[----:B-1----:R-:W-:-:S03]  /*7750*/  LEA R7, P0, R12, c[0x0][0x168], 0x1 ;  /* 0x00005a000c077a11 */ /* 0x002fc600078008ff */
[----:B------:R0:W-:Y:S04]  /*7760*/  STL [R1+0x518], R6 ;  /* 0x0005180601007387 */ /* 0x0001e80000100800 */
[----:B------:R1:W-:Y:S01]  /*7770*/  STL [R1+0x3b8], R9 ;  /* 0x0003b80901007387 */ /* 0x0003e20000100800 */
[----:B0-----:R-:W-:-:S03]  /*7780*/  LEA.HI.X.SX32 R6, R0, c[0x0][0x16c], 0x1, P1 ;  /* 0x00005b0000067a11 */ /* 0x001fc600008f0eff */
[----:B------:R0:W5:Y:S01]  /*7790*/  LDL.LU R0, [R1+0x604] ;  /* 0x0006040001007983 */ /* 0x0001620000300800 */
[----:B-1----:R-:W-:-:S03]  /*77a0*/  LEA.HI.X.SX32 R9, R27, c[0x0][0x16c], 0x1, P2 ;  /* 0x00005b001b097a11 */ /* 0x002fc600010f0eff */
[----:B------:R1:W-:Y:S04]  /*77b0*/  STL [R1+0x51c], R7 ;  /* 0x00051c0701007387 */ /* 0x0003e80000100800 */
[----:B------:R0:W-:Y:S01]  /*77c0*/  STL [R1+0x458], R6 ;  /* 0x0004580601007387 */ /* 0x0001e20000100800 */
[----:B-1----:R-:W-:-:S03]  /*77d0*/  LEA.HI.X.SX32 R7, R25, c[0x0][0x16c], 0x1, P3 ;  /* 0x00005b0019077a11 */ /* 0x002fc600018f0eff */
[----:B------:R1:W-:Y:S01]  /*77e0*/  STL [R1+0x50c], R9 ;  /* 0x00050c0901007387 */ /* 0x0003e20000100800 */
[----:B0-----:R-:W-:-:S03]  /*77f0*/  LEA.HI.X.SX32 R6, R21, c[0x0][0x16c], 0x1, P4 ;  /* 0x00005b0015067a11 */ /* 0x001fc600020f0eff */
[----:B------:R0:W-:Y:S04]  /*7800*/  STL [R1+0x3bc], R7 ;  /* 0x0003bc0701007387 */ /* 0x0001e80000100800 */
[----:B------:R0:W-:Y:S01]  /*7810*/  STL [R1+0x460], R6 ;  /* 0x0004600601007387 */ /* 0x0001e20000100800 */
[----:B-1----:R-:W-:Y:S02]  /*7820*/  LEA.HI.X.SX32 R9, R16, c[0x0][0x16c], 0x1, P5 ;  /* 0x00005b0010097a11 */ /* 0x002fe400028f0eff */
[----:B0-----:R-:W-:-:S03]  /*7830*/  LEA.HI.X.SX32 R7, R8, c[0x0][0x16c], 0x1, P6 ;  /* 0x00005b0008077a11 */ /* 0x001fc600030f0eff */
[----:B------:R-:W-:Y:S01]  /*7840*/  STL [R1+0x464], R9 ;  /* 0x0004640901007387 */ /* 0x000fe20000100800 */
[----:B------:R-:W-:-:S03]  /*7850*/  LEA.HI.X.SX32 R6, R12, c[0x0][0x16c], 0x1, P0 ;  /* 0x00005b000c067a11 */ /* 0x000fc600000f0eff */
[----:B------:R-:W-:Y:S04]  /*7860*/  STL [R1+0x468], R7 ;  /* 0x0004680701007387 */ /* 0x000fe80000100800 */
[----:B------:R-:W-:Y:S04]  /*7870*/  STL [R1+0x118], RZ ;  /* 0x000118ff01007387 */ /* 0x000fe80000100800 */
[----:B------:R2:W-:Y:S04]  /*7880*/  STL [R1+0x46c], R6 ;  /* 0x00046c0601007387 */ /* 0x0005e80000100800 */
        /* <DEDUP_REMOVED lines=12> */
[----:B--2---:R-:W-:-:S03]  /*7950*/  LOP3.LUT R6, R3, 0x40, RZ, 0x3c, !PT ;  /* 0x0000004003067812 */ /* 0x004fc600078e3cff */
[----:B------:R0:W-:Y:S04]  /*7960*/  STL [R1+0x6c], RZ ;  /* 0x00006cff01007387 */ /* 0x0001e80000100800 */
[----:B------:R0:W-:Y:S04]  /*7970*/  STL [R1+0x210], RZ ;  /* 0x000210ff01007387 */ /* 0x0001e80000100800 */
[----:B------:R0:W-:Y:S04]  /*7980*/  STL [R1+0x214], RZ ;  /* 0x000214ff01007387 */ /* 0x0001e80000100800 */
[----:B------:R0:W-:Y:S04]  /*7990*/  STL [R1+0x218], RZ ;  /* 0x000218ff01007387 */ /* 0x0001e80000100800 */
[----:B------:R0:W-:Y:S01]  /*79a0*/  STL [R1+0x21c], RZ ;  /* 0x00021cff01007387 */ /* 0x0001e20000100800 */
[----:B---3--:R-:W-:-:S05]  /*79b0*/  LOP3.LUT R8, R26, 0x40, RZ, 0x3c, !PT ;  /* 0x000000401a087812 */ /* 0x008fca00078e3cff */
[----:B------:R0:W-:Y:S01]  /*79c0*/  STL [R1+0x574], R8 ;  /* 0x0005740801007387 */ /* 0x0001e20000100800 */
[----:B----4-:R-:W-:-:S03]  /*79d0*/  LOP3.LUT R7, R29, 0x40, RZ, 0x3c, !PT ;  /* 0x000000401d077812 */ /* 0x010fc600078e3cff */
[----:B------:R0:W5:Y:S04]  /*79e0*/  LDL.LU R3, [R1+0x600] ;  /* 0x0006000001037983 */ /* 0x0001680000300800 */
[----:B------:R0:W-:Y:S04]  /*79f0*/  STL [R1+0x35c], R7 ;  /* 0x00035c0701007387 */ /* 0x0001e80000100800 */
[----:B------:R0:W-:Y:S02]  /*7a00*/  STL [R1+0x360], R6 ;  /* 0x0003600601007387 */ /* 0x0001e40000100800 */
.L_x_3:
[----:B0-----:R-:W0:Y:S01]  /*7a10*/  S2R R6, SR_TID.X ;  /* 0x0000000000067919 */ /* 0x001e220000002100 */
[----:B------:R-:W-:Y:S01]  /*7a20*/  IMAD.MOV.U32 R28, RZ, RZ, R4 ;  /* 0x000000ffff1c7224 */ /* 0x000fe200078e0004 */
[----:B-----5:R-:W-:Y:S01]  /*7a30*/  PRMT R16, RZ, 0x7610, R16 ;  /* 0x00007610ff107816 */ /* 0x020fe20000000010 */
[----:B------:R-:W-:Y:S01]  /*7a40*/  IMAD.MOV.U32 R29, RZ, RZ, R5 ;  /* 0x000000ffff1d7224 */ /* 0x000fe200078e0005 */
[----:B------:R-:W1:Y:S04]  /*7a50*/  S2R R11, SR_TID.X ;  /* 0x00000000000b7919 */ /* 0x000e680000002100 */
[----:B------:R-:W-:Y:S04]  /*7a60*/  STL [R1+0xee4], R17 ;  /* 0x000ee41101007387 */ /* 0x000fe80000100800 */
[----:B------:R-:W2:Y:S01]  /*7a70*/  S2R R9, SR_TID.X ;  /* 0x0000000000097919 */ /* 0x000ea20000002100 */
[----:B------:R-:W-:-:S02]  /*7a80*/  PRMT R18, RZ, 0x7610, R18 ;  /* 0x00007610ff127816 */ /* 0x000fc40000000012 */
[----:B------:R-:W-:Y:S01]  /*7a90*/  PRMT R19, RZ, 0x7610, R19 ;  /* 0x00007610ff137816 */ /* 0x000fe20000000013 */
[----:B-----5:R-:W-:Y:S01]  /*7aa0*/  STL [R1+0xea4], R3 ;  /* 0x000ea40301007387 */ /* 0x020fe20000100800 */
[----:B------:R-:W-:-:S03]  /*7ab0*/  PRMT R23, RZ, 0x7610, R23 ;  /* 0x00007610ff177816 */ /* 0x000fc60000000017 */
[----:B------:R-:W-:Y:S01]  /*7ac0*/  STL [R1+0xea8], R3 ;  /* 0x000ea80301007387 */ /* 0x000fe20000100800 */
[----:B0-----:R-:W-:-:S04]  /*7ad0*/  SHF.R.U32.HI R7, RZ, 0x7, R6 ;  /* 0x00000007ff077819 */ /* 0x001fc80000011606 */
[----:B------:R-:W-:Y:S02]  /*7ae0*/  SGXT.U32 R7, R7, 0x2 ;  /* 0x000000020707781a */ /* 0x000fe40000000000 */
[----:B-1----:R-:W-:-:S03]  /*7af0*/  SHF.R.U32.HI R10, RZ, 0x7, R11 ;  /* 0x00000007ff0a7819 */ /* 0x002fc6000001160b */
[C---:B------:R-:W-:Y:S01]  /*7b00*/  IMAD R6, R7.reuse, c[0x0][0x188], RZ ;  /* 0x0000620007067a24 */ /* 0x040fe200078e02ff */
[----:B------:R-:W-:Y:S02]  /*7b10*/  SGXT.U32 R10, R10, 0x2 ;  /* 0x000000020a0a781a */ /* 0x000fe40000000000 */
[----:B------:R-:W-:Y:S01]  /*7b20*/  LOP3.LUT R7, R7, 0x8, RZ, 0xfc, !PT ;  /* 0x0000000807077812 */ /* 0x000fe200078efcff */
[----:B------:R-:W-:Y:S01]  /*7b30*/  IMAD.WIDE R4, R6, 0x2, R28 ;  /* 0x0000000206047825 */ /* 0x000fe200078e021c */
[----:B------:R-:W-:Y:S01]  /*7b40*/  ISETP.GE.AND P0, PT, R10, UR4, PT ;  /* 0x000000040a007c0c */ /* 0x000fe2000bf06270 */
[----:B------:R-:W0:Y:S01]  /*7b50*/  S2R R6, SR_TID.X ;  /* 0x0000000000067919 */ /* 0x000e220000002100 */
[----:B------:R-:W-:-:S11]  /*7b60*/  ISETP.GE.AND P1, PT, R7, UR4, PT ;  /* 0x0000000407007c0c */ /* 0x000fd6000bf26270 */
[----:B------:R1:W3:Y:S02]  /*7b70*/  @!P0 LDG.E.U16 R16, [R4.64] ;  /* 0x0000000604108981 */ /* 0x0002e4000c1e1500 */
[----:B-1----:R-:W-:Y:S02]  /*7b80*/  PRMT R5, RZ, 0x7610, R5 ;  /* 0x00007610ff057816 */ /* 0x002fe40000000005 */
[----:B0-----:R-:W-:-:S04]  /*7b90*/  SHF.R.U32.HI R7, RZ, 0x7, R6 ;  /* 0x00000007ff077819 */ /* 0x001fc80000011606 */
[----:B------:R-:W-:-:S04]  /*7ba0*/  SGXT.U32 R7, R7, 0x2 ;  /* 0x000000020707781a */ /* 0x000fc80000000000 */
[C---:B------:R-:W-:Y:S02]  /*7bb0*/  LOP3.LUT R8, R7.reuse, 0x10, RZ, 0xfc, !PT ;  /* 0x0000001007087812 */ /* 0x040fe400078efcff */
[----:B------:R-:W-:Y:S02]  /*7bc0*/  LOP3.LUT R6, R7, 0x8, RZ, 0xfc, !PT ;  /* 0x0000000807067812 */ /* 0x000fe400078efcff */
[----:B------:R-:W-:Y:S02]  /*7bd0*/  ISETP.GE.AND P0, PT, R8, UR4, PT ;  /* 0x0000000408007c0c */ /* 0x000fe4000bf06270 */
[----:B--2---:R-:W-:Y:S01]  /*7be0*/  SHF.R.U32.HI R8, RZ, 0x7, R9 ;  /* 0x00000007ff087819 */ /* 0x004fe20000011609 */
[----:B------:R-:W-:-:S03]  /*7bf0*/  IMAD R6, R6, c[0x0][0x188], RZ ;  /* 0x0000620006067a24 */ /* 0x000fc600078e02ff */
[----:B------:R-:W-:Y:S01]  /*7c00*/  SGXT.U32 R8, R8, 0x2 ;  /* 0x000000020808781a */ /* 0x000fe20000000000 */
[----:B------:R-:W-:-:S03]  /*7c10*/  IMAD.WIDE R6, R6, 0x2, R28 ;  /* 0x0000000206067825 */ /* 0x000fc600078e021c */
[----:B------:R-:W-:Y:S02]  /*7c20*/  LOP3.LUT R13, R8, 0x10, RZ, 0xfc, !PT ;  /* 0x00000010080d7812 */ /* 0x000fe400078efcff */
[----:B------:R-:W0:Y:S01]  /*7c30*/  S2R R8, SR_TID.X ;  /* 0x0000000000087919 */ /* 0x000e220000002100 */
[----:B------:R-:W-:Y:S02]  /*7c40*/  SHF.R.U32.HI R9, RZ, 0x7, R9 ;  /* 0x00000007ff097819 */ /* 0x000fe40000011609 */
[----:B------:R-:W-:Y:S01]  /*7c50*/  IMAD R13, R13, c[0x0][0x188], RZ ;  /* 0x000062000d0d7a24 */ /* 0x000fe200078e02ff */
[----:B------:R1:W2:Y:S01]  /*7c60*/  @!P1 LDG.E.U16 R5, [R6.64] ;  /* 0x0000000606059981 */ /* 0x0002a2000c1e1500 */
[----:B------:R-:W-:Y:S02]  /*7c70*/  SGXT.U32 R9, R9, 0x2 ;  /* 0x000000020909781a */ /* 0x000fe40000000000 */
[----:B-1----:R-:W-:Y:S02]  /*7c80*/  IMAD.WIDE R6, R13, 0x2, R28 ;  /* 0x000000020d067825 */ /* 0x002fe400078e021c */
[----:B------:R-:W-:-:S02]  /*7c90*/  LOP3.LUT R13, R9, 0x18, RZ, 0xfc, !PT ;  /* 0x00000018090d7812 */ /* 0x000fc400078efcff */
[----:B------:R-:W1:Y:S01]  /*7ca0*/  S2R R9, SR_TID.X ;  /* 0x0000000000097919 */ /* 0x000e620000002100 */
[----:B0-----:R-:W-:-:S03]  /*7cb0*/  SHF.R.U32.HI R8, RZ, 0x7, R8 ;  /* 0x00000007ff087819 */ /* 0x001fc60000011608 */
[----:B------:R0:W4:Y:S01]  /*7cc0*/  @!P0 LDG.E.U16 R18, [R6.64] ;  /* 0x0000000606128981 */ /* 0x000122000c1e1500 */
[----:B------:R-:W-:-:S04]  /*7cd0*/  SGXT.U32 R8, R8, 0x2 ;  /* 0x000000020808781a */ /* 0x000fc80000000000 */
[----:B------:R-:W-:-:S04]  /*7ce0*/  LOP3.LUT R8, R8, 0x20, RZ, 0xfc, !PT ;  /* 0x0000002008087812 */ /* 0x000fc800078efcff */
[----:B------:R-:W-:Y:S02]  /*7cf0*/  ISETP.GE.AND P2, PT, R8, UR4, PT ;  /* 0x0000000408007c0c */ /* 0x000fe4000bf46270 */
[----:B------:R-:W0:Y:S01]  /*7d00*/  S2R R8, SR_TID.X ;  /* 0x0000000000087919 */ /* 0x000e220000002100 */
[----:B-1----:R-:W-:-:S04]  /*7d10*/  SHF.R.U32.HI R9, RZ, 0x7, R9 ;  /* 0x00000007ff097819 */ /* 0x002fc80000011609 */
[----:B------:R-:W-:-:S04]  /*7d20*/  SGXT.U32 R9, R9, 0x2 ;  /* 0x000000020909781a */ /* 0x000fc80000000000 */
[----:B------:R-:W-:Y:S02]  /*7d30*/  LOP3.LUT R9, R9, 0x18, RZ, 0xfc, !PT ;  /* 0x0000001809097812 */ /* 0x000fe400078efcff */
[----:B------:R-:W-:-:S03]  /*7d40*/  ISETP.GE.AND P1, PT, R13, UR4, PT ;  /* 0x000000040d007c0c */ /* 0x000fc6000bf26270 */
[----:B------:R-:W-:Y:S01]  /*7d50*/  IMAD R9, R9, c[0x0][0x188], RZ ;  /* 0x0000620009097a24 */ /* 0x000fe200078e02ff */
[----:B0-----:R-:W-:-:S03]  /*7d60*/  SHF.R.U32.HI R8, RZ, 0x7, R8 ;  /* 0x00000007ff087819 */ /* 0x001fc60000011608 */
[----:B------:R-:W-:Y:S01]  /*7d70*/  IMAD.WIDE R6, R9, 0x2, R28 ;  /* 0x0000000209067825 */ /* 0x000fe200078e021c */
[----:B------:R-:W-:Y:S02]  /*7d80*/  SGXT.U32 R8, R8, 0x2 ;  /* 0x000000020808781a */ /* 0x000fe40000000000 */
[----:B------:R-:W-:Y:S02]  /*7d90*/  PRMT R4, RZ, 0x7610, R4 ;  /* 0x00007610ff047816 */ /* 0x000fe40000000004 */
[----:B------:R-:W-:-:S04]  /*7da0*/  LOP3.LUT R9, R8, 0x20, RZ, 0xfc, !PT ;  /* 0x0000002008097812 */ /* 0x000fc800078efcff */
[----:B------:R0:W4:Y:S01]  /*7db0*/  @!P1 LDG.E.U16 R4, [R6.64] ;  /* 0x0000000606049981 */ /* 0x000122000c1e1500 */
[----:B------:R-:W-:-:S04]  /*7dc0*/  IMAD R9, R9, c[0x0][0x188], RZ ;  /* 0x0000620009097a24 */ /* 0x000fc800078e02ff */
[----:B0-----:R-:W-:-:S05]  /*7dd0*/  IMAD.WIDE R6, R9, 0x2, R28 ;  /* 0x0000000209067825 */ /* 0x001fca00078e021c */
[----:B------:R0:W4:Y:S01]  /*7de0*/  @!P2 LDG.E.U16 R19, [R6.64] ;  /* 0x000000060613a981 */ /* 0x000122000c1e1500 */
[----:B------:R-:W-:-:S03]  /*7df0*/  LOP3.LUT R13, R8, 0x4, RZ, 0xfc, !PT ;  /* 0x00000004080d7812 */ /* 0x000fc600078efcff */
[----:B------:R-:W1:Y:S02]  /*7e00*/  S2R R8, SR_TID.X ;  /* 0x0000000000087919 */ /* 0x000e640000002100 */
[----:B-1----:R-:W-:-:S04]  /*7e10*/  SHF.R.U32.HI R8, RZ, 0x7, R8 ;  /* 0x00000007ff087819 */ /* 0x002fc80000011608 */
[----:B------:R-:W-:-:S04]  /*7e20*/  SGXT.U32 R8, R8, 0x2 ;  /* 0x000000020808781a */ /* 0x000fc80000000000 */
[----:B------:R-:W-:-:S05]  /*7e30*/  LOP3.LUT R9, R8, 0x4, RZ, 0xfc, !PT ;  /* 0x0000000408097812 */ /* 0x000fca00078efcff */
[----:B------:R-:W-:-:S04]  /*7e40*/  IMAD R9, R9, c[0x0][0x188], RZ ;  /* 0x0000620009097a24 */ /* 0x000fc800078e02ff */
[----:B0-----:R-:W-:Y:S02]  /*7e50*/  IMAD.WIDE R6, R9, 0x2, R28 ;  /* 0x0000000209067825 */ /* 0x001fe400078e021c */
[----:B------:R-:W0:Y:S01]  /*7e60*/  S2R R9, SR_TID.X ;  /* 0x0000000000097919 */ /* 0x000e220000002100 */
[----:B------:R-:W-:Y:S02]  /*7e70*/  ISETP.GE.AND P0, PT, R13, UR4, PT ;  /* 0x000000040d007c0c */ /* 0x000fe4000bf06270 */
[C---:B------:R-:W-:Y:S02]  /*7e80*/  LOP3.LUT R13, R8.reuse, 0x28, RZ, 0xfc, !PT ;  /* 0x00000028080d7812 */ /* 0x040fe400078efcff */
[----:B------:R-:W-:-:S04]  /*7e90*/  LOP3.LUT R8, R8, 0xc, RZ, 0xfc, !PT ;  /* 0x0000000c08087812 */ /* 0x000fc800078efcff */
[----:B------:R-:W-:-:S05]  /*7ea0*/  ISETP.GE.AND P1, PT, R8, UR4, PT ;  /* 0x0000000408007c0c */ /* 0x000fca000bf26270 */
[----:B------:R1:W4:Y:S01]  /*7eb0*/  @!P0 LDG.E.U16 R23, [R6.64] ;  /* 0x0000000606178981 */ /* 0x000322000c1e1500 */
[----:B0-----:R-:W-:-:S04]  /*7ec0*/  SHF.R.U32.HI R8, RZ, 0x7, R9 ;  /* 0x00000007ff087819 */ /* 0x001fc80000011609 */
[----:B------:R-:W-:Y:S02]  /*7ed0*/  SGXT.U32 R8, R8, 0x2 ;  /* 0x000000020808781a */ /* 0x000fe40000000000 */
[----:B------:R-:W-:Y:S02]  /*7ee0*/  SHF.R.U32.HI R15, RZ, 0x7, R9 ;  /* 0x00000007ff0f7819 */ /* 0x000fe40000011609 */
[C---:B------:R-:W-:Y:S02]  /*7ef0*/  LOP3.LUT R9, R8.reuse, 0x28, RZ, 0xfc, !PT ;  /* 0x0000002808097812 */ /* 0x040fe400078efcff */
[----:B------:R-:W-:-:S03]  /*7f00*/  LOP3.LUT R8, R8, 0xc, RZ, 0xfc, !PT ;  /* 0x0000000c08087812 */ /* 0x000fc600078efcff */
[----:B------:R-:W-:Y:S02]  /*7f10*/  IMAD R9, R9, c[0x0][0x188], RZ ;  /* 0x0000620009097a24 */ /* 0x000fe400078e02ff */
[----:B------:R-:W-:Y:S02]  /*7f20*/  IMAD R8, R8, c[0x0][0x188], RZ ;  /* 0x0000620008087a24 */ /* 0x000fe400078e02ff */
[----:B-1----:R-:W-:-:S04]  /*7f30*/  IMAD.WIDE R6, R9, 0x2, R28 ;  /* 0x0000000209067825 */ /* 0x002fc800078e021c */
[----:B------:R-:W-:Y:S01]  /*7f40*/  IMAD.WIDE R8, R8, 0x2, R28 ;  /* 0x0000000208087825 */ /* 0x000fe200078e021c */
[----:B---3--:R-:W-:Y:S04]  /*7f50*/  STL [R1+0xed4], R16 ;  /* 0x000ed41001007387 */ /* 0x008fe80000100800 */
[----:B------:R-:W-:Y:S04]  /*7f60*/  STL [R1+0xed8], R16 ;  /* 0x000ed81001007387 */ /* 0x000fe80000100800 */
[----:B------:R-:W-:Y:S04]  /*7f70*/  STL [R1+0xedc], R16 ;  /* 0x000edc1001007387 */ /* 0x000fe80000100800 */
[----:B------:R-:W-:Y:S04]  /*7f80*/  STL [R1+0xee0], R16 ;  /* 0x000ee01001007387 */ /* 0x000fe80000100800 */
[----:B--2---:R-:W-:Y:S04]  /*7f90*/  STL [R1+0xed0], R5 ;  /* 0x000ed00501007387 */ /* 0x004fe80000100800 */
[----:B----4-:R-:W-:Y:S04]  /*7fa0*/  STL [R1+0xecc], R18 ;  /* 0x000ecc1201007387 */ /* 0x010fe80000100800 */
[----:B------:R-:W-:Y:S04]  /*7fb0*/  STL [R1+0xec8], R4 ;  /* 0x000ec80401007387 */ /* 0x000fe80000100800 */
[----:B------:R-:W-:Y:S04]  /*7fc0*/  STL [R1+0xec0], R19 ;  /* 0x000ec01301007387 */ /* 0x000fe80000100800 */
[----:B------:R0:W-:Y:S02]  /*7fd0*/  STL [R1+0xec4], R19 ;  /* 0x000ec41301007387 */ /* 0x0001e40000100800 */
[----:B0-----:R-:W-:-:S06]  /*7fe0*/  PRMT R19, RZ, 0x7610, R19 ;  /* 0x00007610ff137816 */ /* 0x001fcc0000000013 */
[----:B------:R-:W2:Y:S01]  /*7ff0*/  @!P1 LDG.E.U16 R19, [R8.64] ;  /* 0x0000000608139981 */ /* 0x000ea2000c1e1500 */
[----:B------:R-:W-:-:S04]  /*8000*/  SGXT.U32 R15, R15, 0x2 ;  /* 0x000000020f0f781a */ /* 0x000fc80000000000 */
[C---:B------:R-:W-:Y:S02]  /*8010*/  LOP3.LUT R17, R15.reuse, 0x14, RZ, 0xfc, !PT ;  /* 0x000000140f117812 */ /* 0x040fe400078efcff */
[----:B------:R-:W-:-:S04]  /*8020*/  LOP3.LUT R15, R15, 0x30, RZ, 0xfc, !PT ;  /* 0x000000300f0f7812 */ /* 0x000fc800078efcff */
[----:B------:R-:W-:Y:S02]  /*8030*/  ISETP.GE.AND P3, PT, R15, UR4, PT ;  /* 0x000000040f007c0c */ /* 0x000fe4000bf66270 */
[----:B------:R-:W0:Y:S01]  /*8040*/  S2R R15, SR_TID.X ;  /* 0x00000000000f7919 */ /* 0x000e220000002100 */
[----:B------:R-:W-:Y:S02]  /*8050*/  ISETP.GE.AND P2, PT, R13, UR4, PT ;  /* 0x000000040d007c0c */ /* 0x000fe4000bf46270 */
[----:B------:R-:W-:Y:S02]  /*8060*/  ISETP.GE.AND P0, PT, R17, UR4, PT ;  /* 0x0000000411007c0c */ /* 0x000fe4000bf06270 */
[----:B------:R-:W-:Y:S02]  /*8070*/  PRMT R20, RZ, 0x7610, R20 ;  /* 0x00007610ff147816 */ /* 0x000fe40000000014 */
[----:B------:R-:W-:-:S07]  /*8080*/  PRMT R14, RZ, 0x7610, R14 ;  /* 0x00007610ff0e7816 */ /* 0x000fce000000000e */
[----:B------:R1:W3:Y:S01]  /*8090*/  @!P2 LDG.E.U16 R20, [R6.64] ;  /* 0x000000060614a981 */ /* 0x0002e2000c1e1500 */
[----:B0-----:R-:W-:-:S03]  /*80a0*/  SHF.R.U32.HI R15, RZ, 0x7, R15 ;  /* 0x00000007ff0f7819 */ /* 0x001fc6000001160f */
[----:B------:R-:W-:Y:S01]  /*80b0*/  STL [R1+0xeb8], R23 ;  /* 0x000eb81701007387 */ /* 0x000fe20000100800 */
[----:B------:R-:W-:-:S03]  /*80c0*/  SGXT.U32 R15, R15, 0x2 ;  /* 0x000000020f0f781a */ /* 0x000fc60000000000 */
[----:B------:R-:W-:Y:S04]  /*80d0*/  STL [R1+0xebc], R23 ;  /* 0x000ebc1701007387 */ /* 0x000fe80000100800 */
[----:B------:R-:W4:Y:S04]  /*80e0*/  LDL.LU R17, [R1+0xee4] ;  /* 0x000ee40001117983 */ /* 0x000f280000300800 */
[----:B--2---:R0:W-:Y:S02]  /*80f0*/  STL [R1+0xc], R19 ;  /* 0x00000c1301007387 */ /* 0x0041e40000100800 */
[----:B0-----:R-:W-:-:S05]  /*8100*/  LOP3.LUT R19, R15, 0x14, RZ, 0xfc, !PT ;  /* 0x000000140f137812 */ /* 0x001fca00078efcff */
[----:B------:R-:W-:-:S04]  /*8110*/  IMAD R19, R19, c[0x0][0x188], RZ ;  /* 0x0000620013137a24 */ /* 0x000fc800078e02ff */
[----:B-1----:R-:W-:-:S05]  /*8120*/  IMAD.WIDE R6, R19, 0x2, R28 ;  /* 0x0000000213067825 */ /* 0x002fca00078e021c */
[----:B------:R0:W2:Y:S04]  /*8130*/  @!P0 LDG.E.U16 R14, [R6.64] ;  /* 0x00000006060e8981 */ /* 0x0000a8000c1e1500 */
[----:B------:R-:W1:Y:S02]  /*8140*/  S2R R13, SR_TID.X ;  /* 0x00000000000d7919 */ /* 0x000e640000002100 */
[----:B-1----:R-:W-:-:S04]  /*8150*/  SHF.R.U32.HI R13, RZ, 0x7, R13 ;  /* 0x00000007ff0d7819 */ /* 0x002fc8000001160d */
[----:B------:R-:W-:-:S04]  /*8160*/  SGXT.U32 R13, R13, 0x2 ;  /* 0x000000020d0d781a */ /* 0x000fc80000000000 */
[----:B------:R-:W-:-:S04]  /*8170*/  LOP3.LUT R13, R13, 0x38, RZ, 0xfc, !PT ;  /* 0x000000380d0d7812 */ /* 0x000fc800078efcff */
[----:B------:R-:W-:Y:S02]  /*8180*/  ISETP.GE.AND P1, PT, R13, UR4, PT ;  /* 0x000000040d007c0c */ /* 0x000fe4000bf26270 */
[----:B------:R-:W1:Y:S01]  /*8190*/  S2R R13, SR_TID.X ;  /* 0x00000000000d7919 */ /* 0x000e620000002100 */
[----:B------:R-:W-:-:S05]  /*81a0*/  LOP3.LUT R15, R15, 0x30, RZ, 0xfc, !PT ;  /* 0x000000300f0f7812 */ /* 0x000fca00078efcff */
[----:B------:R-:W-:-:S04]  /*81b0*/  IMAD R15, R15, c[0x0][0x188], RZ ;  /* 0x000062000f0f7a24 */ /* 0x000fc800078e02ff */
[----:B------:R-:W-:Y:S01]  /*81c0*/  IMAD.WIDE R8, R15, 0x2, R28 ;  /* 0x000000020f087825 */ /* 0x000fe200078e021c */
[----:B-1----:R-:W-:-:S04]  /*81d0*/  SHF.R.U32.HI R13, RZ, 0x7, R13 ;  /* 0x00000007ff0d7819 */ /* 0x002fc8000001160d */
[----:B------:R-:W-:-:S04]  /*81e0*/  SGXT.U32 R13, R13, 0x2 ;  /* 0x000000020d0d781a */ /* 0x000fc80000000000 */
[C---:B------:R-:W-:Y:S02]  /*81f0*/  LOP3.LUT R15, R13.reuse, 0x1c, RZ, 0xfc, !PT ;  /* 0x0000001c0d0f7812 */ /* 0x040fe400078efcff */
[----:B------:R-:W-:-:S05]  /*8200*/  LOP3.LUT R13, R13, 0x38, RZ, 0xfc, !PT ;  /* 0x000000380d0d7812 */ /* 0x000fca00078efcff */
[----:B------:R-:W-:-:S04]  /*8210*/  IMAD R13, R13, c[0x0][0x188], RZ ;  /* 0x000062000d0d7a24 */ /* 0x000fc800078e02ff */
[----:B0-----:R-:W-:Y:S02]  /*8220*/  IMAD.WIDE R6, R13, 0x2, R28 ;  /* 0x000000020d067825 */ /* 0x001fe400078e021c */
[----:B------:R-:W0:Y:S01]  /*8230*/  S2R R13, SR_TID.X ;  /* 0x00000000000d7919 */ /* 0x000e220000002100 */
[----:B------:R-:W-:Y:S02]  /*8240*/  ISETP.GE.AND P0, PT, R15, UR4, PT ;  /* 0x000000040f007c0c */ /* 0x000fe4000bf06270 */
[----:B------:R-:W-:Y:S02]  /*8250*/  PRMT R22, RZ, 0x7610, R22 ;  /* 0x00007610ff167816 */ /* 0x000fe40000000016 */
[----:B------:R-:W-:-:S04]  /*8260*/  PRMT R21, RZ, 0x7610, R21 ;  /* 0x00007610ff157816 */ /* 0x000fc80000000015 */
[----:B------:R1:W3:Y:S04]  /*8270*/  @!P1 LDG.E.U16 R22, [R6.64] ;  /* 0x0000000606169981 */ /* 0x0002e8000c1e1500 */
[----:B------:R1:W3:Y:S02]  /*8280*/  @!P3 LDG.E.U16 R21, [R8.64] ;  /* 0x000000060815b981 */ /* 0x0002e4000c1e1500 */
[----:B-1----:R-:W-:Y:S02]  /*8290*/  PRMT R9, RZ, 0x7610, R9 ;  /* 0x00007610ff097816 */ /* 0x002fe40000000009 */
[----:B------:R-:W-:Y:S02]  /*82a0*/  PRMT R8, RZ, 0x7610, R8 ;  /* 0x00007610ff087816 */ /* 0x000fe40000000008 */
[----:B------:R-:W-:Y:S01]  /*82b0*/  PRMT R3, RZ, 0x7610, R3 ;  /* 0x00007610ff037816 */ /* 0x000fe20000000003 */
[----:B--2---:R1:W-:Y:S04]  /*82c0*/  STL [R1+0x10], R14 ;  /* 0x0000100e01007387 */ /* 0x0043e80000100800 */
[----:B-1----:R-:W1:Y:S02]  /*82d0*/  S2R R14, SR_TID.X ;  /* 0x00000000000e7919 */ /* 0x002e640000002100 */
[----:B-1----:R-:W-:-:S04]  /*82e0*/  SHF.R.U32.HI R15, RZ, 0x7, R14 ;  /* 0x00000007ff0f7819 */ /* 0x002fc8000001160e */
[----:B------:R-:W-:-:S04]  /*82f0*/  SGXT.U32 R15, R15, 0x2 ;  /* 0x000000020f0f781a */ /* 0x000fc80000000000 */
[C---:B------:R-:W-:Y:S02]  /*8300*/  LOP3.LUT R19, R15.reuse, 0x24, RZ, 0xfc, !PT ;  /* 0x000000240f137812 */ /* 0x040fe400078efcff */
[----:B------:R-:W-:Y:S02]  /*8310*/  LOP3.LUT R15, R15, 0x1c, RZ, 0xfc, !PT ;  /* 0x0000001c0f0f7812 */ /* 0x000fe400078efcff */
[----:B------:R-:W-:-:S03]  /*8320*/  SHF.R.U32.HI R14, RZ, 0x7, R14 ;  /* 0x00000007ff0e7819 */ /* 0x000fc6000001160e */
[----:B------:R-:W-:Y:S01]  /*8330*/  IMAD R15, R15, c[0x0][0x188], RZ ;  /* 0x000062000f0f7a24 */ /* 0x000fe200078e02ff */
[----:B------:R-:W-:-:S03]  /*8340*/  SGXT.U32 R14, R14, 0x2 ;  /* 0x000000020e0e781a */ /* 0x000fc60000000000 */
[----:B------:R-:W-:Y:S01]  /*8350*/  IMAD.WIDE R6, R15, 0x2, R28 ;  /* 0x000000020f067825 */ /* 0x000fe200078e021c */
[----:B------:R-:W-:Y:S02]  /*8360*/  LOP3.LUT R15, R14, 0x2c, RZ, 0xfc, !PT ;  /* 0x0000002c0e0f7812 */ /* 0x000fe400078efcff */
[----:B0-----:R-:W-:Y:S02]  /*8370*/  SHF.R.U32.HI R14, RZ, 0x7, R13 ;  /* 0x00000007ff0e7819 */ /* 0x001fe4000001160d */
[----:B------:R0:W2:Y:S02]  /*8380*/  @!P0 LDG.E.U16 R9, [R6.64] ;  /* 0x0000000606098981 */ /* 0x0000a4000c1e1500 */
[----:B------:R-:W-:Y:S02]  /*8390*/  SGXT.U32 R14, R14, 0x2 ;  /* 0x000000020e0e781a */ /* 0x000fe40000000000 */
[----:B------:R-:W-:Y:S02]  /*83a0*/  ISETP.GE.AND P0, PT, R15, UR4, PT ;  /* 0x000000040f007c0c */ /* 0x000fe4000bf06270 */
[----:B------:R-:W-:-:S02]  /*83b0*/  LOP3.LUT R15, R14, 0x24, RZ, 0xfc, !PT ;  /* 0x000000240e0f7812 */ /* 0x000fc400078efcff */
[----:B------:R-:W-:-:S03]  /*83c0*/  ISETP.GE.AND P1, PT, R19, UR4, PT ;  /* 0x0000000413007c0c */ /* 0x000fc6000bf26270 */
[----:B------:R-:W-:Y:S01]  /*83d0*/  IMAD R15, R15, c[0x0][0x188], RZ ;  /* 0x000062000f0f7a24 */ /* 0x000fe200078e02ff */
[----:B------:R-:W-:-:S03]  /*83e0*/  SHF.R.U32.HI R13, RZ, 0x7, R13 ;  /* 0x00000007ff0d7819 */ /* 0x000fc6000001160d */
[----:B0-----:R-:W-:Y:S01]  /*83f0*/  IMAD.WIDE R6, R15, 0x2, R28 ;  /* 0x000000020f067825 */ /* 0x001fe200078e021c */
[----:B------:R-:W-:-:S05]  /*8400*/  SGXT.U32 R13, R13, 0x2 ;  /* 0x000000020d0d781a */ /* 0x000fca0000000000 */
[----:B------:R0:W3:Y:S01]  /*8410*/  @!P1 LDG.E.U16 R8, [R6.64] ;  /* 0x0000000606089981 */ /* 0x0000e2000c1e1500 */
[----:B------:R-:W-:-:S05]  /*8420*/  LOP3.LUT R13, R13, 0x2c, RZ, 0xfc, !PT ;  /* 0x0000002c0d0d7812 */ /* 0x000fca00078efcff */
[----:B------:R-:W-:-:S04]  /*8430*/  IMAD R13, R13, c[0x0][0x188], RZ ;  /* 0x000062000d0d7a24 */ /* 0x000fc800078e02ff */
[----:B0-----:R-:W-:-:S05]  /*8440*/  IMAD.WIDE R6, R13, 0x2, R28 ;  /* 0x000000020d067825 */ /* 0x001fca00078e021c */
[----:B------:R0:W4:Y:S01]  /*8450*/  @!P0 LDG.E.U16 R3, [R6.64] ;  /* 0x0000000606038981 */ /* 0x000122000c1e1500 */
[----:B------:R-:W-:Y:S02]  /*8460*/  SHF.R.U32.HI R11, RZ, 0x7, R11 ;  /* 0x00000007ff0b7819 */ /* 0x000fe4000001160b */
[----:B------:R-:W-:Y:S02]  /*8470*/  LOP3.LUT R14, R14, 0x34, RZ, 0xfc, !PT ;  /* 0x000000340e0e7812 */ /* 0x000fe400078efcff */
[----:B------:R-:W-:Y:S02]  /*8480*/  SGXT.U32 R11, R11, 0x2 ;  /* 0x000000020b0b781a */ /* 0x000fe40000000000 */
[----:B------:R-:W-:Y:S02]  /*8490*/  ISETP.GE.AND P1, PT, R14, UR4, PT ;  /* 0x000000040e007c0c */ /* 0x000fe4000bf26270 */
[----:B------:R-:W-:Y:S01]  /*84a0*/  PRMT R27, RZ, 0x7610, R27 ;  /* 0x00007610ff1b7816 */ /* 0x000fe2000000001b */
[----:B--2---:R-:W-:Y:S04]  /*84b0*/  STL [R1+0x8], R9 ;  /* 0x0000080901007387 */ /* 0x004fe80000100800 */
[----:B---3--:R1:W-:Y:S02]  /*84c0*/  STL [R1+0x4], R8 ;  /* 0x0000040801007387 */ /* 0x0083e40000100800 */
[----:B-1----:R-:W-:-:S05]  /*84d0*/  LOP3.LUT R8, R11, 0x34, RZ, 0xfc, !PT ;  /* 0x000000340b087812 */ /* 0x002fca00078efcff */
[----:B------:R-:W-:-:S04]  /*84e0*/  IMAD R8, R8, c[0x0][0x188], RZ ;  /* 0x0000620008087a24 */ /* 0x000fc800078e02ff */
[----:B0-----:R-:W-:Y:S01]  /*84f0*/  IMAD.WIDE R6, R8, 0x2, R28 ;  /* 0x0000000208067825 */ /* 0x001fe200078e021c */
[----:B----4-:R-:W-:Y:S04]  /*8500*/  STL [R1+0xeac], R3 ;  /* 0x000eac0301007387 */ /* 0x010fe80000100800 */
[----:B------:R0:W2:Y:S04]  /*8510*/  @!P1 LDG.E.U16 R27, [R6.64] ;  /* 0x00000006061b9981 */ /* 0x0000a8000c1e1500 */
[----:B------:R-:W3:Y:S04]  /*8520*/  LDL R14, [R1+0x470] ;  /* 0x00047000010e7983 */ /* 0x000ee80000100800 */
[----:B------:R-:W4:Y:S01]  /*8530*/  LDL R13, [R1+0x3c0] ;  /* 0x0003c000010d7983 */ /* 0x000f220000100800 */
[----:B------:R-:W-:-:S03]  /*8540*/  LOP3.LUT R9, R11, 0x3c, RZ, 0xfc, !PT ;  /* 0x0000003c0b097812 */ /* 0x000fc600078efcff */
[----:B------:R-:W1:Y:S01]  /*8550*/  S2R R15, SR_TID.X ;  /* 0x00000000000f7919 */ /* 0x000e620000002100 */
[----:B------:R-:W-:Y:S02]  /*8560*/  LOP3.LUT R8, R10, 0x3c, RZ, 0xfc, !PT ;  /* 0x0000003c0a087812 */ /* 0x000fe400078efcff */
[----:B------:R-:W-:Y:S01]  /*8570*/  ISETP.GE.AND P0, PT, R9, UR4, PT ;  /* 0x0000000409007c0c */ /* 0x000fe2000bf06270 */
[----:B------:R-:W4:Y:S02]  /*8580*/  LDL R11, [R1+0x51c] ;  /* 0x00051c00010b7983 */ /* 0x000f240000100800 */
[----:B------:R-:W-:Y:S01]  /*8590*/  IMAD R8, R8, c[0x0][0x188], RZ ;  /* 0x0000620008087a24 */ /* 0x000fe200078e02ff */
[----:B------:R-:W-:-:S03]  /*85a0*/  PRMT R26, RZ, 0x7610, R26 ;  /* 0x00007610ff1a7816 */ /* 0x000fc6000000001a */
[----:B0-----:R-:W-:-:S06]  /*85b0*/  IMAD.WIDE R6, R8, 0x2, R28 ;  /* 0x0000000208067825 */ /* 0x001fcc00078e021c */
[----:B------:R3:W4:Y:S01]  /*85c0*/  @!P0 LDG.E.U16 R26, [R6.64] ;  /* 0x00000006061a8981 */ /* 0x000722000c1e1500 */
[----:B-1----:R-:W-:-:S04]  /*85d0*/  LOP3.LUT R15, R15, 0x3f, RZ, 0xc0, !PT ;  /* 0x0000003f0f0f7812 */ /* 0x002fc800078ec0ff */
[----:B------:R-:W-:Y:S02]  /*85e0*/  ISETP.GE.AND P0, PT, R15, UR4, PT ;  /* 0x000000040f007c0c */ /* 0x000fe4000bf06270 */
[----:B------:R-:W-:Y:S01]  /*85f0*/  PRMT R12, RZ, 0x7610, R12 ;  /* 0x00007610ff0c7816 */ /* 0x000fe2000000000c */
[----:B------:R-:W-:Y:S06]  /*8600*/  BAR.SYNC.DEFER_BLOCKING 0x0 ;  /* 0x0000000000007b1d */ /* 0x000fec0000010000 */
[----:B--2---:R-:W-:Y:S04]  /*8610*/  STL [R1+0xeb0], R27 ;  /* 0x000eb01b01007387 */ /* 0x004fe80000100800 */
[----:B------:R-:W-:Y:S01]  /*8620*/  STL [R1+0xeb4], R27 ;  /* 0x000eb41b01007387 */ /* 0x000fe20000100800 */
[----:B---3--:R-:W-:-:S03]  /*8630*/  IADD3 R6, P1, R14, R2, RZ ;  /* 0x000000020e067210 */ /* 0x008fc60007f3e0ff */
[----:B------:R-:W2:Y:S02]  /*8640*/  LDL R10, [R1+0x46c] ;  /* 0x00046c00010a7983 */ /* 0x000ea40000100800 */
[----:B----4-:R-:W-:Y:S02]  /*8650*/  IMAD.X R7, R13, 0x1, R0, P1 ;  /* 0x000000010d077824 */ /* 0x010fe400008e0600 */
[----:B------:R-:W3:Y:S04]  /*8660*/  LDL R9, [R1+0x518] ;  /* 0x0005180001097983 */ /* 0x000ee80000100800 */
[----:B------:R-:W4:Y:S04]  /*8670*/  LDL R8, [R1+0x468] ;  /* 0x0004680001087983 */ /* 0x000f280000100800 */
[----:B------:R0:W-:Y:S04]  /*8680*/  STL [R1+0x614], R28 ;  /* 0x0006141c01007387 */ /* 0x0001e80000100800 */
[----:B------:R1:W4:Y:S04]  /*8690*/  @!P0 LDG.E.U16 R12, [R6.64] ;  /* 0x00000006060c8981 */ /* 0x000328000c1e1500 */
[----:B0-----:R-:W4:Y:S04]  /*86a0*/  LDL.LU R28, [R1+0x464] ;  /* 0x00046400011c7983 */ /* 0x001f280000300800 */
[----:B------:R0:W-:Y:S04]  /*86b0*/  STL [R1+0x610], R29 ;  /* 0x0006101d01007387 */ /* 0x0001e80000100800 */
[----:B0-----:R-:W4:Y:S01]  /*86c0*/  LDL.LU R29, [R1+0x514] ;  /* 0x00051400011d7983 */ /* 0x001f220000300800 */
[----:B-1----:R-:W-:-:S02]  /*86d0*/  IADD3 R6, P1, R11, R2, RZ ;  /* 0x000000020b067210 */ /* 0x002fc40007f3e0ff */
[----:B------:R-:W-:Y:S02]  /*86e0*/  PRMT R25, RZ, 0x7610, R25 ;  /* 0x00007610ff197816 */ /* 0x000fe40000000019 */
[----:B------:R-:W-:Y:S01]  /*86f0*/  PRMT R24, RZ, 0x7610, R24 ;  /* 0x00007610ff187816 */ /* 0x000fe20000000018 */
[----:B--2---:R-:W-:-:S05]  /*8700*/  IMAD.X R7, R10, 0x1, R0, P1 ;  /* 0x000000010a077824 */ /* 0x004fca00008e0600 */
[----:B------:R3:W2:Y:S02]  /*8710*/  @!P0 LDG.E.U16 R25, [R6.64] ;  /* 0x0000000606198981 */ /* 0x0006a4000c1e1500 */
[-C--:B---3--:R-:W-:Y:S02]  /*8720*/  IADD3 R6, P1, R9, R2.reuse, RZ ;  /* 0x0000000209067210 */ /* 0x088fe40007f3e0ff */
[----:B----4-:R0:W-:Y:S03]  /*8730*/  STL [R1+0x5c], R12 ;  /* 0x00005c0c01007387 */ /* 0x0101e60000100800 */
[----:B------:R-:W-:Y:S01]  /*8740*/  IMAD.X R7, R8, 0x1, R0, P1 ;  /* 0x0000000108077824 */ /* 0x000fe200008e0600 */
[----:B------:R-:W3:Y:S04]  /*8750*/  LDL R11, [R1+0x460] ;  /* 0x00046000010b7983 */ /* 0x000ee80000100800 */
[----:B------:R1:W4:Y:S04]  /*8760*/  @!P0 LDG.E.U16 R24, [R6.64] ;  /* 0x0000000606188981 */ /* 0x000328000c1e1500 */
[----:B0-----:R-:W2:Y:S04]  /*8770*/  LDL R12, [R1+0x510] ;  /* 0x00051000010c7983 */ /* 0x001ea80000100800 */
[----:B------:R-:W3:Y:S01]  /*8780*/  LDL R10, [R1+0x45c] ;  /* 0x00045c00010a7983 */ /* 0x000ee20000100800 */
[----:B------:R-:W-:-:S03]  /*8790*/  IADD3 R8, P1, R29, R2, RZ ;  /* 0x000000021d087210 */ /* 0x000fc60007f3e0ff */
[----:B------:R-:W4:Y:S01]  /*87a0*/  LDL R13, [R1+0x3bc] ;  /* 0x0003bc00010d7983 */ /* 0x000f220000100800 */
[----:B-1----:R-:W-:Y:S01]  /*87b0*/  PRMT R6, RZ, 0x7610, R6 ;  /* 0x00007610ff067816 */ /* 0x002fe20000000006 */
[----:B------:R-:W-:-:S05]  /*87c0*/  IMAD.X R9, R28, 0x1, R0, P1 ;  /* 0x000000011c097824 */ /* 0x000fca00008e0600 */
[----:B------:R2:W4:Y:S01]  /*87d0*/  @!P0 LDG.E.U16 R6, [R8.64] ;  /* 0x0000000608068981 */ /* 0x000522000c1e1500 */
[----:B------:R-:W-:-:S03]  /*87e0*/  PRMT R7, RZ, 0x7610, R7 ;  /* 0x00007610ff077816 */ /* 0x000fc60000000007 */
[----:B------:R0:W-:Y:S04]  /*87f0*/  STL [R1+0x628], R29 ;  /* 0x0006281d01007387 */ /* 0x0001e80000100800 */
[----:B0-----:R-:W4:Y:S04]  /*8800*/  LDL.LU R29, [R1+0x56c] ;  /* 0x00056c00011d7983 */ /* 0x001f280000300800 */
[----:B------:R0:W-:Y:S04]  /*8810*/  STL [R1+0x62c], R28 ;  /* 0x00062c1c01007387 */ /* 0x0001e80000100800 */
[----:B0-----:R-:W4:Y:S01]  /*8820*/  LDL.LU R28, [R1+0x50c] ;  /* 0x00050c00011c7983 */ /* 0x001f220000300800 */
[----:B--2---:R-:W-:-:S05]  /*8830*/  IADD3 R8, P1, R12, R2, RZ ;  /* 0x000000020c087210 */ /* 0x004fca0007f3e0ff */
[----:B---3--:R-:W-:Y:S01]  /*8840*/  IMAD.X R9, R11, 0x1, R0, P1 ;  /* 0x000000010b097824 */ /* 0x008fe200008e0600 */
[----:B------:R-:W-:-:S04]  /*8850*/  IADD3 R10, P1, R10, R2, RZ ;  /* 0x000000020a0a7210 */ /* 0x000fc80007f3e0ff */
[----:B------:R0:W2:Y:S01]  /*8860*/  @!P0 LDG.E.U16 R7, [R8.64] ;  /* 0x0000000608078981 */ /* 0x0000a2000c1e1500 */
[----:B----4-:R-:W-:-:S03]  /*8870*/  IMAD.X R11, R13, 0x1, R0, P1 ;  /* 0x000000010d0b7824 */ /* 0x010fc600008e0600 */
[----:B------:R-:W-:Y:S01]  /*8880*/  STL [R1+0xea0], R6 ;  /* 0x000ea00601007387 */ /* 0x000fe20000100800 */
[----:B0-----:R-:W-:-:S03]  /*8890*/  PRMT R8, RZ, 0x7610, R8 ;  /* 0x00007610ff087816 */ /* 0x001fc60000000008 */
[----:B------:R-:W3:Y:S04]  /*88a0*/  LDL R12, [R1+0x508] ;  /* 0x00050800010c7983 */ /* 0x000ee80000100800 */
[----:B------:R-:W4:Y:S04]  /*88b0*/  LDL R19, [R1+0x458] ;  /* 0x0004580001137983 */ /* 0x000f280000100800 */
[----:B------:R0:W4:Y:S01]  /*88c0*/  @!P0 LDG.E.U16 R8, [R10.64] ;  /* 0x000000060a088981 */ /* 0x000122000c1e1500 */
[----:B------:R-:W-:Y:S02]  /*88d0*/  PRMT R9, RZ, 0x7610, R9 ;  /* 0x00007610ff097816 */ /* 0x000fe40000000009 */
[----:B0-----:R-:W-:-:S05]  /*88e0*/  IADD3 R10, P1, R29, R2, RZ ;  /* 0x000000021d0a7210 */ /* 0x001fca0007f3e0ff */
[----:B------:R-:W-:-:S05]  /*88f0*/  IMAD.X R11, R28, 0x1, R0, P1 ;  /* 0x000000011c0b7824 */ /* 0x000fca00008e0600 */
[----:B------:R0:W4:Y:S02]  /*8900*/  @!P0 LDG.E.U16 R9, [R10.64] ;  /* 0x000000060a098981 */ /* 0x000124000c1e1500 */
[----:B0-----:R-:W-:Y:S02]  /*8910*/  PRMT R10, RZ, 0x7610, R10 ;  /* 0x00007610ff0a7816 */ /* 0x001fe4000000000a */
[----:B--2---:R-:W-:Y:S04]  /*8920*/  STL [R1+0xe9c], R7 ;  /* 0x000e9c0701007387 */ /* 0x004fe80000100800 */
[----:B------:R-:W2:Y:S04]  /*8930*/  LDL R15, [R1+0x3b8] ;  /* 0x0003b800010f7983 */ /* 0x000ea80000100800 */
[----:B------:R-:W2:Y:S01]  /*8940*/  LDL R14, [R1+0x568] ;  /* 0x00056800010e7983 */ /* 0x000ea20000100800 */
[----:B---3--:R-:W-:-:S05]  /*8950*/  IADD3 R12, P1, R12, R2, RZ ;  /* 0x000000020c0c7210 */ /* 0x008fca0007f3e0ff */
[----:B----4-:R-:W-:Y:S01]  /*8960*/  IMAD.X R13, R19, 0x1, R0, P1 ;  /* 0x00000001130d7824 */ /* 0x010fe200008e0600 */
[----:B------:R-:W-:Y:S04]  /*8970*/  STL [R1+0xe98], R8 ;  /* 0x000e980801007387 */ /* 0x000fe80000100800 */
[----:B------:R-:W-:Y:S04]  /*8980*/  STL [R1+0x650], R29 ;  /* 0x0006501d01007387 */ /* 0x000fe80000100800 */
[----:B------:R-:W-:Y:S04]  /*8990*/  STL [R1+0xe90], R29 ;  /* 0x000e901d01007387 */ /* 0x000fe80000100800 */
[----:B------:R-:W-:Y:S04]  /*89a0*/  STL [R1+0xe94], R29 ;  /* 0x000e941d01007387 */ /* 0x000fe80000100800 */
[----:B------:R-:W-:Y:S04]  /*89b0*/  STL [R1+0x654], R28 ;  /* 0x0006541c01007387 */ /* 0x000fe80000100800 */
[----:B------:R0:W3:Y:S01]  /*89c0*/  @!P0 LDG.E.U16 R10, [R12.64] ;  /* 0x000000060c0a8981 */ /* 0x0000e2000c1e1500 */
[----:B------:R-:W-:-:S02]  /*89d0*/  PRMT R11, RZ, 0x7610, R11 ;  /* 0x00007610ff0b7816 */ /* 0x000fc4000000000b */
[----:B------:R-:W-:Y:S01]  /*89e0*/  PRMT R17, RZ, 0x7610, R17 ;  /* 0x00007610ff117816 */ /* 0x000fe20000000011 */
[----:B------:R-:W4:Y:S04]  /*89f0*/  LDL R19, [R1+0x564] ;  /* 0x0005640001137983 */ /* 0x000f280000100800 */
[----:B0-----:R-:W2:Y:S02]  /*8a00*/  LDL R13, [R1+0x454] ;  /* 0x00045400010d7983 */ /* 0x001ea40000100800 */
[----:B--2---:R-:W-:-:S05]  /*8a10*/  IADD3 R12, P1, R13, R2, RZ ;  /* 0x000000020d0c7210 */ /* 0x004fca0007f3e0ff */
[----:B------:R-:W-:Y:S02]  /*8a20*/  IMAD.X R13, R15, 0x1, R0, P1 ;  /* 0x000000010f0d7824 */ /* 0x000fe400008e0600 */
[----:B------:R-:W2:Y:S01]  /*8a30*/  LDL R15, [R1+0x504] ;  /* 0x00050400010f7983 */ /* 0x000ea20000100800 */
[----:B------:R-:W-:-:S03]  /*8a40*/  IADD3 R14, P1, R14, R2, RZ ;  /* 0x000000020e0e7210 */ /* 0x000fc60007f3e0ff */
[----:B------:R0:W3:Y:S02]  /*8a50*/  @!P0 LDG.E.U16 R11, [R12.64] ;  /* 0x000000060c0b8981 */ /* 0x0000e4000c1e1500 */
[----:B0-----:R-:W-:Y:S01]  /*8a60*/  PRMT R12, RZ, 0x7610, R12 ;  /* 0x00007610ff0c7816 */ /* 0x001fe2000000000c */
[----:B--2---:R-:W-:-:S05]  /*8a70*/  IMAD.X R15, R15, 0x1, R0, P1 ;  /* 0x000000010f0f7824 */ /* 0x004fca00008e0600 */
[----:B------:R0:W2:Y:S04]  /*8a80*/  @!P0 LDG.E.U16 R12, [R14.64] ;  /* 0x000000060e0c8981 */ /* 0x0000a8000c1e1500 */
[----:B0-----:R-:W2:Y:S02]  /*8a90*/  LDL R15, [R1+0x500] ;  /* 0x00050000010f7983 */ /* 0x001ea40000100800 */
[----:B--2---:R-:W-:Y:S02]  /*8aa0*/  IADD3 R14, P1, R15, R2, RZ ;  /* 0x000000020f0e7210 */ /* 0x004fe40007f3e0ff */
[----:B------:R-:W2:Y:S01]  /*8ab0*/  LDL R15, [R1+0x450] ;  /* 0x00045000010f7983 */ /* 0x000ea20000100800 */
[----:B------:R-:W-:Y:S02]  /*8ac0*/  PRMT R13, RZ, 0x7610, R13 ;  /* 0x00007610ff0d7816 */ /* 0x000fe4000000000d */
[----:B--2---:R-:W-:-:S05]  /*8ad0*/  IMAD.X R15, R15, 0x1, R0, P1 ;  /* 0x000000010f0f7824 */ /* 0x004fca00008e0600 */
[----:B------:R0:W2:Y:S04]  /*8ae0*/  @!P0 LDG.E.U16 R13, [R14.64] ;  /* 0x000000060e0d8981 */ /* 0x0000a8000c1e1500 */
[----:B0-----:R-:W2:Y:S02]  /*8af0*/  LDL R15, [R1+0x44c] ;  /* 0x00044c00010f7983 */ /* 0x001ea40000100800 */
[----:B--2---:R-:W-:Y:S02]  /*8b00*/  IADD3 R14, P1, R15, R2, RZ ;  /* 0x000000020f0e7210 */ /* 0x004fe40007f3e0ff */
[----:B------:R-:W2:Y:S03]  /*8b10*/  LDL R15, [R1+0x3b4] ;  /* 0x0003b400010f7983 */ /* 0x000ea60000100800 */
[----:B--2---:R-:W-:-:S05]  /*8b20*/  IMAD.X R15, R15, 0x1, R0, P1 ;  /* 0x000000010f0f7824 */ /* 0x004fca00008e0600 */
[----:B------:R0:W2:Y:S04]  /*8b30*/  @!P0 LDG.E.U16 R17, [R14.64] ;  /* 0x000000060e118981 */ /* 0x0000a8000c1e1500 */
[----:B0-----:R-:W2:Y:S01]  /*8b40*/  LDL R15, [R1+0x4fc] ;  /* 0x0004fc00010f7983 */ /* 0x001ea20000100800 */
[----:B----4-:R-:W-:Y:S02]  /*8b50*/  IADD3 R14, P1, R19, R2, RZ ;  /* 0x00000002130e7210 */ /* 0x010fe40007f3e0ff */
[----:B------:R-:W-:Y:S01]  /*8b60*/  PRMT R16, RZ, 0x7610, R16 ;  /* 0x00007610ff107816 */ /* 0x000fe20000000010 */
[----:B------:R-:W4:Y:S02]  /*8b70*/  LDL R19, [R1+0x350] ;  /* 0x0003500001137983 */ /* 0x000f240000100800 */
[----:B--2---:R-:W-:-:S05]  /*8b80*/  IMAD.X R15, R15, 0x1, R0, P1 ;  /* 0x000000010f0f7824 */ /* 0x004fca00008e0600 */
[----:B------:R-:W2:Y:S04]  /*8b90*/  @!P0 LDG.E.U16 R16, [R14.64] ;  /* 0x000000060e108981 */ /* 0x000ea8000c1e1500 */
[----:B--2---:R0:W-:Y:S04]  /*8ba0*/  STL [R1+0x20], R16 ;  /* 0x0000201001007387 */ /* 0x0041e80000100800 */
[----:B0-----:R-:W2:Y:S04]  /*8bb0*/  LDL.LU R16, [R1+0xee0] ;  /* 0x000ee00001107983 */ /* 0x001ea80000300800 */
[----:B------:R-:W2:Y:S02]  /*8bc0*/  LDL R15, [R1+0x4f8] ;  /* 0x0004f800010f7983 */ /* 0x000ea40000100800 */
[----:B--2---:R-:W-:-:S02]  /*8bd0*/  IADD3 R14, P1, R15, R2, RZ ;  /* 0x000000020f0e7210 */ /* 0x004fc40007f3e0ff */
[----:B------:R-:W2:Y:S01]  /*8be0*/  LDL R15, [R1+0x448] ;  /* 0x00044800010f7983 */ /* 0x000ea20000100800 */
[----:B------:R-:W-:Y:S02]  /*8bf0*/  PRMT R16, RZ, 0x7610, R16 ;  /* 0x00007610ff107816 */ /* 0x000fe40000000010 */
        /* <DEDUP_REMOVED lines=19> */
[----:B0-----:R-:W4:Y:S04]  /*8d30*/  LDL.LU R16, [R1+0xed4] ;  /* 0x000ed40001107983 */ /* 0x001f280000300800 */
        /* <DEDUP_REMOVED lines=14> */
[----:B----4-:R-:W-:Y:S04]  /*8e20*/  STS.U16 [R19+0x10000], R16 ;  /* 0x0100001013007388 */ /* 0x010fe80000000400 */
[----:B------:R0:W-:Y:S04]  /*8e30*/  STS.U16 [R19+0x10800], R5 ;  /* 0x0108000513007388 */ /* 0x0001e80000000400 */
[----:B0-----:R-:W4:Y:S04]  /*8e40*/  LDL R5, [R1+0x4e8] ;  /* 0x0004e80001057983 */ /* 0x001f280000100800 */
        /* <DEDUP_REMOVED lines=10> */
[----:B------:R-:W-:Y:S04]  /*8ef0*/  STS.U16 [R19+0x11000], R18 ;  /* 0x0110001213007388 */ /* 0x000fe80000000400 */
[----:B--2---:R0:W-:Y:S04]  /*8f00*/  STS.U16 [R19+0x11800], R4 ;  /* 0x0118000413007388 */ /* 0x0041e80000000400 */
[----:B0-----:R-:W2:Y:S01]  /*8f10*/  LDL.LU R19, [R1+0xec4] ;  /* 0x000ec40001137983 */ /* 0x001ea20000300800 */
[----:B----4-:R-:W-:-:S03]  /*8f20*/  IADD3 R4, P1, R5, R2, RZ ;  /* 0x0000000205047210 */ /* 0x010fc60007f3e0ff */
[----:B------:R-:W4:Y:S01]  /*8f30*/  LDL R5, [R1+0x438] ;  /* 0x0004380001057983 */ /* 0x000f220000100800 */
[----:B--2---:R-:W-:Y:S01]  /*8f40*/  PRMT R19, RZ, 0x7610, R19 ;  /* 0x00007610ff137816 */ /* 0x004fe20000000013 */
[----:B----4-:R-:W-:-:S05]  /*8f50*/  IMAD.X R5, R5, 0x1, R0, P1 ;  /* 0x0000000105057824 */ /* 0x010fca00008e0600 */
[----:B------:R-:W2:Y:S04]  /*8f60*/  @!P0 LDG.E.U16 R19, [R4.64] ;  /* 0x0000000604138981 */ /* 0x000ea8000c1e1500 */
[----:B--2---:R0:W-:Y:S04]  /*8f70*/  STL [R1+0x48], R19 ;  /* 0x0000481301007387 */ /* 0x0041e80000100800 */
[----:B0-----:R-:W2:Y:S04]  /*8f80*/  LDL.LU R19, [R1+0xec0] ;  /* 0x000ec00001137983 */ /* 0x001ea80000300800 */
[----:B------:R-:W2:Y:S04]  /*8f90*/  LDL R4, [R1+0x350] ;  /* 0x0003500001047983 */ /* 0x000ea80000100800 */
[----:B------:R-:W4:Y:S04]  /*8fa0*/  LDL R5, [R1+0x434] ;  /* 0x0004340001057983 */ /* 0x000f280000100800 */
[----:B--2---:R4:W-:Y:S02]  /*8fb0*/  STS.U16 [R4+0x12000], R19 ;  /* 0x0120001304007388 */ /* 0x0049e40000000400 */
[----:B----4-:R-:W-:-:S02]  /*8fc0*/  IADD3 R4, P1, R5, R2, RZ ;  /* 0x0000000205047210 */ /* 0x010fc40007f3e0ff */
[----:B------:R-:W2:Y:S01]  /*8fd0*/  LDL R5, [R1+0x3a8] ;  /* 0x0003a80001057983 */ /* 0x000ea20000100800 */
[----:B------:R-:W-:Y:S02]  /*8fe0*/  PRMT R3, RZ, 0x7610, R3 ;  /* 0x00007610ff037816 */ /* 0x000fe40000000003 */
[----:B--2---:R-:W-:-:S05]  /*8ff0*/  IMAD.X R5, R5, 0x1, R0, P1 ;  /* 0x0000000105057824 */ /* 0x004fca00008e0600 */
[----:B------:R0:W2:Y:S04]  /*9000*/  @!P0 LDG.E.U16 R3, [R4.64] ;  /* 0x0000000604038981 */ /* 0x0000a8000c1e1500 */
[----:B0-----:R-:W4:Y:S04]  /*9010*/  LDL R4, [R1+0x350] ;  /* 0x0003500001047983 */ /* 0x001f280000100800 */
[----:B------:R-:W3:Y:S04]  /*9020*/  LDL R5, [R1+0x558] ;  /* 0x0005580001057983 */ /* 0x000ee80000100800 */
[----:B--2---:R0:W-:Y:S04]  /*9030*/  STL [R1+0x44], R3 ;  /* 0x0000440301007387 */ /* 0x0041e80000100800 */
[----:B----4-:R3:W-:Y:S01]  /*9040*/  STS.U16 [R4+0x12800], R20 ;  /* 0x0128001404007388 */ /* 0x0107e20000000400 */
[----:B------:R-:W-:-:S03]  /*9050*/  PRMT R23, RZ, 0x7610, R23 ;  /* 0x00007610ff177816 */ /* 0x000fc60000000017 */
[----:B0-----:R-:W2:Y:S01]  /*9060*/  LDL R3, [R1+0x574] ;  /* 0x0005740001037983 */ /* 0x001ea20000100800 */
[----:B---3--:R-:W-:-:S03]  /*9070*/  IADD3 R4, P1, R5, R2, RZ ;  /* 0x0000000205047210 */ /* 0x008fc60007f3e0ff */
[----:B------:R-:W3:Y:S02]  /*9080*/  LDL R5, [R1+0x4e4] ;  /* 0x0004e40001057983 */ /* 0x000ee40000100800 */
[----:B---3--:R-:W-:-:S05]  /*9090*/  IMAD.X R5, R5, 0x1, R0, P1 ;  /* 0x0000000105057824 */ /* 0x008fca00008e0600 */
[----:B------:R-:W3:Y:S04]  /*90a0*/  @!P0 LDG.E.U16 R23, [R4.64] ;  /* 0x0000000604178981 */ /* 0x000ee8000c1e1500 */
[----:B---3--:R0:W-:Y:S04]  /*90b0*/  STL [R1+0x40], R23 ;  /* 0x0000401701007387 */ /* 0x0081e80000100800 */
[----:B0-----:R-:W3:Y:S04]  /*90c0*/  LDL.LU R23, [R1+0xebc] ;  /* 0x000ebc0001177983 */ /* 0x001ee80000300800 */
[----:B------:R-:W4:Y:S04]  /*90d0*/  LDL R4, [R1+0x350] ;  /* 0x0003500001047983 */ /* 0x000f280000100800 */
[----:B------:R-:W2:Y:S04]  /*90e0*/  LDL R5, [R1+0x4e0] ;  /* 0x0004e00001057983 */ /* 0x000ea80000100800 */
[----:B----4-:R2:W-:Y:S02]  /*90f0*/  STS.U16 [R4+0x13000], R21 ;  /* 0x0130001504007388 */ /* 0x0105e40000000400 */
[----:B--2---:R-:W-:-:S02]  /*9100*/  IADD3 R4, P1, R5, R2, RZ ;  /* 0x0000000205047210 */ /* 0x004fc40007f3e0ff */
[----:B------:R-:W2:Y:S01]  /*9110*/  LDL R5, [R1+0x430] ;  /* 0x0004300001057983 */ /* 0x000ea20000100800 */
[----:B---3--:R-:W-:Y:S02]  /*9120*/  PRMT R23, RZ, 0x7610, R23 ;  /* 0x00007610ff177816 */ /* 0x008fe40000000017 */
[----:B--2---:R-:W-:-:S05]  /*9130*/  IMAD.X R5, R5, 0x1, R0, P1 ;  /* 0x0000000105057824 */ /* 0x004fca00008e0600 */
[----:B------:R-:W2:Y:S04]  /*9140*/  @!P0 LDG.E.U16 R23, [R4.64] ;  /* 0x0000000604178981 */ /* 0x000ea8000c1e1500 */
[----:B--2---:R0:W-:Y:S04]  /*9150*/  STL [R1+0x3c], R23 ;  /* 0x00003c1701007387 */ /* 0x0041e80000100800 */
[----:B0-----:R-:W2:Y:S04]  /*9160*/  LDL.LU R23, [R1+0xeb8] ;  /* 0x000eb80001177983 */ /* 0x001ea80000300800 */
[----:B------:R-:W3:Y:S04]  /*9170*/  LDL R4, [R1+0x350] ;  /* 0x0003500001047983 */ /* 0x000ee80000100800 */
[----:B------:R-:W4:Y:S04]  /*9180*/  LDL R5, [R1+0x42c] ;  /* 0x00042c0001057983 */ /* 0x000f280000100800 */
[----:B---3--:R4:W-:Y:S02]  /*9190*/  STS.U16 [R4+0x13800], R22 ;  /* 0x0138001604007388 */ /* 0x0089e40000000400 */
[----:B----4-:R-:W-:-:S02]  /*91a0*/  IADD3 R4, P1, R5, R2, RZ ;  /* 0x0000000205047210 */ /* 0x010fc40007f3e0ff */
[----:B------:R-:W3:Y:S01]  /*91b0*/  LDL R5, [R1+0x3a4] ;  /* 0x0003a40001057983 */ /* 0x000ee20000100800 */
[----:B------:R-:W-:Y:S02]  /*91c0*/  PRMT R15, RZ, 0x7610, R15 ;  /* 0x00007610ff0f7816 */ /* 0x000fe4000000000f */
[----:B---3--:R-:W-:-:S05]  /*91d0*/  IMAD.X R5, R5, 0x1, R0, P1 ;  /* 0x0000000105057824 */ /* 0x008fca00008e0600 */
[----:B------:R0:W3:Y:S04]  /*91e0*/  @!P0 LDG.E.U16 R15, [R4.64] ;  /* 0x00000006040f8981 */ /* 0x0000e8000c1e1500 */
[----:B0-----:R-:W4:Y:S02]  /*91f0*/  LDL R5, [R1+0x554] ;  /* 0x0005540001057983 */ /* 0x001f240000100800 */
[----:B----4-:R-:W-:Y:S02]  /*9200*/  IADD3 R4, P1, R5, R2, RZ ;  /* 0x0000000205047210 */ /* 0x010fe40007f3e0ff */
[----:B------:R-:W4:Y:S01]  /*9210*/  LDL R5, [R1+0x4dc] ;  /* 0x0004dc0001057983 */ /* 0x000f220000100800 */
[----:B------:R-:W-:Y:S02]  /*9220*/  PRMT R14, RZ, 0x7610, R14 ;  /* 0x00007610ff0e7816 */ /* 0x000fe4000000000e */
[----:B----4-:R-:W-:-:S05]  /*9230*/  IMAD.X R5, R5, 0x1, R0, P1 ;  /* 0x0000000105057824 */ /* 0x010fca00008e0600 */
[----:B------:R0:W4:Y:S04]  /*9240*/  @!P0 LDG.E.U16 R14, [R4.64] ;  /* 0x00000006040e8981 */ /* 0x000128000c1e1500 */
[----:B0-----:R-:W3:Y:S04]  /*9250*/  LDL.LU R4, [R1+0xc] ;  /* 0x00000c0001047983 */ /* 0x001ee80000300800 */
[----:B------:R-:W4:Y:S04]  /*9260*/  LDL R5, [R1+0x4d8] ;  /* 0x0004d80001057983 */ /* 0x000f280000100800 */
[----:B--2---:R-:W-:Y:S04]  /*9270*/  STS.U16 [R3+0x10400], R23 ;  /* 0x0104001703007388 */ /* 0x004fe80000000400 */
[----:B---3--:R4:W-:Y:S02]  /*9280*/  STS.U16 [R3+0x10c00], R4 ;  /* 0x010c000403007388 */ /* 0x0089e40000000400 */
[----:B----4-:R-:W-:-:S02]  /*9290*/  IADD3 R4, P1, R5, R2, RZ ;  /* 0x0000000205047210 */ /* 0x010fc40007f3e0ff */
[----:B------:R-:W2:Y:S01]  /*92a0*/  LDL R5, [R1+0x428] ;  /* 0x0004280001057983 */ /* 0x000ea20000100800 */
[----:B------:R-:W-:Y:S02]  /*92b0*/  PRMT R27, RZ, 0x7610, R27 ;  /* 0x00007610ff1b7816 */ /* 0x000fe4000000001b */
[----:B--2---:R-:W-:-:S05]  /*92c0*/  IMAD.X R5, R5, 0x1, R0, P1 ;  /* 0x0000000105057824 */ /* 0x004fca00008e0600 */
[----:B------:R-:W2:Y:S04]  /*92d0*/  @!P0 LDG.E.U16 R27, [R4.64] ;  /* 0x00000006041b8981 */ /* 0x000ea8000c1e1500 */
[----:B--2---:R0:W-:Y:S04]  /*92e0*/  STL [R1+0x38], R27 ;  /* 0x0000381b01007387 */ /* 0x0041e80000100800 */
[----:B0-----:R-:W2:Y:S04]  /*92f0*/  LDL.LU R27, [R1+0xeb4] ;  /* 0x000eb400011b7983 */ /* 0x001ea80000300800 */
[----:B------:R-:W3:Y:S04]  /*9300*/  LDL.LU R4, [R1+0x10] ;  /* 0x0000100001047983 */ /* 0x000ee80000300800 */
[----:B------:R-:W4:Y:S04]  /*9310*/  LDL R5, [R1+0x424] ;  /* 0x0004240001057983 */ /* 0x000f280000100800 */
[----:B---3--:R4:W-:Y:S02]  /*9320*/  STS.U16 [R3+0x11400], R4 ;  /* 0x0114000403007388 */ /* 0x0089e40000000400 */
[----:B----4-:R-:W-:-:S02]  /*9330*/  IADD3 R4, P1, R5, R2, RZ ;  /* 0x0000000205047210 */ /* 0x010fc40007f3e0ff */
[----:B------:R-:W3:Y:S01]  /*9340*/  LDL R5, [R1+0x3a0] ;  /* 0x0003a00001057983 */ /* 0x000ee20000100800 */
[----:B--2---:R-:W-:Y:S02]  /*9350*/  PRMT R27, RZ, 0x7610, R27 ;  /* 0x00007610ff1b7816 */ /* 0x004fe4000000001b */
[----:B---3--:R-:W-:-:S05]  /*9360*/  IMAD.X R5, R5, 0x1, R0, P1 ;  /* 0x0000000105057824 */ /* 0x008fca00008e0600 */
        /* <DEDUP_REMOVED lines=8> */
[----:B------:R-:W-:Y:S02]  /*93f0*/  PRMT R19, RZ, 0x7610, R19 ;  /* 0x00007610ff137816 */ /* 0x000fe40000000013 */
[----:B---3--:R-:W-:-:S05]  /*9400*/  IMAD.X R5, R5, 0x1, R0, P1 ;  /* 0x0000000105057824 */ /* 0x008fca00008e0600 */
[----:B------:R0:W3:Y:S04]  /*9410*/  @!P0 LDG.E.U16 R19, [R4.64] ;  /* 0x0000000604138981 */ /* 0x0000e8000c1e1500 */
[----:B0-----:R-:W4:Y:S04]  /*9420*/  LDL.LU R4, [R1+0x4] ;  /* 0x0000040001047983 */ /* 0x001f280000300800 */
[----:B------:R-:W2:Y:S04]  /*9430*/  LDL R5, [R1+0x4d0] ;  /* 0x0004d00001057983 */ /* 0x000ea80000100800 */
[----:B----4-:R0:W-:Y:S04]  /*9440*/  STS.U16 [R3+0x12400], R4 ;  /* 0x0124000403007388 */ /* 0x0101e80000000400 */
[----:B0-----:R-:W4:Y:S01]  /*9450*/  LDL.LU R3, [R1+0xeac] ;  /* 0x000eac0001037983 */ /* 0x001f220000300800 */
[----:B--2---:R-:W-:-:S03]  /*9460*/  IADD3 R4, P1, R5, R2, RZ ;  /* 0x0000000205047210 */ /* 0x004fc60007f3e0ff */
[----:B------:R-:W2:Y:S01]  /*9470*/  LDL R5, [R1+0x420] ;  /* 0x0004200001057983 */ /* 0x000ea20000100800 */
[----:B------:R-:W-:Y:S01]  /*9480*/  PRMT R20, RZ, 0x7610, R20 ;  /* 0x00007610ff147816 */ /* 0x000fe20000000014 */
[----:B--2---:R-:W-:-:S05]  /*9490*/  IMAD.X R5, R5, 0x1, R0, P1 ;  /* 0x0000000105057824 */ /* 0x004fca00008e0600 */
[----:B------:R0:W2:Y:S04]  /*94a0*/  @!P0 LDG.E.U16 R20, [R4.64] ;  /* 0x0000000604148981 */ /* 0x0000a8000c1e1500 */
[----:B0-----:R-:W4:Y:S04]  /*94b0*/  LDL R4, [R1+0x574] ;  /* 0x0005740001047983 */ /* 0x001f280000100800 */
        /* <DEDUP_REMOVED lines=8> */
[----:B0-----:R-:W2:Y:S04]  /*9540*/  LDL R4, [R1+0x574] ;  /* 0x0005740001047983 */ /* 0x001ea80000100800 */
[----:B------:R-:W3:Y:S04]  /*9550*/  LDL R5, [R1+0x54c] ;  /* 0x00054c0001057983 */ /* 0x000ee80000100800 */
[----:B--2---:R3:W-:Y:S02]  /*9560*/  STS.U16 [R4+0x13400], R27 ;  /* 0x0134001b04007388 */ /* 0x0047e40000000400 */
[----:B---3--:R-:W-:-:S02]  /*9570*/  IADD3 R4, P1, R5, R2, RZ ;  /* 0x0000000205047210 */ /* 0x008fc40007f3e0ff */
[----:B------:R-:W2:Y:S01]  /*9580*/  LDL R5, [R1+0x4cc] ;  /* 0x0004cc0001057983 */ /* 0x000ea20000100800 */
[----:B------:R-:W-:Y:S02]  /*9590*/  PRMT R23, RZ, 0x7610, R23 ;  /* 0x00007610ff177816 */ /* 0x000fe40000000017 */
[----:B--2---:R-:W-:-:S05]  /*95a0*/  IMAD.X R5, R5, 0x1, R0, P1 ;  /* 0x0000000105057824 */ /* 0x004fca00008e0600 */
[----:B------:R0:W2:Y:S04]  /*95b0*/  @!P0 LDG.E.U16 R23, [R4.64] ;  /* 0x0000000604178981 */ /* 0x0000a8000c1e1500 */
[----:B0-----:R-:W3:Y:S04]  /*95c0*/  LDL R4, [R1+0x574] ;  /* 0x0005740001047983 */ /* 0x001ee80000100800 */
[----:B------:R-:W2:Y:S04]  /*95d0*/  LDL R5, [R1+0x4c8] ;  /* 0x0004c80001057983 */ /* 0x000ea80000100800 */
[----:B---3--:R2:W-:Y:S02]  /*95e0*/  STS.U16 [R4+0x13c00], R26 ;  /* 0x013c001a04007388 */ /* 0x0085e40000000400 */
[----:B--2---:R-:W-:-:S02]  /*95f0*/  IADD3 R4, P1, R5, R2, RZ ;  /* 0x0000000205047210 */ /* 0x004fc40007f3e0ff */
[----:B------:R-:W2:Y:S01]  /*9600*/  LDL R5, [R1+0x418] ;  /* 0x0004180001057983 */ /* 0x000ea20000100800 */
[----:B----4-:R-:W-:Y:S02]  /*9610*/  PRMT R3, RZ, 0x7610, R3 ;  /* 0x00007610ff037816 */ /* 0x010fe40000000003 */
[----:B--2---:R-:W-:-:S05]  /*9620*/  IMAD.X R5, R5, 0x1, R0, P1 ;  /* 0x0000000105057824 */ /* 0x004fca00008e0600 */
[----:B------:R-:W2:Y:S04]  /*9630*/  @!P0 LDG.E.U16 R3, [R4.64] ;  /* 0x0000000604038981 */ /* 0x000ea8000c1e1500 */
[----:B--2---:R0:W-:Y:S04]  /*9640*/  STL [R1+0x30], R3 ;  /* 0x0000300301007387 */ /* 0x0041e80000100800 */
[----:B0-----:R-:W2:Y:S04]  /*9650*/  LDL.LU R3, [R1+0xea4] ;  /* 0x000ea40001037983 */ /* 0x001ea80000300800 */
[----:B------:R-:W3:Y:S02]  /*9660*/  LDL R5, [R1+0x414] ;  /* 0x0004140001057983 */ /* 0x000ee40000100800 */
[----:B---3--:R-:W-:-:S02]  /*9670*/  IADD3 R4, P1, R5, R2, RZ ;  /* 0x0000000205047210 */ /* 0x008fc40007f3e0ff */
        /* <DEDUP_REMOVED lines=9> */
[----:B------:R-:W4:Y:S04]  /*9710*/  @!P0 LDG.E.U16 R6, [R4.64] ;  /* 0x0000000604068981 */ /* 0x000f28000c1e1500 */
[----:B----4-:R0:W-:Y:S04]  /*9720*/  STL [R1+0x2c], R6 ;  /* 0x00002c0601007387 */ /* 0x0101e80000100800 */
[----:B0-----:R-:W2:Y:S04]  /*9730*/  LDL.LU R6, [R1+0xea0] ;  /* 0x000ea00001067983 */ /* 0x001ea80000300800 */
[----:B------:R-:W4:Y:S02]  /*9740*/  LDL R5, [R1+0x4c0] ;  /* 0x0004c00001057983 */ /* 0x000f240000100800 */
[----:B----4-:R-:W-:-:S02]  /*9750*/  IADD3 R4, P1, R5, R2, RZ ;  /* 0x0000000205047210 */ /* 0x010fc40007f3e0ff */
[----:B------:R-:W4:Y:S01]  /*9760*/  LDL R5, [R1+0x410] ;  /* 0x0004100001057983 */ /* 0x000f220000100800 */
[----:B------:R-:W-:Y:S02]  /*9770*/  PRMT R7, RZ, 0x7610, R7 ;  /* 0x00007610ff077816 */ /* 0x000fe40000000007 */
[----:B----4-:R-:W-:-:S05]  /*9780*/  IMAD.X R5, R5, 0x1, R0, P1 ;  /* 0x0000000105057824 */ /* 0x010fca00008e0600 */
[----:B------:R-:W4:Y:S04]  /*9790*/  @!P0 LDG.E.U16 R7, [R4.64] ;  /* 0x0000000604078981 */ /* 0x000f28000c1e1500 */
[----:B--2---:R0:W-:Y:S04]  /*97a0*/  STS.U16 [R3+0x800], R6 ;  /* 0x0008000603007388 */ /* 0x0041e80000000400 */
[----:B0-----:R-:W2:Y:S04]  /*97b0*/  LDL R6, [R1+0x408] ;  /* 0x0004080001067983 */ /* 0x001ea80000100800 */
[----:B----4-:R0:W-:Y:S04]  /*97c0*/  STL [R1+0x1c], R7 ;  /* 0x00001c0701007387 */ /* 0x0101e80000100800 */
[----:B0-----:R-:W4:Y:S04]  /*97d0*/  LDL.LU R7, [R1+0xe9c] ;  /* 0x000e9c0001077983 */ /* 0x001f280000300800 */
[----:B------:R-:W2:Y:S02]  /*97e0*/  LDL R5, [R1+0x40c] ;  /* 0x00040c0001057983 */ /* 0x000ea40000100800 */
[----:B--2---:R-:W-:-:S02]  /*97f0*/  IADD3 R4, P1, R5, R2, RZ ;  /* 0x0000000205047210 */ /* 0x004fc40007f3e0ff */
[----:B------:R-:W2:Y:S01]  /*9800*/  LDL R5, [R1+0x394] ;  /* 0x0003940001057983 */ /* 0x000ea20000100800 */
[----:B------:R-:W-:Y:S02]  /*9810*/  PRMT R8, RZ, 0x7610, R8 ;  /* 0x00007610ff087816 */ /* 0x000fe40000000008 */
[----:B--2---:R-:W-:-:S05]  /*9820*/  IMAD.X R5, R5, 0x1, R0, P1 ;  /* 0x0000000105057824 */ /* 0x004fca00008e0600 */
[----:B------:R-:W2:Y:S04]  /*9830*/  @!P0 LDG.E.U16 R8, [R4.64] ;  /* 0x0000000604088981 */ /* 0x000ea8000c1e1500 */
[----:B----4-:R0:W-:Y:S04]  /*9840*/  STS.U16 [R3+0xc00], R7 ;  /* 0x000c000703007388 */ /* 0x0101e80000000400 */
        /* <DEDUP_REMOVED lines=10> */
[----:B0-----:R-:W2:Y:S01]  /*98f0*/  LDL.LU R29, [R1+0xe94] ;  /* 0x000e9400011d7983 */ /* 0x001ea20000300800 */
[----:B----4-:R-:W-:-:S03]  /*9900*/  IADD3 R4, P1, R7, R2, RZ ;  /* 0x0000000207047210 */ /* 0x010fc60007f3e0ff */
[----:B------:R0:W-:Y:S02]  /*9910*/  STS.U16 [R3+0x1400], R9 ;  /* 0x0014000903007388 */ /* 0x0001e40000000400 */
[----:B------:R-:W-:Y:S02]  /*9920*/  IMAD.X R5, R6, 0x1, R0, P1 ;  /* 0x0000000106057824 */ /* 0x000fe400008e0600 */
[----:B------:R-:W4:Y:S04]  /*9930*/  LDL R7, [R1+0x4b0] ;  /* 0x0004b00001077983 */ /* 0x000f280000100800 */
[----:B------:R-:W3:Y:S04]  /*9940*/  LDL R6, [R1+0x400] ;  /* 0x0004000001067983 */ /* 0x000ee80000100800 */
[----:B0-----:R-:W3:Y:S01]  /*9950*/  LDL R9, [R1+0x390] ;  /* 0x0003900001097983 */ /* 0x001ee20000100800 */
[----:B--2---:R-:W-:-:S06]  /*9960*/  PRMT R29, RZ, 0x7610, R29 ;  /* 0x00007610ff1d7816 */ /* 0x004fcc000000001d */
[----:B------:R-:W2:Y:S04]  /*9970*/  @!P0 LDG.E.U16 R29, [R4.64] ;  /* 0x00000006041d8981 */ /* 0x000ea8000c1e1500 */
[----:B--2---:R0:W-:Y:S04]  /*9980*/  STL [R1+0x10], R29 ;  /* 0x0000101d01007387 */ /* 0x0041e80000100800 */
[----:B0-----:R-:W2:Y:S04]  /*9990*/  LDL.LU R29, [R1+0xe90] ;  /* 0x000e9000011d7983 */ /* 0x001ea80000300800 */
[----:B------:R-:W2:Y:S04]  /*99a0*/  LDL R5, [R1+0x404] ;  /* 0x0004040001057983 */ /* 0x000ea80000100800 */
[----:B------:R0:W-:Y:S02]  /*99b0*/  STS.U16 [R3+0x1000], R8 ;  /* 0x0010000803007388 */ /* 0x0001e40000000400 */
[----:B0-----:R-:W-:-:S02]  /*99c0*/  PRMT R8, RZ, 0x7610, R8 ;  /* 0x00007610ff087816 */ /* 0x001fc40000000008 */
[----:B--2---:R-:W-:-:S05]  /*99d0*/  IADD3 R4, P1, R5, R2, RZ ;  /* 0x0000000205047210 */ /* 0x004fca0007f3e0ff */
[----:B---3--:R-:W-:Y:S01]  /*99e0*/  IMAD.X R5, R9, 0x1, R0, P1 ;  /* 0x0000000109057824 */ /* 0x008fe200008e0600 */
[----:B------:R0:W-:Y:S04]  /*99f0*/  STS.U16 [R3+0x1c00], R11 ;  /* 0x001c000b03007388 */ /* 0x0001e80000000400 */
[----:B------:R1:W2:Y:S04]  /*9a00*/  @!P0 LDG.E.U16 R8, [R4.64] ;  /* 0x0000000604088981 */ /* 0x0002a8000c1e1500 */
[----:B------:R-:W3:Y:S04]  /*9a10*/  LDL R9, [R1+0x3fc] ;  /* 0x0003fc0001097983 */ /* 0x000ee80000100800 */
[----:B-1----:R-:W3:Y:S04]  /*9a20*/  LDL R5, [R1+0x540] ;  /* 0x0005400001057983 */ /* 0x002ee80000100800 */
[----:B--2---:R1:W-:Y:S04]  /*9a30*/  STL [R1+0xc], R8 ;  /* 0x00000c0801007387 */ /* 0x0043e80000100800 */
[----:B0-----:R-:W2:Y:S01]  /*9a40*/  LDL R11, [R1+0x4b4] ;  /* 0x0004b400010b7983 */ /* 0x001ea20000100800 */
[----:B---3--:R-:W-:-:S03]  /*9a50*/  IADD3 R4, P1, R5, R2, RZ ;  /* 0x0000000205047210 */ /* 0x008fc60007f3e0ff */
[----:B------:R0:W-:Y:S01]  /*9a60*/  STS.U16 [R3+0x1800], R10 ;  /* 0x0018000a03007388 */ /* 0x0001e20000000400 */
[----:B------:R-:W-:-:S03]  /*9a70*/  PRMT R29, RZ, 0x7610, R29 ;  /* 0x00007610ff1d7816 */ /* 0x000fc6000000001d */
[----:B-1----:R-:W3:Y:S01]  /*9a80*/  LDL R8, [R1+0x38c] ;  /* 0x00038c0001087983 */ /* 0x002ee20000100800 */
[----:B0-----:R-:W-:Y:S01]  /*9a90*/  PRMT R10, RZ, 0x7610, R10 ;  /* 0x00007610ff0a7816 */ /* 0x001fe2000000000a */
[----:B--2---:R-:W-:-:S05]  /*9aa0*/  IMAD.X R5, R11, 0x1, R0, P1 ;  /* 0x000000010b057824 */ /* 0x004fca00008e0600 */
[----:B------:R4:W2:Y:S02]  /*9ab0*/  @!P0 LDG.E.U16 R10, [R4.64] ;  /* 0x00000006040a8981 */ /* 0x0008a4000c1e1500 */
[-C--:B----4-:R-:W-:Y:S02]  /*9ac0*/  IADD3 R4, P1, R7, R2.reuse, RZ ;  /* 0x0000000207047210 */ /* 0x090fe40007f3e0ff */
[----:B------:R-:W4:Y:S03]  /*9ad0*/  LDL R7, [R1+0x53c] ;  /* 0x00053c0001077983 */ /* 0x000f260000100800 */
[----:B------:R-:W-:Y:S02]  /*9ae0*/  IMAD.X R5, R6, 0x1, R0, P1 ;  /* 0x0000000106057824 */ /* 0x000fe400008e0600 */
[----:B------:R-:W2:Y:S04]  /*9af0*/  LDL R6, [R1+0x4ac] ;  /* 0x0004ac0001067983 */ /* 0x000ea80000100800 */
[----:B------:R0:W2:Y:S04]  /*9b00*/  @!P0 LDG.E.U16 R29, [R4.64] ;  /* 0x00000006041d8981 */ /* 0x0000a8000c1e1500 */
[----:B------:R1:W-:Y:S04]  /*9b10*/  STS.U16 [R3+0x2000], R12 ;  /* 0x0020000c03007388 */ /* 0x0003e80000000400 */
[----:B------:R-:W-:Y:S04]  /*9b20*/  STS.U16 [R3+0x2400], R13 ;  /* 0x0024000d03007388 */ /* 0x000fe80000000400 */
[----:B-1----:R-:W4:Y:S01]  /*9b30*/  LDL.LU R12, [R1+0x28] ;  /* 0x00002800010c7983 */ /* 0x002f220000300800 */
[----:B0-----:R-:W-:-:S02]  /*9b40*/  IADD3 R4, P1, R9, R2, RZ ;  /* 0x0000000209047210 */ /* 0x001fc40007f3e0ff */
[----:B------:R-:W-:-:S03]  /*9b50*/  PRMT R28, RZ, 0x7610, R28 ;  /* 0x00007610ff1c7816 */ /* 0x000fc6000000001c */
[----:B---3--:R-:W-:-:S05]  /*9b60*/  IMAD.X R5, R8, 0x1, R0, P1 ;  /* 0x0000000108057824 */ /* 0x008fca00008e0600 */
[----:B------:R4:W3:Y:S04]  /*9b70*/  @!P0 LDG.E.U16 R28, [R4.64] ;  /* 0x00000006041c8981 */ /* 0x0008e8000c1e1500 */
[----:B--2---:R0:W-:Y:S04]  /*9b80*/  STL [R1+0xe80], R29 ;  /* 0x000e801d01007387 */ /* 0x0041e80000100800 */
[----:B0-----:R-:W2:Y:S04]  /*9b90*/  LDL.LU R29, [R1+0x24] ;  /* 0x00002400011d7983 */ /* 0x001ea80000300800 */
[----:B------:R-:W2:Y:S04]  /*9ba0*/  LDL R13, [R1+0x4a8] ;  /* 0x0004a800010d7983 */ /* 0x000ea80000100800 */
[----:B------:R-:W2:Y:S01]  /*9bb0*/  LDL R11, [R1+0x3f8] ;  /* 0x0003f800010b7983 */ /* 0x000ea20000100800 */
[----:B----4-:R-:W-:-:S02]  /*9bc0*/  IADD3 R4, P1, R7, R2, RZ ;  /* 0x0000000207047210 */ /* 0x010fc40007f3e0ff */
[----:B------:R-:W-:Y:S01]  /*9bd0*/  PRMT R26, RZ, 0x7610, R26 ;  /* 0x00007610ff1a7816 */ /* 0x000fe2000000001a */
[----:B------:R0:W-:Y:S02]  /*9be0*/  STS.U16 [R3+0x400], R24 ;  /* 0x0004001803007388 */ /* 0x0001e40000000400 */
[----:B------:R-:W-:Y:S02]  /*9bf0*/  IMAD.X R5, R6, 0x1, R0, P1 ;  /* 0x0000000106057824 */ /* 0x000fe400008e0600 */
[----:B------:R-:W4:Y:S04]  /*9c00*/  LDL R9, [R1+0x3f4] ;  /* 0x0003f40001097983 */ /* 0x000f280000100800 */
[----:B------:R2:W4:Y:S01]  /*9c10*/  @!P0 LDG.E.U16 R26, [R4.64] ;  /* 0x00000006041a8981 */ /* 0x000522000c1e1500 */
[----:B0-----:R-:W-:-:S03]  /*9c20*/  PRMT R24, RZ, 0x7610, R24 ;  /* 0x00007610ff187816 */ /* 0x001fc60000000018 */
[----:B------:R-:W4:Y:S04]  /*9c30*/  LDL R8, [R1+0x388] ;  /* 0x0003880001087983 */ /* 0x000f280000100800 */
[----:B------:R0:W-:Y:S04]  /*9c40*/  STL [R1+0x8], R10 ;  /* 0x0000080a01007387 */ /* 0x0001e80000100800 */
[----:B0-----:R-:W4:Y:S04]  /*9c50*/  LDL.LU R10, [R1+0x58] ;  /* 0x00005800010a7983 */ /* 0x001f280000300800 */
[----:B---3--:R0:W-:Y:S04]  /*9c60*/  STL [R1+0xe84], R28 ;  /* 0x000e841c01007387 */ /* 0x0081e80000100800 */
[----:B0-----:R-:W3:Y:S04]  /*9c70*/  LDL.LU R28, [R1+0x20] ;  /* 0x00002000011c7983 */ /* 0x001ee80000300800 */
[----:B------:R-:W3:Y:S04]  /*9c80*/  LDL R6, [R1+0x538] ;  /* 0x0005380001067983 */ /* 0x000ee80000100800 */
[----:B------:R-:W3:Y:S01]  /*9c90*/  LDL.LU R7, [R1+0x54] ;  /* 0x0000540001077983 */ /* 0x000ee20000300800 */
[----:B--2---:R-:W-:-:S05]  /*9ca0*/  IADD3 R4, P1, R13, R2, RZ ;  /* 0x000000020d047210 */ /* 0x004fca0007f3e0ff */
[----:B------:R-:W-:-:S05]  /*9cb0*/  IMAD.X R5, R11, 0x1, R0, P1 ;  /* 0x000000010b057824 */ /* 0x000fca00008e0600 */
[----:B------:R0:W2:Y:S04]  /*9cc0*/  @!P0 LDG.E.U16 R24, [R4.64] ;  /* 0x0000000604188981 */ /* 0x0000a8000c1e1500 */
[----:B----4-:R-:W-:Y:S04]  /*9cd0*/  STL [R1+0xe88], R26 ;  /* 0x000e881a01007387 */ /* 0x010fe80000100800 */
[----:B------:R-:W4:Y:S01]  /*9ce0*/  LDL R11, [R1+0x4a4] ;  /* 0x0004a400010b7983 */ /* 0x000f220000100800 */
[----:B0-----:R-:W-:Y:S02]  /*9cf0*/  IADD3 R4, P1, R9, R2, RZ ;  /* 0x0000000209047210 */ /* 0x001fe40007f3e0ff */
[----:B------:R-:W-:-:S03]  /*9d00*/  PRMT R22, RZ, 0x7610, R22 ;  /* 0x00007610ff167816 */ /* 0x000fc60000000016 */
[----:B------:R-:W-:-:S05]  /*9d10*/  IMAD.X R5, R8, 0x1, R0, P1 ;  /* 0x0000000108057824 */ /* 0x000fca00008e0600 */
[----:B------:R3:W4:Y:S04]  /*9d20*/  @!P0 LDG.E.U16 R22, [R4.64] ;  /* 0x0000000604168981 */ /* 0x000728000c1e1500 */
[----:B------:R0:W-:Y:S01]  /*9d30*/  STS.U16 [R3+0x3400], R12 ;  /* 0x0034000c03007388 */ /* 0x0001e20000000400 */
[----:B---3--:R-:W-:-:S03]  /*9d40*/  IADD3 R4, P1, R6, R2, RZ ;  /* 0x0000000206047210 */ /* 0x008fc60007f3e0ff */
[----:B--2---:R-:W-:Y:S04]  /*9d50*/  STL [R1+0xe8c], R24 ;  /* 0x000e8c1801007387 */ /* 0x004fe80000100800 */
[----:B------:R-:W2:Y:S04]  /*9d60*/  LDL R13, [R1+0x4a0] ;  /* 0x0004a000010d7983 */ /* 0x000ea80000100800 */
[----:B------:R-:W3:Y:S04]  /*9d70*/  LDL R8, [R1+0x3f0] ;  /* 0x0003f00001087983 */ /* 0x000ee80000100800 */
[----:B------:R-:W3:Y:S04]  /*9d80*/  LDL.LU R9, [R1+0x4c] ;  /* 0x00004c0001097983 */ /* 0x000ee80000300800 */
[----:B------:R-:W3:Y:S04]  /*9d90*/  LDL R6, [R1+0x3ec] ;  /* 0x0003ec0001067983 */ /* 0x000ee80000100800 */
[----:B0-----:R-:W3:Y:S01]  /*9da0*/  LDL R12, [R1+0x384] ;  /* 0x00038400010c7983 */ /* 0x001ee20000100800 */
[----:B------:R-:W-:Y:S01]  /*9db0*/  PRMT R18, RZ, 0x7610, R18 ;  /* 0x00007610ff127816 */ /* 0x000fe20000000012 */
[----:B----4-:R-:W-:-:S05]  /*9dc0*/  IMAD.X R5, R11, 0x1, R0, P1 ;  /* 0x000000010b057824 */ /* 0x010fca00008e0600 */
[----:B------:R2:W4:Y:S01]  /*9dd0*/  @!P0 LDG.E.U16 R18, [R4.64] ;  /* 0x0000000604128981 */ /* 0x000522000c1e1500 */
[----:B------:R-:W-:-:S03]  /*9de0*/  PRMT R16, RZ, 0x7610, R16 ;  /* 0x00007610ff107816 */ /* 0x000fc60000000010 */
[----:B------:R0:W-:Y:S04]  /*9df0*/  STS.U16 [R3+0x3000], R29 ;  /* 0x0030001d03007388 */ /* 0x0001e80000000400 */
[----:B------:R1:W-:Y:S04]  /*9e00*/  STS.U16 [R3+0x3800], R10 ;  /* 0x0038000a03007388 */ /* 0x0003e80000000400 */
[----:B------:R-:W-:Y:S04]  /*9e10*/  STS.U16 [R3+0x3c00], R7 ;  /* 0x003c000703007388 */ /* 0x000fe80000000400 */
[----:B0-----:R-:W4:Y:S04]  /*9e20*/  LDL.LU R29, [R1+0x48] ;  /* 0x00004800011d7983 */ /* 0x001f280000300800 */
[----:B------:R-:W4:Y:S04]  /*9e30*/  LDL R24, [R1+0x534] ;  /* 0x0005340001187983 */ /* 0x000f280000100800 */
[----:B-1----:R-:W4:Y:S04]  /*9e40*/  LDL R10, [R1+0x49c] ;  /* 0x00049c00010a7983 */ /* 0x002f280000100800 */
[----:B------:R-:W4:Y:S04]  /*9e50*/  LDL.LU R11, [R1+0x44] ;  /* 0x00004400010b7983 */ /* 0x000f280000300800 */
[----:B------:R0:W-:Y:S01]  /*9e60*/  STS.U16 [R3+0x2c00], R28 ;  /* 0x002c001c03007388 */ /* 0x0001e20000000400 */
[----:B--2---:R-:W-:-:S05]  /*9e70*/  IADD3 R4, P1, R13, R2, RZ ;  /* 0x000000020d047210 */ /* 0x004fca0007f3e0ff */
[----:B---3--:R-:W-:Y:S02]  /*9e80*/  IMAD.X R5, R8, 0x1, R0, P1 ;  /* 0x0000000108057824 */ /* 0x008fe400008e0600 */
[----:B------:R-:W2:Y:S04]  /*9e90*/  LDL R8, [R1+0x498] ;  /* 0x0004980001087983 */ /* 0x000ea80000100800 */
[----:B------:R1:W3:Y:S01]  /*9ea0*/  @!P0 LDG.E.U16 R16, [R4.64] ;  /* 0x0000000604108981 */ /* 0x0002e2000c1e1500 */
[----:B------:R-:W-:-:S03]  /*9eb0*/  IADD3 R6, P1, R6, R2, RZ ;  /* 0x0000000206067210 */ /* 0x000fc60007f3e0ff */
[----:B0-----:R-:W2:Y:S02]  /*9ec0*/  LDL.LU R28, [R1+0x40] ;  /* 0x00004000011c7983 */ /* 0x001ea40000300800 */
[----:B------:R-:W-:Y:S02]  /*9ed0*/  IMAD.X R7, R12, 0x1, R0, P1 ;  /* 0x000000010c077824 */ /* 0x000fe400008e0600 */
[----:B------:R-:W2:Y:S01]  /*9ee0*/  LDL R26, [R1+0x3e4] ;  /* 0x0003e400011a7983 */ /* 0x000ea20000100800 */
[----:B-1----:R-:W-:-:S03]  /*9ef0*/  PRMT R4, RZ, 0x7610, R4 ;  /* 0x00007610ff047816 */ /* 0x002fc60000000004 */
[----:B------:R-:W2:Y:S04]  /*9f00*/  LDL R12, [R1+0x380] ;  /* 0x00038000010c7983 */ /* 0x000ea80000100800 */
[----:B------:R-:W2:Y:S04]  /*9f10*/  LDL.LU R13, [R1+0x3c] ;  /* 0x00003c00010d7983 */ /* 0x000ea80000300800 */
[----:B------:R0:W2:Y:S04]  /*9f20*/  @!P0 LDG.E.U16 R4, [R6.64] ;  /* 0x0000000606048981 */ /* 0x0000a8000c1e1500 */
[----:B0-----:R-:W2:Y:S04]  /*9f30*/  LDL.LU R7, [R1+0x50] ;  /* 0x0000500001077983 */ /* 0x001ea80000300800 */
[----:B------:R0:W-:Y:S01]  /*9f40*/  STS.U16 [R3+0x4400], R9 ;  /* 0x0044000903007388 */ /* 0x0001e20000000400 */
[----:B----4-:R-:W-:-:S03]  /*9f50*/  IADD3 R6, P1, R24, R2, RZ ;  /* 0x0000000218067210 */ /* 0x010fc60007f3e0ff */
[----:B------:R-:W4:Y:S04]  /*9f60*/  LDL R24, [R1+0x494] ;  /* 0x0004940001187983 */ /* 0x000f280000100800 */
[----:B0-----:R-:W3:Y:S01]  /*9f70*/  LDL R9, [R1+0x3e8] ;  /* 0x0003e80001097983 */ /* 0x001ee20000100800 */
[----:B------:R-:W-:-:S03]  /*9f80*/  PRMT R5, RZ, 0x7610, R5 ;  /* 0x00007610ff057816 */ /* 0x000fc60000000005 */
[----:B--2---:R0:W-:Y:S02]  /*9f90*/  STS.U16 [R3+0x4000], R7 ;  /* 0x0040000703007388 */ /* 0x0041e40000000400 */
[----:B0-----:R-:W-:Y:S02]  /*9fa0*/  IMAD.X R7, R10, 0x1, R0, P1 ;  /* 0x000000010a077824 */ /* 0x001fe400008e0600 */
[----:B------:R-:W2:Y:S01]  /*9fb0*/  LDL R10, [R1+0x530] ;  /* 0x00053000010a7983 */ /* 0x000ea20000100800 */
[----:B------:R-:W-:-:S03]  /*9fc0*/  IADD3 R8, P1, R8, R2, RZ ;  /* 0x0000000208087210 */ /* 0x000fc60007f3e0ff */
[----:B------:R0:W4:Y:S02]  /*9fd0*/  @!P0 LDG.E.U16 R5, [R6.64] ;  /* 0x0000000606058981 */ /* 0x000124000c1e1500 */
[----:B---3--:R-:W-:Y:S01]  /*9fe0*/  IMAD.X R9, R9, 0x1, R0, P1 ;  /* 0x0000000109097824 */ /* 0x008fe200008e0600 */
[----:B0-----:R-:W-:-:S06]  /*9ff0*/  PRMT R6, RZ, 0x7610, R6 ;  /* 0x00007610ff067816 */ /* 0x001fcc0000000006 */
[----:B------:R0:W3:Y:S01]  /*a000*/  @!P0 LDG.E.U16 R6, [R8.64] ;  /* 0x0000000608068981 */ /* 0x0000e2000c1e1500 */
[----:B------:R-:W-:Y:S02]  /*a010*/  PRMT R7, RZ, 0x7610, R7 ;  /* 0x00007610ff077816 */ /* 0x000fe40000000007 */
[----:B0-----:R-:W-:-:S05]  /*a020*/  IADD3 R8, P1, R26, R2, RZ ;  /* 0x000000021a087210 */ /* 0x001fca0007f3e0ff */
[----:B------:R-:W-:Y:S01]  /*a030*/  IMAD.X R9, R12, 0x1, R0, P1 ;  /* 0x000000010c097824 */ /* 0x000fe200008e0600 */
[----:B------:R4:W-:Y:S04]  /*a040*/  STS.U16 [R3+0x4c00], R11 ;  /* 0x004c000b03007388 */ /* 0x0009e80000000400 */
[----:B------:R0:W3:Y:S04]  /*a050*/  @!P0 LDG.E.U16 R7, [R8.64] ;  /* 0x0000000608078981 */ /* 0x0000e8000c1e1500 */
[----:B------:R-:W3:Y:S04]  /*a060*/  LDL R12, [R1+0x3dc] ;  /* 0x0003dc00010c7983 */ /* 0x000ee80000100800 */
[----:B------:R-:W3:Y:S01]  /*a070*/  LDL.LU R26, [R1+0x38] ;  /* 0x00003800011a7983 */ /* 0x000ee20000300800 */
[----:B0-----:R-:W-:-:S02]  /*a080*/  PRMT R8, RZ, 0x7610, R8 ;  /* 0x00007610ff087816 */ /* 0x001fc40000000008 */
[----:B--2---:R-:W-:-:S05]  /*a090*/  IADD3 R10, P1, R10, R2, RZ ;  /* 0x000000020a0a7210 */ /* 0x004fca0007f3e0ff */
[----:B----4-:R-:W-:Y:S01]  /*a0a0*/  IMAD.X R11, R24, 0x1, R0, P1 ;  /* 0x00000001180b7824 */ /* 0x010fe200008e0600 */
[----:B------:R0:W-:Y:S04]  /*a0b0*/  STS.U16 [R3+0x5400], R13 ;  /* 0x0054000d03007388 */ /* 0x0001e80000000400 */
[----:B------:R1:W2:Y:S01]  /*a0c0*/  @!P0 LDG.E.U16 R8, [R10.64] ;  /* 0x000000060a088981 */ /* 0x0002a2000c1e1500 */
[----:B------:R-:W-:-:S03]  /*a0d0*/  PRMT R9, RZ, 0x7610, R9 ;  /* 0x00007610ff097816 */ /* 0x000fc60000000009 */
[----:B------:R4:W-:Y:S04]  /*a0e0*/  STS.U16 [R3+0x4800], R29 ;  /* 0x0048001d03007388 */ /* 0x0009e80000000400 */
[----:B0-----:R-:W2:Y:S04]  /*a0f0*/  LDL R13, [R1+0x37c] ;  /* 0x00037c00010d7983 */ /* 0x001ea80000100800 */
[----:B-1----:R-:W2:Y:S04]  /*a100*/  LDL R11, [R1+0x490] ;  /* 0x00049000010b7983 */ /* 0x002ea80000100800 */
[----:B----4-:R-:W4:Y:S04]  /*a110*/  LDL R29, [R1+0x48c] ;  /* 0x00048c00011d7983 */ /* 0x010f280000100800 */
[----:B------:R0:W-:Y:S04]  /*a120*/  STS.U16 [R3+0x5000], R28 ;  /* 0x0050001c03007388 */ /* 0x0001e80000000400 */
[----:B------:R-:W3:Y:S04]  /*a130*/  LDL R24, [R1+0x3d8] ;  /* 0x0003d80001187983 */ /* 0x000ee80000100800 */
[----:B0-----:R-:W3:Y:S01]  /*a140*/  LDL R28, [R1+0x488] ;  /* 0x00048800011c7983 */ /* 0x001ee20000100800 */
[----:B--2---:R-:W-:-:S03]  /*a150*/  IADD3 R10, P1, R11, R2, RZ ;  /* 0x000000020b0a7210 */ /* 0x004fc60007f3e0ff */
[----:B------:R-:W2:Y:S02]  /*a160*/  LDL R11, [R1+0x3e0] ;  /* 0x0003e000010b7983 */ /* 0x000ea40000100800 */
[----:B--2---:R-:W-:Y:S01]  /*a170*/  IMAD.X R11, R11, 0x1, R0, P1 ;  /* 0x000000010b0b7824 */ /* 0x004fe200008e0600 */
[----:B---3--:R-:W-:-:S04]  /*a180*/  IADD3 R12, P1, R12, R2, RZ ;  /* 0x000000020c0c7210 */ /* 0x008fc80007f3e0ff */
[----:B------:R0:W2:Y:S01]  /*a190*/  @!P0 LDG.E.U16 R9, [R10.64] ;  /* 0x000000060a098981 */ /* 0x0000a2000c1e1500 */
[----:B------:R-:W-:Y:S01]  /*a1a0*/  IMAD.X R13, R13, 0x1, R0, P1 ;  /* 0x000000010d0d7824 */ /* 0x000fe200008e0600 */
[----:B0-----:R-:W-:-:S06]  /*a1b0*/  PRMT R10, RZ, 0x7610, R10 ;  /* 0x00007610ff0a7816 */ /* 0x001fcc000000000a */
[----:B------:R0:W3:Y:S04]  /*a1c0*/  @!P0 LDG.E.U16 R10, [R12.64] ;  /* 0x000000060c0a8981 */ /* 0x0000e8000c1e1500 */
[----:B0-----:R-:W2:Y:S01]  /*a1d0*/  LDL R13, [R1+0x52c] ;  /* 0x00052c00010d7983 */ /* 0x001ea20000100800 */
[----:B------:R-:W-:-:S03]  /*a1e0*/  PRMT R11, RZ, 0x7610, R11 ;  /* 0x00007610ff0b7816 */ /* 0x000fc6000000000b */
[----:B------:R0:W-:Y:S04]  /*a1f0*/  STS.U16 [R3+0x5c00], R14 ;  /* 0x005c000e03007388 */ /* 0x0001e80000000400 */
[----:B------:R1:W-:Y:S01]  /*a200*/  STS.U16 [R3+0x5800], R15 ;  /* 0x0058000f03007388 */ /* 0x0003e20000000400 */
[----:B--2---:R-:W-:-:S05]  /*a210*/  IADD3 R12, P1, R13, R2, RZ ;  /* 0x000000020d0c7210 */ /* 0x004fca0007f3e0ff */
[--C-:B----4-:R-:W-:Y:S01]  /*a220*/  IMAD.X R13, R29, 0x1, R0.reuse, P1 ;  /* 0x000000011d0d7824 */ /* 0x110fe200008e0600 */
[----:B0-----:R-:W-:Y:S01]  /*a230*/  IADD3 R14, P1, R28, R2, RZ ;  /* 0x000000021c0e7210 */ /* 0x001fe20007f3e0ff */
[----:B------:R0:W-:Y:S04]  /*a240*/  STS.U16 [R3+0x6000], R26 ;  /* 0x0060001a03007388 */ /* 0x0001e80000000400 */
[----:B------:R2:W4:Y:S01]  /*a250*/  @!P0 LDG.E.U16 R11, [R12.64] ;  /* 0x000000060c0b8981 */ /* 0x000522000c1e1500 */
[----:B-1----:R-:W-:-:S03]  /*a260*/  IMAD.X R15, R24, 0x1, R0, P1 ;  /* 0x00000001180f7824 */ /* 0x002fc600008e0600 */
[----:B------:R-:W3:Y:S04]  /*a270*/  LDL R29, [R1+0x480] ;  /* 0x00048000011d7983 */ /* 0x000ee80000100800 */
[----:B------:R-:W3:Y:S01]  /*a280*/  LDL R28, [R1+0x3d0] ;  /* 0x0003d000011c7983 */ /* 0x000ee20000100800 */
[----:B--2---:R-:W-:Y:S02]  /*a290*/  PRMT R12, RZ, 0x7610, R12 ;  /* 0x00007610ff0c7816 */ /* 0x004fe4000000000c */
[----:B------:R-:W-:Y:S01]  /*a2a0*/  PRMT R13, RZ, 0x7610, R13 ;  /* 0x00007610ff0d7816 */ /* 0x000fe2000000000d */
[----:B0-----:R-:W2:Y:S04]  /*a2b0*/  LDL R26, [R1+0x3cc] ;  /* 0x0003cc00011a7983 */ /* 0x001ea80000100800 */
[----:B------:R0:W2:Y:S04]  /*a2c0*/  @!P0 LDG.E.U16 R12, [R14.64] ;  /* 0x000000060e0c8981 */ /* 0x0000a8000c1e1500 */
[----:B------:R-:W2:Y:S04]  /*a2d0*/  LDL R24, [R1+0x374] ;  /* 0x0003740001187983 */ /* 0x000ea80000100800 */
[----:B0-----:R-:W2:Y:S02]  /*a2e0*/  LDL R15, [R1+0x3d4] ;  /* 0x0003d400010f7983 */ /* 0x001ea40000100800 */
[----:B--2---:R-:W-:-:S02]  /*a2f0*/  IADD3 R14, P1, R15, R2, RZ ;  /* 0x000000020f0e7210 */ /* 0x004fc40007f3e0ff */
[----:B------:R-:W2:Y:S03]  /*a300*/  LDL R15, [R1+0x378] ;  /* 0x00037800010f7983 */ /* 0x000ea60000100800 */
[----:B--2---:R-:W-:-:S05]  /*a310*/  IMAD.X R15, R15, 0x1, R0, P1 ;  /* 0x000000010f0f7824 */ /* 0x004fca00008e0600 */
[----:B------:R0:W2:Y:S04]  /*a320*/  @!P0 LDG.E.U16 R13, [R14.64] ;  /* 0x000000060e0d8981 */ /* 0x0000a8000c1e1500 */
[----:B0-----:R-:W2:Y:S04]  /*a330*/  LDL.LU R14, [R1+0x34] ;  /* 0x00003400010e7983 */ /* 0x001ea80000300800 */
[----:B------:R-:W3:Y:S04]  /*a340*/  LDL R15, [R1+0x528] ;  /* 0x00052800010f7983 */ /* 0x000ee80000100800 */
[----:B--2---:R3:W-:Y:S02]  /*a350*/  STS.U16 [R3+0x6400], R14 ;  /* 0x0064000e03007388 */ /* 0x0047e40000000400 */
[----:B---3--:R-:W-:-:S02]  /*a360*/  IADD3 R14, P1, R15, R2, RZ ;  /* 0x000000020f0e7210 */ /* 0x008fc40007f3e0ff */
[----:B------:R-:W2:Y:S04]  /*a370*/  LDL R15, [R1+0x484] ;  /* 0x00048400010f7983 */ /* 0x000ea80000100800 */
[----:B------:R0:W-:Y:S02]  /*a380*/  STS.U16 [R3+0x2800], R17 ;  /* 0x0028001103007388 */ /* 0x0001e40000000400 */
[----:B0-----:R-:W-:Y:S02]  /*a390*/  PRMT R17, RZ, 0x7610, R17 ;  /* 0x00007610ff117816 */ /* 0x001fe40000000011 */
[----:B------:R0:W-:Y:S02]  /*a3a0*/  STS.U16 [R3+0x6800], R19 ;  /* 0x0068001303007388 */ /* 0x0001e40000000400 */
[----:B0-----:R-:W-:-:S02]  /*a3b0*/  PRMT R19, RZ, 0x7610, R19 ;  /* 0x00007610ff137816 */ /* 0x001fc40000000013 */
[----:B------:R0:W-:Y:S02]  /*a3c0*/  STS.U16 [R3+0x6c00], R20 ;  /* 0x006c001403007388 */ /* 0x0001e40000000400 */
[----:B0-----:R-:W-:Y:S01]  /*a3d0*/  PRMT R20, RZ, 0x7610, R20 ;  /* 0x00007610ff147816 */ /* 0x001fe20000000014 */
[----:B--2---:R-:W-:-:S05]  /*a3e0*/  IMAD.X R15, R15, 0x1, R0, P1 ;  /* 0x000000010f0f7824 */ /* 0x004fca00008e0600 */
[----:B------:R0:W2:Y:S02]  /*a3f0*/  @!P0 LDG.E.U16 R17, [R14.64] ;  /* 0x000000060e118981 */ /* 0x0000a4000c1e1500 */
[----:B0-----:R-:W-:-:S05]  /*a400*/  IADD3 R14, P1, R29, R2, RZ ;  /* 0x000000021d0e7210 */ /* 0x001fca0007f3e0ff */
[----:B------:R-:W-:-:S05]  /*a410*/  IMAD.X R15, R28, 0x1, R0, P1 ;  /* 0x000000011c0f7824 */ /* 0x000fca00008e0600 */
[----:B------:R0:W3:Y:S02]  /*a420*/  @!P0 LDG.E.U16 R19, [R14.64] ;  /* 0x000000060e138981 */ /* 0x0000e4000c1e1500 */
[----:B0-----:R-:W-:-:S05]  /*a430*/  IADD3 R14, P1, R26, R2, RZ ;  /* 0x000000021a0e7210 */ /* 0x001fca0007f3e0ff */
[----:B------:R-:W-:Y:S02]  /*a440*/  IMAD.X R15, R24, 0x1, R0, P1 ;  /* 0x00000001180f7824 */ /* 0x000fe400008e0600 */
[----:B------:R-:W2:Y:S04]  /*a450*/  LDL.LU R24, [R1+0x5c] ;  /* 0x00005c0001187983 */ /* 0x000ea80000300800 */
[----:B------:R-:W2:Y:S04]  /*a460*/  LDL.LU R26, [R1+0x2c] ;  /* 0x00002c00011a7983 */ /* 0x000ea80000300800 */
[----:B------:R-:W2:Y:S04]  /*a470*/  LDL.LU R28, [R1+0x1c] ;  /* 0x00001c00011c7983 */ /* 0x000ea80000300800 */
[----:B------:R-:W2:Y:S04]  /*a480*/  LDL.LU R29, [R1+0x18] ;  /* 0x00001800011d7983 */ /* 0x000ea80000300800 */
[----:B------:R0:W2:Y:S04]  /*a490*/  @!P0 LDG.E.U16 R20, [R14.64] ;  /* 0x000000060e148981 */ /* 0x0000a8000c1e1500 */
[----:B0-----:R-:W2:Y:S02]  /*a4a0*/  LDL R15, [R1+0x524] ;  /* 0x00052400010f7983 */ /* 0x001ea40000100800 */
[----:B--2---:R-:W-:-:S02]  /*a4b0*/  IADD3 R14, P1, R15, R2, RZ ;  /* 0x000000020f0e7210 */ /* 0x004fc40007f3e0ff */
[----:B------:R-:W2:Y:S04]  /*a4c0*/  LDL R15, [R1+0x47c] ;  /* 0x00047c00010f7983 */ /* 0x000ea80000100800 */
[----:B------:R0:W-:Y:S02]  /*a4d0*/  STS.U16 [R3+0x7000], R21 ;  /* 0x0070001503007388 */ /* 0x0001e40000000400 */
[----:B0-----:R-:W-:Y:S01]  /*a4e0*/  PRMT R21, RZ, 0x7610, R21 ;  /* 0x00007610ff157816 */ /* 0x001fe20000000015 */
[----:B--2---:R-:W-:-:S05]  /*a4f0*/  IMAD.X R15, R15, 0x1, R0, P1 ;  /* 0x000000010f0f7824 */ /* 0x004fca00008e0600 */
[----:B------:R0:W2:Y:S04]  /*a500*/  @!P0 LDG.E.U16 R21, [R14.64] ;  /* 0x000000060e158981 */ /* 0x0000a8000c1e1500 */
[----:B0-----:R-:W2:Y:S02]  /*a510*/  LDL R15, [R1+0x478] ;  /* 0x00047800010f7983 */ /* 0x001ea40000100800 */
[----:B--2---:R-:W-:Y:S02]  /*a520*/  IADD3 R14, P1, R15, R2, RZ ;  /* 0x000000020f0e7210 */ /* 0x004fe40007f3e0ff */
[----:B------:R-:W2:Y:S04]  /*a530*/  LDL R15, [R1+0x3c8] ;  /* 0x0003c800010f7983 */ /* 0x000ea80000100800 */
[----:B------:R0:W-:Y:S02]  /*a540*/  STS.U16 [R3+0x7400], R23 ;  /* 0x0074001703007388 */ /* 0x0001e40000000400 */
[----:B0-----:R-:W-:Y:S01]  /*a550*/  PRMT R23, RZ, 0x7610, R23 ;  /* 0x00007610ff177816 */ /* 0x001fe20000000017 */
[----:B--2---:R-:W-:-:S05]  /*a560*/  IMAD.X R15, R15, 0x1, R0, P1 ;  /* 0x000000010f0f7824 */ /* 0x004fca00008e0600 */
[----:B------:R0:W2:Y:S04]  /*a570*/  @!P0 LDG.E.U16 R23, [R14.64] ;  /* 0x000000060e178981 */ /* 0x0000a8000c1e1500 */
[----:B0-----:R-:W2:Y:S04]  /*a580*/  LDL.LU R14, [R1+0x30] ;  /* 0x00003000010e7983 */ /* 0x001ea80000300800 */
[----:B------:R-:W3:Y:S04]  /*a590*/  LDL R15, [R1+0x3c4] ;  /* 0x0003c400010f7983 */ /* 0x000ee80000100800 */
[----:B--2---:R3:W-:Y:S02]  /*a5a0*/  STS.U16 [R3+0x7800], R14 ;  /* 0x0078000e03007388 */ /* 0x0047e40000000400 */
[----:B---3--:R-:W-:-:S02]  /*a5b0*/  IADD3 R14, P1, R15, R2, RZ ;  /* 0x000000020f0e7210 */ /* 0x008fc40007f3e0ff */
[----:B------:R-:W2:Y:S04]  /*a5c0*/  LDL R15, [R1+0x370] ;  /* 0x00037000010f7983 */ /* 0x000ea80000100800 */
[----:B------:R0:W-:Y:S02]  /*a5d0*/  STS.U16 [R3], R25 ;  /* 0x0000001903007388 */ /* 0x0001e40000000400 */
[----:B0-----:R-:W-:Y:S01]  /*a5e0*/  PRMT R25, RZ, 0x7610, R25 ;  /* 0x00007610ff197816 */ /* 0x001fe20000000019 */
[----:B--2---:R-:W-:-:S05]  /*a5f0*/  IMAD.X R15, R15, 0x1, R0, P1 ;  /* 0x000000010f0f7824 */ /* 0x004fca00008e0600 */
[----:B------:R0:W2:Y:S04]  /*a600*/  @!P0 LDG.E.U16 R25, [R14.64] ;  /* 0x000000060e198981 */ /* 0x0000a8000c1e1500 */
[----:B0-----:R-:W3:Y:S02]  /*a610*/  LDL R15, [R1+0x520] ;  /* 0x00052000010f7983 */ /* 0x001ee40000100800 */
[----:B---3--:R-:W-:Y:S02]  /*a620*/  IADD3 R14, P1, R15, R2, RZ ;  /* 0x000000020f0e7210 */ /* 0x008fe40007f3e0ff */
[----:B------:R-:W3:Y:S04]  /*a630*/  LDL R15, [R1+0x474] ;  /* 0x00047400010f7983 */ /* 0x000ee80000100800 */
[----:B------:R0:W-:Y:S04]  /*a640*/  STS.U16 [R3+0x7c00], R27 ;  /* 0x007c001b03007388 */ /* 0x0001e80000000400 */
[----:B------:R1:W-:Y:S01]  /*a650*/  STL [R1+0x658], R2 ;  /* 0x0006580201007387 */ /* 0x0003e20000100800 */
[----:B0-----:R-:W-:-:S03]  /*a660*/  PRMT R27, RZ, 0x7610, R27 ;  /* 0x00007610ff1b7816 */ /* 0x001fc6000000001b */
[----:B-1----:R-:W2:Y:S04]  /*a670*/  LDL.LU R2, [R1+0x8] ;  /* 0x0000080001027983 */ /* 0x002ea80000300800 */
[----:B------:R0:W-:Y:S04]  /*a680*/  STL [R1+0x65c], R0 ;  /* 0x00065c0001007387 */ /* 0x0001e80000100800 */
[----:B------:R1:W-:Y:S04]  /*a690*/  STS.U16 [R3+0xfc00], R24 ;  /* 0x00fc001803007388 */ /* 0x0003e80000000400 */
[----:B------:R0:W-:Y:S04]  /*a6a0*/  STS.U16 [R3+0x8000], R26 ;  /* 0x0080001a03007388 */ /* 0x0001e80000000400 */
[----:B------:R0:W-:Y:S01]  /*a6b0*/  STS.U16 [R3+0x8400], R28 ;  /* 0x0084001c03007388 */ /* 0x0001e20000000400 */
[----:B---3--:R-:W-:-:S03]  /*a6c0*/  IMAD.X R15, R15, 0x1, R0, P1 ;  /* 0x000000010f0f7824 */ /* 0x008fc600008e0600 */
[----:B0-----:R-:W3:Y:S04]  /*a6d0*/  LDL.LU R0, [R1+0xc] ;  /* 0x00000c0001007983 */ /* 0x001ee80000300800 */
[----:B------:R0:W3:Y:S04]  /*a6e0*/  @!P0 LDG.E.U16 R27, [R14.64] ;  /* 0x000000060e1b8981 */ /* 0x0000e8000c1e1500 */
[----:B0-----:R-:W3:Y:S04]  /*a6f0*/  LDL.LU R14, [R1+0x14] ;  /* 0x00001400010e7983 */ /* 0x001ee80000300800 */
[----:B------:R-:W3:Y:S04]  /*a700*/  LDL.LU R15, [R1+0x10] ;  /* 0x00001000010f7983 */ /* 0x000ee80000300800 */
[----:B-1----:R-:W3:Y:S04]  /*a710*/  LDL.LU R24, [R1+0xe8c] ;  /* 0x000e8c0001187983 */ /* 0x002ee80000300800 */
[----:B------:R-:W3:Y:S04]  /*a720*/  LDL.LU R26, [R1+0xe88] ;  /* 0x000e8800011a7983 */ /* 0x000ee80000300800 */
[----:B------:R-:W3:Y:S04]  /*a730*/  LDL.LU R28, [R1+0xe84] ;  /* 0x000e8400011c7983 */ /* 0x000ee80000300800 */
[----:B------:R0:W-:Y:S04]  /*a740*/  STS.U16 [R3+0x8800], R29 ;  /* 0x0088001d03007388 */ /* 0x0001e80000000400 */
[----:B--2---:R1:W-:Y:S04]  /*a750*/  STS.U16 [R3+0x9800], R2 ;  /* 0x0098000203007388 */ /* 0x0043e80000000400 */
[----:B------:R-:W-:Y:S04]  /*a760*/  STS.U16 [R3+0xc800], R8 ;  /* 0x00c8000803007388 */ /* 0x000fe80000000400 */
[----:B0-----:R-:W2:Y:S04]  /*a770*/  LDL.LU R29, [R1+0xe80] ;  /* 0x000e8000011d7983 */ /* 0x001ea80000300800 */
[----:B-1----:R-:W2:Y:S04]  /*a780*/  LDL R2, [R1+0x354] ;  /* 0x0003540001027983 */ /* 0x002ea80000100800 */
[----:B------:R-:W-:Y:S04]  /*a790*/  STS.U16 [R3+0xcc00], R9 ;  /* 0x00cc000903007388 */ /* 0x000fe80000000400 */
[----:B------:R-:W-:Y:S04]  /*a7a0*/  STS.U16 [R3+0xd000], R10 ;  /* 0x00d0000a03007388 */ /* 0x000fe80000000400 */
[----:B----4-:R-:W-:Y:S04]  /*a7b0*/  STS.U16 [R3+0xd400], R11 ;  /* 0x00d4000b03007388 */ /* 0x010fe80000000400 */
[----:B---3--:R0:W-:Y:S04]  /*a7c0*/  STS.U16 [R3+0x9400], R0 ;  /* 0x0094000003007388 */ /* 0x0081e80000000400 */
[----:B0-----:R-:W3:Y:S04]  /*a7d0*/  LDL R0, [R1+0x360] ;  /* 0x0003600001007983 */ /* 0x001ee80000100800 */
[----:B------:R0:W-:Y:S04]  /*a7e0*/  STS.U16 [R3+0xa000], R28 ;  /* 0x00a0001c03007388 */ /* 0x0001e80000000400 */
[----:B0-----:R-:W4:Y:S04]  /*a7f0*/  LDL R28, [R1+0x358] ;  /* 0x00035800011c7983 */ /* 0x001f280000100800 */
[----:B------:R-:W2:Y:S04]  /*a800*/  LDL.LU.64 R8, [R1+0xa0] ;  /* 0x0000a00001087983 */ /* 0x000ea80000300a00 */
[----:B------:R-:W2:Y:S04]  /*a810*/  LDL.LU.64 R10, [R1+0xa8] ;  /* 0x0000a800010a7983 */ /* 0x000ea80000300a00 */
[----:B--2---:R-:W-:Y:S04]  /*a820*/  STL.64 [R1+0xe68], R10 ;  /* 0x000e680a01007387 */ /* 0x004fe80000100a00 */
[----:B------:R0:W-:Y:S04]  /*a830*/  STL.64 [R1+0xe60], R8 ;  /* 0x000e600801007387 */ /* 0x0001e80000100a00 */
[----:B0-----:R-:W2:Y:S04]  /*a840*/  LDL.LU.64 R8, [R1+0xc0] ;  /* 0x0000c00001087983 */ /* 0x001ea80000300a00 */
[----:B------:R-:W2:Y:S04]  /*a850*/  LDL.LU.64 R10, [R1+0xc8] ;  /* 0x0000c800010a7983 */ /* 0x000ea80000300a00 */
[----:B------:R-:W-:Y:S04]  /*a860*/  STS.U16 [R3+0x8c00], R14 ;  /* 0x008c000e03007388 */ /* 0x000fe80000000400 */
        /* <DEDUP_REMOVED lines=24> */
[----:B------:R-:W-:Y:S06]  /*a9f0*/  BAR.SYNC.DEFER_BLOCKING 0x0 ;  /* 0x0000000000007b1d */ /* 0x000fec0000010000 */
[----:B----4-:R-:W-:Y:S04]  /*aa00*/  LDSM.16.MT88.4 R24, [R28+0x10000] ;  /* 0x010000001c18783b */ /* 0x010fe80000004200 */
[----:B------:R-:W0:Y:S04]  /*aa10*/  LDSM.16.M88.4 R4, [R2] ;  /* 0x000000000204783b */ /* 0x000e280000000200 */
[----:B------:R-:W-:Y:S04]  /*aa20*/  STL [R1+0x660], R3 ;  /* 0x0006600301007387 */ /* 0x000fe80000100800 */
[----:B---3--:R-:W1:Y:S04]  /*aa30*/  LDSM.16.MT88.4 R12, [R0+0x10000] ;  /* 0x01000000000c783b */ /* 0x008e680000004200 */
[----:B------:R-:W3:Y:S04]  /*aa40*/  LDSM.16.MT88.4 R16, [R28+0x10080] ;  /* 0x010080001c10783b */ /* 0x000ee80000004200 */
[----:B------:R-:W4:Y:S04]  /*aa50*/  LDSM.16.MT88.4 R20, [R0+0x10080] ;  /* 0x010080000014783b */ /* 0x000f280000004200 */
[----:B0-----:R-:W-:Y:S01]  /*aa60*/  STL.64 [R1+0x8], R6 ;  /* 0x0000080601007387 */ /* 0x001fe20000100a00 */
[-C--:B--2---:R-:W-:Y:S11]  /*aa70*/  HMMA.16816.F32 R8, R24, R4.reuse, R8 ;  /* 0x000000041808723c */ /* 0x084ff60000001808 */
[----:B------:R-:W-:Y:S11]  /*aa80*/  @!UPT UIADD3 URZ, URZ, URZ, URZ ;  /* 0x0000003f3f3ff290 */ /* 0x000ff6000fffe03f */
[----:B------:R-:W-:Y:S01]  /*aa90*/  @!UPT UIADD3 URZ, URZ, URZ, URZ ;  /* 0x0000003f3f3ff290 */ /* 0x000fe2000fffe03f */
[----:B------:R-:W-:Y:S04]  /*aaa0*/  STL.64 [R1+0xe0], R8 ;  /* 0x0000e00801007387 */ /* 0x000fe80000100a00 */
[----:B------:R0:W-:Y:S04]  /*aab0*/  STL.64 [R1+0xe8], R10 ;  /* 0x0000e80a01007387 */ /* 0x0001e80000100a00 */
[----:B0-----:R-:W1:Y:S04]  /*aac0*/  LDL.LU.64 R10, [R1+0xe78] ;  /* 0x000e7800010a7983 */ /* 0x001e680000300a00 */
[----:B------:R-:W1:Y:S04]  /*aad0*/  LDL.LU.64 R8, [R1+0xe70] ;  /* 0x000e700001087983 */ /* 0x000e680000300a00 */
[----:B------:R-:W-:Y:S04]  /*aae0*/  STL.64 [R1+0xe58], R26 ;  /* 0x000e581a01007387 */ /* 0x000fe80000100a00 */
[----:B------:R0:W-:Y:S04]  /*aaf0*/  STL.64 [R1+0xe50], R24 ;  /* 0x000e501801007387 */ /* 0x0001e80000100a00 */
[----:B0-----:R-:W3:Y:S04]  /*ab00*/  LDL.LU.64 R24, [R1+0x150] ;  /* 0x0001500001187983 */ /* 0x001ee80000300a00 */
[----:B------:R-:W3:Y:S01]  /*ab10*/  LDL.LU.64 R26, [R1+0x158] ;  /* 0x00015800011a7983 */ /* 0x000ee20000300a00 */
[-C--:B-1----:R-:W-:Y:S11]  /*ab20*/  HMMA.16816.F32 R8, R12, R4.reuse, R8 ;  /* 0x000000040c08723c */ /* 0x082ff60000001808 */
[----:B------:R-:W-:Y:S11]  /*ab30*/  @!UPT UIADD3 URZ, URZ, URZ, URZ ;  /* 0x0000003f3f3ff290 */ /* 0x000ff6000fffe03f */
[----:B------:R-:W-:Y:S01]  /*ab40*/  @!UPT UIADD3 URZ, URZ, URZ, URZ ;  /* 0x0000003f3f3ff290 */ /* 0x000fe2000fffe03f */
[----:B------:R-:W-:Y:S04]  /*ab50*/  STL.64 [R1+0x160], R8 ;  /* 0x0001600801007387 */ /* 0x000fe80000100a00 */
[----:B------:R0:W-:Y:S04]  /*ab60*/  STL.64 [R1+0x168], R10 ;  /* 0x0001680a01007387 */ /* 0x0001e80000100a00 */
[----:B0-----:R-:W4:Y:S04]  /*ab70*/  LDL.LU.64 R10, [R1+0xe68] ;  /* 0x000e6800010a7983 */ /* 0x001f280000300a00 */
[----:B------:R-:W4:Y:S04]  /*ab80*/  LDL.LU.64 R8, [R1+0xe60] ;  /* 0x000e600001087983 */ /* 0x000f280000300a00 */
[----:B------:R-:W-:Y:S04]  /*ab90*/  STL.64 [R1+0xe48], R14 ;  /* 0x000e480e01007387 */ /* 0x000fe80000100a00 */
[----:B------:R3:W-:Y:S02]  /*aba0*/  STL.64 [R1+0xe40], R12 ;  /* 0x000e400c01007387 */ /* 0x0007e40000100a00 */
[-C--:B---3--:R-:W-:Y:S02]  /*abb0*/  HMMA.16816.F32 R12, R16, R4.reuse, R24 ;  /* 0x00000004100c723c */ /* 0x088fe40000001818 */
[----:B------:R-:W-:Y:S04]  /*abc0*/  STL.64 [R1+0xe38], R18 ;  /* 0x000e381201007387 */ /* 0x000fe80000100a00 */
[----:B------:R-:W-:Y:S11]  /*abd0*/  STL.64 [R1+0xe30], R16 ;  /* 0x000e301001007387 */ /* 0x000ff60000100a00 */
[----:B------:R-:W-:Y:S06]  /*abe0*/  @!UPT UIADD3 URZ, URZ, URZ, URZ ;  /* 0x0000003f3f3ff290 */ /* 0x000fec000fffe03f */
[----:B------:R0:W-:Y:S04]  /*abf0*/  STL.64 [R1+0x150], R12 ;  /* 0x0001500c01007387 */ /* 0x0001e80000100a00 */
[----:B------:R1:W-:Y:S01]  /*ac00*/  STL.64 [R1+0x158], R14 ;  /* 0x0001580e01007387 */ /* 0x0003e20000100a00 */
[----:B----4-:R-:W-:Y:S11]  /*ac10*/  HMMA.16816.F32 R4, R20, R4, R8 ;  /* 0x000000041404723c */ /* 0x010ff60000001808 */
[----:B------:R-:W-:Y:S11]  /*ac20*/  @!UPT UIADD3 URZ, URZ, URZ, URZ ;  /* 0x0000003f3f3ff290 */ /* 0x000ff6000fffe03f */
[----:B------:R-:W-:Y:S01]  /*ac30*/  @!UPT UIADD3 URZ, URZ, URZ, URZ ;  /* 0x0000003f3f3ff290 */ /* 0x000fe2000fffe03f */
[----:B------:R-:W-:Y:S01]  /*ac40*/  STL.64 [R1+0x1b0], R4 ;  /* 0x0001b00401007387 */ /* 0x000fe20000100a00 */
[----:B------:R-:W-:-:S03]  /*ac50*/  IMAD.MOV.U32 R0, RZ, RZ, R7 ;  /* 0x000000ffff007224 */ /* 0x000fc600078e0007 */
[----:B------:R-:W-:Y:S04]  /*ac60*/  STL [R1+0x1b8], R6 ;  /* 0x0001b80601007387 */ /* 0x000fe80000100800 */
[----:B------:R-:W2:Y:S04]  /*ac70*/  LDSM.16.M88.4 R4, [R2+0x2000] ;  /* 0x002000000204783b */ /* 0x000ea80000000200 */
[----:B0-----:R-:W3:Y:S04]  /*ac80*/  LDL.LU.64 R12, [R1+0x2c0] ;  /* 0x0002c000010c7983 */ /* 0x001ee80000300a00 */
[----:B-1----:R-:W3:Y:S04]  /*ac90*/  LDL.LU.64 R14, [R1+0x2c8] ;  /* 0x0002c800010e7983 */ /* 0x002ee80000300a00 */
[----:B------:R-:W4:Y:S04]  /*aca0*/  LDL.LU.64 R16, [R1+0x120] ;  /* 0x0001200001107983 */ /* 0x000f280000300a00 */
[----:B------:R-:W4:Y:S04]  /*acb0*/  LDL.LU.64 R18, [R1+0x128] ;  /* 0x0001280001127983 */ /* 0x000f280000300a00 */
[----:B------:R-:W-:Y:S04]  /*acc0*/  STL.64 [R1+0xe28], R22 ;  /* 0x000e281601007387 */ /* 0x000fe80000100a00 */
[----:B------:R0:W-:Y:S04]  /*acd0*/  STL.64 [R1+0xe20], R20 ;  /* 0x000e201401007387 */ /* 0x0001e80000100a00 */
[----:B0-----:R-:W3:Y:S04]  /*ace0*/  LDL.LU.64 R20, [R1+0x190] ;  /* 0x0001900001147983 */ /* 0x001ee80000300a00 */
[----:B------:R-:W3:Y:S04]  /*acf0*/  LDL.LU.64 R22, [R1+0x198] ;  /* 0x0001980001167983 */ /* 0x000ee80000300a00 */
[----:B------:R-:W-:Y:S04]  /*ad00*/  STL [R1+0xb68], R0 ;  /* 0x000b680001007387 */ /* 0x000fe80000100800 */
[----:B--2---:R0:W-:Y:S04]  /*ad10*/  STL [R1+0xcf0], R7 ;  /* 0x000cf00701007387 */ /* 0x0041e80000100800 */
[----:B0-----:R-:W2:Y:S04]  /*ad20*/  LDL R7, [R1+0x354] ;  /* 0x0003540001077983 */ /* 0x001ea80000100800 */
[----:B--2---:R-:W0:Y:S04]  /*ad30*/  LDSM.16.M88.4 R8, [R7+0x4000] ;  /* 0x004000000708783b */ /* 0x004e280000000200 */
[----:B------:R-:W1:Y:S04]  /*ad40*/  LDSM.16.M88.4 R24, [R7+0x6000] ;  /* 0x006000000718783b */ /* 0x000e680000000200 */
[----:B0-----:R-:W-:Y:S04]  /*ad50*/  STL.64 [R1+0xe18], R10 ;  /* 0x000e180a01007387 */ /* 0x001fe80000100a00 */
[----:B------:R0:W-:Y:S04]  /*ad60*/  STL.64 [R1+0xe10], R8 ;  /* 0x000e100801007387 */ /* 0x0001e80000100a00 */
[----:B0-----:R-:W2:Y:S04]  /*ad70*/  LDL.LU.64 R8, [R1+0xb0] ;  /* 0x0000b00001087983 */ /* 0x001ea80000300a00 */
[----:B------:R-:W2:Y:S04]  /*ad80*/  LDL.LU.64 R10, [R1+0xb8] ;  /* 0x0000b800010a7983 */ /* 0x000ea80000300a00 */
[----:B-1----:R-:W-:Y:S04]  /*ad90*/  STL.64 [R1+0x50], R24 ;  /* 0x0000501801007387 */ /* 0x002fe80000100a00 */
[----:B------:R-:W-:Y:S04]  /*ada0*/  STL.64 [R1+0x58], R26 ;  /* 0x0000581a01007387 */ /* 0x000fe80000100a00 */
[----:B------:R-:W0:Y:S04]  /*adb0*/  LDSM.16.M88.4 R24, [R7+0x8000] ;  /* 0x008000000718783b */ /* 0x000e280000000200 */
[----:B0-----:R-:W-:Y:S04]  /*adc0*/  STL.64 [R1+0x40], R24 ;  /* 0x0000401801007387 */ /* 0x001fe80000100a00 */
[----:B------:R0:W-:Y:S04]  /*add0*/  STL.64 [R1+0x48], R26 ;  /* 0x0000481a01007387 */ /* 0x0001e80000100a00 */
[----:B0-----:R-:W3:Y:S04]  /*ade0*/  LDL.LU.64 R26, [R1+0xe58] ;  /* 0x000e5800011a7983 */ /* 0x001ee80000300a00 */
[----:B------:R-:W3:Y:S02]  /*adf0*/  LDL.LU.64 R24, [R1+0xe50] ;  /* 0x000e500001187983 */ /* 0x000ee40000300a00 */
[-C--:B---3--:R-:W-:Y:S11]  /*ae00*/  HMMA.16816.F32 R12, R24, R4.reuse, R12 ;  /* 0x00000004180c723c */ /* 0x088ff6000000180c */
[----:B------:R-:W-:Y:S11]  /*ae10*/  @!UPT UIADD3 URZ, URZ, URZ, URZ ;  /* 0x0000003f3f3ff290 */ /* 0x000ff6000fffe03f */
[----:B------:R-:W-:Y:S01]  /*ae20*/  @!UPT UIADD3 URZ, URZ, URZ, URZ ;  /* 0x0000003f3f3ff290 */ /* 0x000fe2000fffe03f */
[----:B------:R-:W-:Y:S04]  /*ae30*/  STL.64 [R1+0xd0], R12 ;  /* 0x0000d00c01007387 */ /* 0x000fe80000100a00 */
[----:B------:R0:W-:Y:S04]  /*ae40*/  STL.64 [R1+0xd8], R14 ;  /* 0x0000d80e01007387 */ /* 0x0001e80000100a00 */
[----:B0-----:R-:W4:Y:S04]  /*ae50*/  LDL.LU.64 R14, [R1+0xe48] ;  /* 0x000e4800010e7983 */ /* 0x001f280000300a00 */
[----:B------:R-:W4:Y:S02]  /*ae60*/  LDL.LU.64 R12, [R1+0xe40] ;  /* 0x000e4000010c7983 */ /* 0x000f240000300a00 */
[-C--:B----4-:R-:W-:Y:S11]  /*ae70*/  HMMA.16816.F32 R16, R12, R4.reuse, R16 ;  /* 0x000000040c10723c */ /* 0x090ff60000001810 */
[----:B------:R-:W-:Y:S11]  /*ae80*/  @!UPT UIADD3 URZ, URZ, URZ, URZ ;  /* 0x0000003f3f3ff290 */ /* 0x000ff6000fffe03f */
[----:B------:R-:W-:Y:S01]  /*ae90*/  @!UPT UIADD3 URZ, URZ, URZ, URZ ;  /* 0x0000003f3f3ff290 */ /* 0x000fe2000fffe03f */
[----:B------:R-:W-:Y:S04]  /*aea0*/  STL.64 [R1+0x170], R16 ;  /* 0x0001701001007387 */ /* 0x000fe80000100a00 */
[----:B------:R0:W-:Y:S04]  /*aeb0*/  STL.64 [R1+0x178], R18 ;  /* 0x0001781201007387 */ /* 0x0001e80000100a00 */
[----:B0-----:R-:W3:Y:S04]  /*aec0*/  LDL.LU.64 R18, [R1+0xe38] ;  /* 0x000e380001127983 */ /* 0x001ee80000300a00 */
[----:B------:R-:W3:Y:S04]  /*aed0*/  LDL.LU.64 R16, [R1+0xe30] ;  /* 0x000e300001107983 */ /* 0x000ee80000300a00 */
[----:B------:R-:W-:Y:S04]  /*aee0*/  STL.64 [R1+0xe08], R14 ;  /* 0x000e080e01007387 */ /* 0x000fe80000100a00 */
[----:B------:R0:W-:Y:S04]  /*aef0*/  STL.64 [R1+0xe00], R12 ;  /* 0x000e000c01007387 */ /* 0x0001e80000100a00 */
[----:B0-----:R-:W4:Y:S04]  /*af00*/  LDL.LU.64 R12, [R1+0x2e0] ;  /* 0x0002e000010c7983 */ /* 0x001f280000300a00 */
[----:B------:R-:W4:Y:S01]  /*af10*/  LDL.LU.64 R14, [R1+0x2e8] ;  /* 0x0002e800010e7983 */ /* 0x000f220000300a00 */
[-C--:B---3--:R-:W-:Y:S11]  /*af20*/  HMMA.16816.F32 R20, R16, R4.reuse, R20 ;  /* 0x000000041014723c */ /* 0x088ff60000001814 */
[----:B------:R-:W-:Y:S11]  /*af30*/  @!UPT UIADD3 URZ, URZ, URZ, URZ ;  /* 0x0000003f3f3ff290 */ /* 0x000ff6000fffe03f */
[----:B------:R-:W-:Y:S01]  /*af40*/  @!UPT UIADD3 URZ, URZ, URZ, URZ ;  /* 0x0000003f3f3ff290 */ /* 0x000fe2000fffe03f */
[----:B------:R-:W-:Y:S04]  /*af50*/  STL.64 [R1+0x140], R20 ;  /* 0x0001401401007387 */ /* 0x000fe80000100a00 */
[----:B------:R0:W-:Y:S04]  /*af60*/  STL.64 [R1+0x148], R22 ;  /* 0x0001481601007387 */ /* 0x0001e80000100a00 */
[----:B0-----:R-:W2:Y:S04]  /*af70*/  LDL.LU.64 R22, [R1+0xe28] ;  /* 0x000e280001167983 */ /* 0x001ea80000300a00 */
[----:B------:R-:W2:Y:S04]  /*af80*/  LDL.LU.64 R20, [R1+0xe20] ;  /* 0x000e200001147983 */ /* 0x000ea80000300a00 */
[----:B------:R-:W-:Y:S04]  /*af90*/  STL.64 [R1+0xdf8], R18 ;  /* 0x000df81201007387 */ /* 0x000fe80000100a00 */
[----:B------:R0:W-:Y:S04]  /*afa0*/  STL.64 [R1+0xdf0], R16 ;  /* 0x000df01001007387 */ /* 0x0001e80000100a00 */
[----:B0-----:R-:W3:Y:S04]  /*afb0*/  LDL.LU.64 R16, [R1+0x180] ;  /* 0x0001800001107983 */ /* 0x001ee80000300a00 */
[----:B------:R-:W3:Y:S01]  /*afc0*/  LDL.LU.64 R18, [R1+0x188] ;  /* 0x0001880001127983 */ /* 0x000ee20000300a00 */
[----:B--2---:R-:W-:Y:S11]  /*afd0*/  HMMA.16816.F32 R8, R20, R4, R8 ;  /* 0x000000041408723c */ /* 0x004ff60000001808 */
[----:B------:R-:W-:Y:S11]  /*afe0*/  @!UPT UIADD3 URZ, URZ, URZ, URZ ;  /* 0x0000003f3f3ff290 */ /* 0x000ff6000fffe03f */
[----:B------:R-:W-:Y:S01]  /*aff0*/  @!UPT UIADD3 URZ, URZ, URZ, URZ ;  /* 0x0000003f3f3ff290 */ /* 0x000fe2000fffe03f */
[----:B------:R-:W-:Y:S01]  /*b000*/  STL.64 [R1+0x1f0], R8 ;  /* 0x0001f00801007387 */ /* 0x000fe20000100a00 */
[----:B------:R-:W-:-:S03]  /*b010*/  IMAD.MOV.U32 R2, RZ, RZ, R11 ;  /* 0x000000ffff027224 */ /* 0x000fc600078e000b */
[----:B------:R0:W-:Y:S04]  /*b020*/  STL [R1+0x1f8], R10 ;  /* 0x0001f80a01007387 */ /* 0x0001e80000100800 */
[----:B0-----:R-:W2:Y:S04]  /*b030*/  LDL.LU.64 R10, [R1+0xe18] ;  /* 0x000e1800010a7983 */ /* 0x001ea80000300a00 */
[----:B------:R-:W4:Y:S04]  /*b040*/  LDL.LU.64 R8, [R1+0xe10] ;  /* 0x000e100001087983 */ /* 0x000f280000300a00 */
[----:B------:R0:W-:Y:S04]  /*b050*/  STL.64 [R1+0xde8], R6 ;  /* 0x000de80601007387 */ /* 0x0001e80000100a00 */
[----:B------:R-:W2:Y:S04]  /*b060*/  LDL.LU.64 R4, [R1+0x200] ;  /* 0x0002000001047983 */ /* 0x000ea80000300a00 */
[----:B0-----:R-:W2:Y:S04]  /*b070*/  LDL.LU.64 R6, [R1+0x208] ;  /* 0x0002080001067983 */ /* 0x001ea80000300a00 */
[----:B------:R-:W-:Y:S01]  /*b080*/  STL [R1+0xb6c], R2 ;  /* 0x000b6c0201007387 */ /* 0x000fe20000100800 */
[-C--:B----4-:R-:W-:Y:S11]  /*b090*/  HMMA.16816.F32 R12, R24, R8.reuse, R12 ;  /* 0x00000008180c723c */ /* 0x090ff6000000180c */
[----:B------:R-:W-:Y:S11]  /*b0a0*/  @!UPT UIADD3 URZ, URZ, URZ, URZ ;  /* 0x0000003f3f3ff290 */ /* 0x000ff6000fffe03f */
[----:B------:R-:W-:Y:S01]  /*b0b0*/  @!UPT UIADD3 URZ, URZ, URZ, URZ ;  /* 0x0000003f3f3ff290 */ /* 0x000fe2000fffe03f */
[----:B------:R-:W-:Y:S04]  /*b0c0*/  STL.64 [R1+0xc0], R12 ;  /* 0x0000c00c01007387 */ /* 0x000fe80000100a00 */
        /* <DEDUP_REMOVED lines=12> */
[----:B0-----:R-:W3:Y:S01]  /*b190*/  LDL.LU.64 R12, [R1+0x50] ;  /* 0x00005000010c7983 */ /* 0x001ee20000300a00 */
[-C--:B--2---:R-:W-:Y:S11]  /*b1a0*/  HMMA.16816.F32 R4, R16, R8.reuse, R4 ;  /* 0x000000081004723c */ /* 0x084ff60000001804 */
[----:B------:R-:W-:Y:S11]  /*b1b0*/  @!UPT UIADD3 URZ, URZ, URZ, URZ ;  /* 0x0000003f3f3ff290 */ /* 0x000ff6000fffe03f */
[----:B------:R-:W-:Y:S01]  /*b1c0*/  @!UPT UIADD3 URZ, URZ, URZ, URZ ;  /* 0x0000003f3f3ff290 */ /* 0x000fe2000fffe03f */
[----:B------:R-:W-:Y:S04]  /*b1d0*/  STL.64 [R1+0x130], R4 ;  /* 0x0001300401007387 */ /* 0x000fe80000100a00 */
[----:B------:R0:W-:Y:S04]  /*b1e0*/  STL.64 [R1+0x138], R6 ;  /* 0x0001380601007387 */ /* 0x0001e80000100a00 */
[----:B0-----:R-:W2:Y:S04]  /*b1f0*/  LDL.LU.64 R6, [R1+0xde8] ;  /* 0x000de80001067983 */ /* 0x001ea80000300a00 */
[----:B------:R-:W-:Y:S04]  /*b200*/  STL.64 [R1+0xdd0], R18 ;  /* 0x000dd01201007387 */ /* 0x000fe80000100a00 */
[----:B------:R0:W-:Y:S04]  /*b210*/  STL.64 [R1+0xdc8], R16 ;  /* 0x000dc81001007387 */ /* 0x0001e80000100a00 */
[----:B0-----:R-:W4:Y:S04]  /*b220*/  LDL.LU.64 R16, [R1+0x100] ;  /* 0x0001000001107983 */ /* 0x001f280000300a00 */
[----:B------:R-:W4:Y:S02]  /*b230*/  LDL.LU.64 R18, [R1+0x108] ;  /* 0x0001080001127983 */ /* 0x000f240000300a00 */
[----:B----4-:R-:W-:Y:S11]  /*b240*/  HMMA.16816.F32 R16, R20, R8, R16 ;  /* 0x000000081410723c */ /* 0x010ff60000001810 */
[----:B------:R-:W-:Y:S11]  /*b250*/  @!UPT UIADD3 URZ, URZ, URZ, URZ ;  /* 0x0000003f3f3ff290 */ /* 0x000ff6000fffe03f */
[----:B------:R-:W-:Y:S01]  /*b260*/  @!UPT UIADD3 URZ, URZ, URZ, URZ ;  /* 0x0000003f3f3ff290 */ /* 0x000fe2000fffe03f */
[----:B------:R0:W-:Y:S04]  /*b270*/  STL.64 [R1+0x200], R16 ;  /* 0x0002001001007387 */ /* 0x0001e80000100a00 */
[----:B------:R1:W-:Y:S04]  /*b280*/  STL.64 [R1+0x208], R18 ;  /* 0x0002081201007387 */ /* 0x0003e80000100a00 */
[----:B0-----:R-:W4:Y:S04]  /*b290*/  LDL.LU.64 R16, [R1+0x1c0] ;  /* 0x0001c00001107983 */ /* 0x001f280000300a00 */
[----:B-1----:R-:W4:Y:S04]  /*b2a0*/  LDL.LU.64 R18, [R1+0x1c8] ;  /* 0x0001c80001127983 */ /* 0x002f280000300a00 */
[----:B------:R0:W-:Y:S04]  /*b2b0*/  STL.64 [R1+0xdc0], R10 ;  /* 0x000dc00a01007387 */ /* 0x0001e80000100a00 */
[----:B------:R-:W4:Y:S04]  /*b2c0*/  LDL.LU.64 R8, [R1+0x300] ;  /* 0x0003000001087983 */ /* 0x000f280000300a00 */
[----:B0-----:R-:W4:Y:S04]  /*b2d0*/  LDL.LU.64 R10, [R1+0x308] ;  /* 0x00030800010a7983 */ /* 0x001f280000300a00 */
[----:B------:R-:W4:Y:S04]  /*b2e0*/  LDL R5, [R1+0x358] ;  /* 0x0003580001057983 */ /* 0x000f280000100800 */
[----:B--2---:R-:W-:Y:S01]  /*b2f0*/  STL.64 [R1+0xd98], R6 ;  /* 0x000d980601007387 */ /* 0x004fe20000100a00 */
[----:B---3--:R-:W-:-:S02]  /*b300*/  IMAD.MOV.U32 R2, RZ, RZ, R12 ;  /* 0x000000ffff027224 */ /* 0x008fc400078e000c */
[----:B------:R-:W-:Y:S01]  /*b310*/  IMAD.MOV.U32 R0, RZ, RZ, R13 ;  /* 0x000000ffff007224 */ /* 0x000fe200078e000d */
[----:B----4-:R-:W-:Y:S01]  /*b320*/  HMMA.16816.F32 R8, R24, R12, R8 ;  /* 0x0000000c1808723c */ /* 0x010fe20000001808 */
[----:B------:R0:W-:Y:S04]  /*b330*/  STL [R1+0xd90], R5 ;  /* 0x000d900501007387 */ /* 0x0001e80000100800 */
[----:B0-----:R-:W2:Y:S04]  /*b340*/  LDL.LU.64 R4, [R1+0x230] ;  /* 0x0002300001047983 */ /* 0x001ea80000300a00 */
[----:B------:R-:W2:Y:S04]  /*b350*/  LDL.LU.64 R6, [R1+0x238] ;  /* 0x0002380001067983 */ /* 0x000ea80000300a00 */
[----:B------:R-:W3:Y:S04]  /*b360*/  LDL.LU.64 R14, [R1+0xde0] ;  /* 0x000de000010e7983 */ /* 0x000ee80000300a00 */
[----:B------:R-:W3:Y:S07]  /*b370*/  LDL.LU.64 R12, [R1+0xdd8] ;  /* 0x000dd800010c7983 */ /* 0x000eee0000300a00 */
[----:B------:R-:W-:-:S02]  /*b380*/  IMAD.MOV.U32 R29, RZ, RZ, R10 ;  /* 0x000000ffff1d7224 */ /* 0x000fc400078e000a */
[----:B------:R-:W-:Y:S01]  /*b390*/  IMAD.MOV.U32 R28, RZ, RZ, R11 ;  /* 0x000000ffff1c7224 */ /* 0x000fe200078e000b */
[----:B------:R0:W-:Y:S04]  /*b3a0*/  STL.64 [R1+0xb0], R8 ;  /* 0x0000b00801007387 */ /* 0x0001e80000100a00 */
[----:B0-----:R-:W4:Y:S04]  /*b3b0*/  LDL.LU.64 R8, [R1+0x110] ;  /* 0x0001100001087983 */ /* 0x001f280000300a00 */
[----:B------:R-:W4:Y:S04]  /*b3c0*/  LDL.LU.64 R10, [R1+0x118] ;  /* 0x00011800010a7983 */ /* 0x000f280000300a00 */
[----:B------:R-:W-:Y:S04]  /*b3d0*/  STL.64 [R1+0xdb8], R26 ;  /* 0x000db81a01007387 */ /* 0x000fe80000100a00 */
[----:B------:R0:W-:Y:S02]  /*b3e0*/  STL.64 [R1+0xdb0], R24 ;  /* 0x000db01801007387 */ /* 0x0001e40000100a00 */
[----:B0-----:R-:W-:-:S02]  /*b3f0*/  IMAD.MOV.U32 R24, RZ, RZ, R2 ;  /* 0x000000ffff187224 */ /* 0x001fc400078e0002 */
[----:B------:R-:W-:Y:S01]  /*b400*/  IMAD.MOV.U32 R25, RZ, RZ, R0 ;  /* 0x000000ffff197224 */ /* 0x000fe200078e0000 */
[----:B------:R-:W-:Y:S04]  /*b410*/  STL [R1+0xcac], R28 ;  /* 0x000cac1c01007387 */ /* 0x000fe80000100800 */
[----:B------:R-:W-:Y:S02]  /*b420*/  STL [R1+0xca8], R29 ;  /* 0x000ca81d01007387 */ /* 0x000fe40000100800 */
        /* <DEDUP_REMOVED lines=11> */
[-C--:B--2---:R-:W-:Y:S08]  /*b4e0*/  HMMA.16816.F32 R4, R16, R24.reuse, R4 ;  /* 0x000000181004723c */ /* 0x084ff00000001804 */
[----:B----4-:R-:W-:Y:S11]  /*b4f0*/  HMMA.16816.F32 R24, R20, R24, R8 ;  /* 0x000000181418723c */ /* 0x010ff60000001808 */
[----:B------:R-:W-:Y:S04]  /*b500*/  @!UPT UIADD3 URZ, URZ, URZ, URZ ;  /* 0x0000003f3f3ff290 */ /* 0x000fe8000fffe03f */
[----:B------:R0:W-:Y:S04]  /*b510*/  STL.64 [R1+0x120], R4 ;  /* 0x0001200401007387 */ /* 0x0001e80000100a00 */
[----:B------:R1:W-:Y:S04]  /*b520*/  STL.64 [R1+0x128], R6 ;  /* 0x0001280601007387 */ /* 0x0003e80000100a00 */
[----:B0-----:R-:W2:Y:S04]  /*b530*/  LDL.LU.64 R4, [R1+0x1d0] ;  /* 0x0001d00001047983 */ /* 0x001ea80000300a00 */
[----:B-1----:R-:W2:Y:S04]  /*b540*/  LDL.LU.64 R6, [R1+0x1d8] ;  /* 0x0001d80001067983 */ /* 0x002ea80000300a00 */
[----:B------:R-:W4:Y:S01]  /*b550*/  LDL.LU.64 R10, [R1+0xdc0] ;  /* 0x000dc000010a7983 */ /* 0x000f220000300a00 */
[----:B------:R-:W-:-:S02]  /*b560*/  IMAD.MOV.U32 R9, RZ, RZ, R26 ;  /* 0x000000ffff097224 */ /* 0x000fc400078e001a */
[----:B------:R-:W-:Y:S01]  /*b570*/  IMAD.MOV.U32 R8, RZ, RZ, R27 ;  /* 0x000000ffff087224 */ /* 0x000fe200078e001b */
[----:B------:R0:W-:Y:S04]  /*b580*/  STL.64 [R1+0x230], R24 ;  /* 0x0002301801007387 */ /* 0x0001e80000100a00 */
[----:B------:R-:W3:Y:S04]  /*b590*/  LDL.LU.64 R26, [R1+0xdb8] ;  /* 0x000db800011a7983 */ /* 0x000ee80000300a00 */
[----:B0-----:R-:W3:Y:S04]  /*b5a0*/  LDL.LU.64 R24, [R1+0xdb0] ;  /* 0x000db00001187983 */ /* 0x001ee80000300a00 */
[----:B------:R-:W-:Y:S04]  /*b5b0*/  STL.64 [R1+0xd78], R22 ;  /* 0x000d781601007387 */ /* 0x000fe80000100a00 */
[----:B------:R0:W-:Y:S04]  /*b5c0*/  STL.64 [R1+0xd70], R20 ;  /* 0x000d701401007387 */ /* 0x0001e80000100a00 */
[----:B0-----:R-:W3:Y:S04]  /*b5d0*/  LDL.LU.64 R20, [R1+0x40] ;  /* 0x0000400001147983 */ /* 0x001ee80000300a00 */
[----:B------:R-:W-:Y:S04]  /*b5e0*/  STL [R1+0xabc], R8 ;  /* 0x000abc0801007387 */ /* 0x000fe80000100800 */
[----:B------:R0:W-:Y:S04]  /*b5f0*/  STL [R1+0xab8], R9 ;  /* 0x000ab80901007387 */ /* 0x0001e80000100800 */
[----:B----4-:R1:W-:Y:S04]  /*b600*/  STL.64 [R1+0xd68], R10 ;  /* 0x000d680a01007387 */ /* 0x0103e80000100a00 */
[----:B0-----:R-:W4:Y:S04]  /*b610*/  LDL.LU.64 R8, [R1+0x90] ;  /* 0x0000900001087983 */ /* 0x001f280000300a00 */
[----:B-1----:R-:W2:Y:S01]  /*b620*/  LDL.LU.64 R10, [R1+0x98] ;  /* 0x00009800010a7983 */ /* 0x002ea20000300a00 */
[-C--:B---3--:R-:W-:Y:S03]  /*b630*/  HMMA.16816.F32 R12, R24, R20.reuse, R12 ;  /* 0x00000014180c723c */ /* 0x088fe6000000180c */
[----:B--2---:R-:W-:Y:S04]  /*b640*/  STL.64 [R1+0xd88], R10 ;  /* 0x000d880a01007387 */ /* 0x004fe80000100a00 */
[----:B----4-:R0:W-:Y:S04]  /*b650*/  STL.64 [R1+0xd80], R8 ;  /* 0x000d800801007387 */ /* 0x0101e80000100a00 */
[----:B0-----:R-:W2:Y:S04]  /*b660*/  LDL.LU.64 R8, [R1+0x280] ;  /* 0x0002800001087983 */ /* 0x001ea80000300a00 */
[----:B------:R-:W2:Y:S08]  /*b670*/  LDL.LU.64 R10, [R1+0x288] ;  /* 0x00028800010a7983 */ /* 0x000eb00000300a00 */
[----:B------:R-:W-:Y:S04]  /*b680*/  STL.64 [R1+0xa0], R12 ;  /* 0x0000a00c01007387 */ /* 0x000fe80000100a00 */
[----:B------:R0:W-:Y:S04]  /*b690*/  STL.64 [R1+0xa8], R14 ;  /* 0x0000a80e01007387 */ /* 0x0001e80000100a00 */
[----:B0-----:R-:W3:Y:S04]  /*b6a0*/  LDL.LU.64 R14, [R1+0xda8] ;  /* 0x000da800010e7983 */ /* 0x001ee80000300a00 */
[----:B------:R-:W3:Y:S01]  /*b6b0*/  LDL.LU.64 R12, [R1+0xda0] ;  /* 0x000da000010c7983 */ /* 0x000ee20000300a00 */
[-C--:B--2---:R-:W-:Y:S08]  /*b6c0*/  HMMA.16816.F32 R8, R16, R20.reuse, R8 ;  /* 0x000000141008723c */ /* 0x084ff00000001808 */
[----:B---3--:R-:W-:Y:S11]  /*b6d0*/  HMMA.16816.F32 R4, R12, R20, R4 ;  /* 0x000000140c04723c */ /* 0x008ff60000001804 */
[----:B------:R-:W-:Y:S11]  /*b6e0*/  @!UPT UIADD3 URZ, URZ, URZ, URZ ;  /* 0x0000003f3f3ff290 */ /* 0x000ff6000fffe03f */
[----:B------:R-:W-:Y:S01]  /*b6f0*/  @!UPT UIADD3 URZ, URZ, URZ, URZ ;  /* 0x0000003f3f3ff290 */ /* 0x000fe2000fffe03f */
[----:B------:R0:W-:Y:S01]  /*b700*/  STL [R1+0x1e0], R4 ;  /* 0x0001e00401007387 */ /* 0x0001e20000100800 */
[----:B------:R-:W-:Y:S02]  /*b710*/  IMAD.MOV.U32 R2, RZ, RZ, R5 ;  /* 0x000000ffff027224 */ /* 0x000fe400078e0005 */
[----:B------:R-:W-:Y:S02]  /*b720*/  IMAD.MOV.U32 R0, RZ, RZ, R6 ;  /* 0x000000ffff007224 */ /* 0x000fe400078e0006 */
[----:B0-----:R-:W-:Y:S02]  /*b730*/  IMAD.MOV.U32 R4, RZ, RZ, R7 ;  /* 0x000000ffff047224 */ /* 0x001fe400078e0007 */
[----:B------:R-:W2:Y:S04]  /*b740*/  LDL.LU.64 R6, [R1+0xd98] ;  /* 0x000d980001067983 */ /* 0x000ea80000300a00 */
[----:B------:R-:W3:Y:S04]  /*b750*/  LDL.LU R5, [R1+0xd90] ;  /* 0x000d900001057983 */ /* 0x000ee80000300800 */
[----:B------:R0:W-:Y:S04]  /*b760*/  STL [R1+0xb78], R2 ;  /* 0x000b780201007387 */ /* 0x0001e80000100800 */
[----:B------:R1:W-:Y:S04]  /*b770*/  STL [R1+0xb74], R0 ;  /* 0x000b740001007387 */ /* 0x0003e80000100800 */
[----:B------:R-:W-:Y:S04]  /*b780*/  STL [R1+0xb70], R4 ;  /* 0x000b700401007387 */ /* 0x000fe80000100800 */
[----:B------:R-:W-:Y:S01]  /*b790*/  STL.64 [R1+0x110], R8 ;  /* 0x0001100801007387 */ /* 0x000fe20000100a00 */
[----:B0-----:R-:W-:-:S03]  /*b7a0*/  IMAD.MOV.U32 R2, RZ, RZ, R20 ;  /* 0x000000ffff027224 */ /* 0x001fc600078e0014 */
[----:B------:R0:W-:Y:S01]  /*b7b0*/  STL.64 [R1+0x118], R10 ;  /* 0x0001180a01007387 */ /* 0x0001e20000100a00 */
[----:B-1----:R-:W-:-:S03]  /*b7c0*/  IMAD.MOV.U32 R0, RZ, RZ, R21 ;  /* 0x000000ffff007224 */ /* 0x002fc600078e0015 */
[----:B0-----:R-:W4:Y:S04]  /*b7d0*/  LDL.LU.64 R10, [R1+0xd88] ;  /* 0x000d8800010a7983 */ /* 0x001f280000300a00 */
[----:B------:R-:W4:Y:S04]  /*b7e0*/  LDL.LU.64 R8, [R1+0xd80] ;  /* 0x000d800001087983 */ /* 0x000f280000300a00 */
[----:B------:R-:W4:Y:S04]  /*b7f0*/  LDL.LU.64 R22, [R1+0xd78] ;  /* 0x000d780001167983 */ /* 0x000f280000300a00 */
[----:B------:R-:W4:Y:S04]  /*b800*/  LDL.LU.64 R20, [R1+0xd70] ;  /* 0x000d700001147983 */ /* 0x000f280000300a00 */
[----:B------:R-:W-:Y:S04]  /*b810*/  STL.64 [R1+0xd50], R18 ;  /* 0x000d501201007387 */ /* 0x000fe80000100a00 */
[----:B------:R0:W-:Y:S02]  /*b820*/  STL.64 [R1+0xd48], R16 ;  /* 0x000d481001007387 */ /* 0x0001e40000100a00 */
[----:B0-----:R-:W-:-:S02]  /*b830*/  IMAD.MOV.U32 R16, RZ, RZ, R2 ;  /* 0x000000ffff107224 */ /* 0x001fc400078e0002 */
[----:B------:R-:W-:-:S07]  /*b840*/  IMAD.MOV.U32 R17, RZ, RZ, R0 ;  /* 0x000000ffff117224 */ /* 0x000fce00078e0000 */
[----:B----4-:R-:W-:Y:S01]  /*b850*/  HMMA.16816.F32 R16, R20, R16, R8 ;  /* 0x000000101410723c */ /* 0x010fe20000001808 */
[----:B------:R-:W4:Y:S11]  /*b860*/  LDL.LU.64 R10, [R1+0xd68] ;  /* 0x000d6800010a7983 */ /* 0x000f360000300a00 */
[----:B------:R-:W-:Y:S11]  /*b870*/  @!UPT UIADD3 URZ, URZ, URZ, URZ ;  /* 0x0000003f3f3ff290 */ /* 0x000ff6000fffe03f */
[----:B------:R0:W-:Y:S01]  /*b880*/  STL.64 [R1+0x248], R18 ;  /* 0x0002481201007387 */ /* 0x0001e20000100a00 */
[----:B------:R-:W-:Y:S02]  /*b890*/  IMAD.MOV.U32 R8, RZ, RZ, R16 ;  /* 0x000000ffff087224 */ /* 0x000fe400078e0010 */
[----:B------:R-:W-:Y:S02]  /*b8a0*/  IMAD.MOV.U32 R9, RZ, RZ, R17 ;  /* 0x000000ffff097224 */ /* 0x000fe400078e0011 */
[----:B------:R-:W3:Y:S04]  /*b8b0*/  LDL.LU.64 R16, [R1+0x220] ;  /* 0x0002200001107983 */ /* 0x000ee80000300a00 */
[----:B0-----:R-:W3:Y:S04]  /*b8c0*/  LDL.LU.64 R18, [R1+0x228] ;  /* 0x0002280001127983 */ /* 0x001ee80000300a00 */
[----:B------:R-:W-:Y:S04]  /*b8d0*/  STL.64 [R1+0xd40], R22 ;  /* 0x000d401601007387 */ /* 0x000fe80000100a00 */
[----:B------:R0:W-:Y:S04]  /*b8e0*/  STL.64 [R1+0xd38], R20 ;  /* 0x000d381401007387 */ /* 0x0001e80000100a00 */
[----:B0-----:R-:W3:Y:S04]  /*b8f0*/  LDL.LU.64 R20, [R1+0x320] ;  /* 0x0003200001147983 */ /* 0x001ee80000300a00 */
[----:B------:R-:W3:Y:S04]  /*b900*/  LDL.LU.64 R22, [R1+0x328] ;  /* 0x0003280001167983 */ /* 0x000ee80000300a00 */
[----:B------:R-:W-:Y:S04]  /*b910*/  STL [R1+0xac4], R8 ;  /* 0x000ac40801007387 */ /* 0x000fe80000100800 */
[----:B------:R-:W-:Y:S04]  /*b920*/  STL [R1+0xac0], R9 ;  /* 0x000ac00901007387 */ /* 0x000fe80000100800 */
[----:B----4-:R-:W-:Y:S04]  /*b930*/  STL.64 [R1+0xc80], R10 ;  /* 0x000c800a01007387 */ /* 0x010fe80000100a00 */
[----:B--2---:R-:W0:Y:S04]  /*b940*/  LDSM.16.M88.4 R8, [R7+0xa000] ;  /* 0x00a000000708783b */ /* 0x004e280000000200 */
[----:B0-----:R-:W-:Y:S04]  /*b950*/  STL.64 [R1+0x30], R8 ;  /* 0x0000300801007387 */ /* 0x001fe80000100a00 */
[----:B------:R-:W-:Y:S04]  /*b960*/  STL.64 [R1+0x38], R10 ;  /* 0x0000380a01007387 */ /* 0x000fe80000100a00 */
[----:B------:R-:W-:Y:S04]  /*b970*/  STL.64 [R1+0xd60], R6 ;  /* 0x000d600601007387 */ /* 0x000fe80000100a00 */
[----:B---3--:R0:W-:Y:S04]  /*b980*/  STL [R1+0xd58], R5 ;  /* 0x000d580501007387 */ /* 0x0081e80000100800 */
[----:B------:R-:W1:Y:S04]  /*b990*/  LDSM.16.M88.4 R8, [R7+0xc000] ;  /* 0x00c000000708783b */ /* 0x000e680000000200 */
[----:B0-----:R-:W2:Y:S02]  /*b9a0*/  LDL.LU.64 R4, [R1+0x30] ;  /* 0x0000300001047983 */ /* 0x001ea40000300a00 */
[-C--:B--2---:R-:W-:Y:S08]  /*b9b0*/  HMMA.16816.F32 R20, R24, R4.reuse, R20 ;  /* 0x000000041814723c */ /* 0x084ff00000001814 */
[----:B------:R-:W-:Y:S01]  /*b9c0*/  HMMA.16816.F32 R16, R12, R4, R16 ;  /* 0x000000040c10723c */ /* 0x000fe20000001810 */
[----:B------:R-:W-:Y:S11]  /*b9d0*/  IMAD.MOV.U32 R3, RZ, RZ, R5 ;  /* 0x000000ffff037224 */ /* 0x000ff600078e0005 */
[----:B------:R-:W-:Y:S03]  /*b9e0*/  @!UPT UIADD3 URZ, URZ, URZ, URZ ;  /* 0x0000003f3f3ff290 */ /* 0x000fe6000fffe03f */
[----:B------:R0:W-:Y:S04]  /*b9f0*/  STL.64 [R1+0x90], R20 ;  /* 0x0000901401007387 */ /* 0x0001e80000100a00 */
[----:B------:R2:W-:Y:S04]  /*ba00*/  STL.64 [R1+0x98], R22 ;  /* 0x0000981601007387 */ /* 0x0005e80000100a00 */
[----:B0-----:R-:W3:Y:S04]  /*ba10*/  LDL.LU.64 R20, [R1+0x2a0] ;  /* 0x0002a00001147983 */ /* 0x001ee80000300a00 */
[----:B--2---:R-:W3:Y:S04]  /*ba20*/  LDL.LU.64 R22, [R1+0x2a8] ;  /* 0x0002a80001167983 */ /* 0x004ee80000300a00 */
[----:B------:R-:W-:Y:S04]  /*ba30*/  STL.64 [R1+0xd30], R26 ;  /* 0x000d301a01007387 */ /* 0x000fe80000100a00 */
[----:B------:R0:W-:Y:S01]  /*ba40*/  STL.64 [R1+0xd28], R24 ;  /* 0x000d281801007387 */ /* 0x0001e20000100a00 */
[----:B------:R-:W-:-:S02]  /*ba50*/  IMAD.MOV.U32 R28, RZ, RZ, R4 ;  /* 0x000000ffff1c7224 */ /* 0x000fc400078e0004 */
[----:B------:R-:W-:Y:S01]  /*ba60*/  IMAD.MOV.U32 R4, RZ, RZ, R18 ;  /* 0x000000ffff047224 */ /* 0x000fe200078e0012 */
[----:B0-----:R-:W2:Y:S04]  /*ba70*/  LDL.LU.64 R24, [R1+0xf0] ;  /* 0x0000f00001187983 */ /* 0x001ea80000300a00 */
[----:B------:R-:W2:Y:S04]  /*ba80*/  LDL.LU.64 R26, [R1+0xf8] ;  /* 0x0000f800011a7983 */ /* 0x000ea80000300a00 */
[----:B------:R-:W4:Y:S04]  /*ba90*/  LDL.LU.64 R6, [R1+0xd60] ;  /* 0x000d600001067983 */ /* 0x000f280000300a00 */
[----:B------:R-:W2:Y:S01]  /*baa0*/  LDL.LU R5, [R1+0xd58] ;  /* 0x000d580001057983 */ /* 0x000ea20000300800 */
[----:B------:R-:W-:-:S02]  /*bab0*/  IMAD.MOV.U32 R2, RZ, RZ, R16 ;  /* 0x000000ffff027224 */ /* 0x000fc400078e0010 */
[----:B------:R-:W-:Y:S01]  /*bac0*/  IMAD.MOV.U32 R0, RZ, RZ, R17 ;  /* 0x000000ffff007224 */ /* 0x000fe200078e0011 */
[----:B------:R0:W-:Y:S04]  /*bad0*/  STL [R1+0x1dc], R19 ;  /* 0x0001dc1301007387 */ /* 0x0001e80000100800 */
[----:B0-----:R-:W3:Y:S04]  /*bae0*/  LDL.LU.64 R18, [R1+0xd50] ;  /* 0x000d500001127983 */ /* 0x001ee80000300a00 */
[----:B------:R-:W3:Y:S04]  /*baf0*/  LDL.LU.64 R16, [R1+0xd48] ;  /* 0x000d480001107983 */ /* 0x000ee80000300a00 */
[----:B-1----:R-:W-:Y:S04]  /*bb00*/  STL.64 [R1+0x20], R8 ;  /* 0x0000200801007387 */ /* 0x002fe80000100a00 */
[----:B------:R-:W-:Y:S04]  /*bb10*/  STL.64 [R1+0x28], R10 ;  /* 0x0000280a01007387 */ /* 0x000fe80000100a00 */
[----:B------:R-:W-:Y:S04]  /*bb20*/  STL [R1+0xb84], R2 ;  /* 0x000b840201007387 */ /* 0x000fe80000100800 */
[----:B------:R-:W-:Y:S04]  /*bb30*/  STL [R1+0xb80], R0 ;  /* 0x000b800001007387 */ /* 0x000fe80000100800 */
[----:B------:R0:W-:Y:S02]  /*bb40*/  STL [R1+0xb7c], R4 ;  /* 0x000b7c0401007387 */ /* 0x0001e40000100800 */
[----:B0-----:R-:W-:-:S02]  /*bb50*/  IMAD.MOV.U32 R4, RZ, RZ, R28 ;  /* 0x000000ffff047224 */ /* 0x001fc400078e001c */
[----:B----4-:R-:W-:Y:S04]  /*bb60*/  STL.64 [R1+0xd20], R6 ;  /* 0x000d200601007387 */ /* 0x010fe80000100a00 */
[----:B--2---:R0:W-:Y:S02]  /*bb70*/  STL [R1+0xd18], R5 ;  /* 0x000d180501007387 */ /* 0x0041e40000100800 */
[----:B0-----:R-:W-:-:S07]  /*bb80*/  IMAD.MOV.U32 R5, RZ, RZ, R3 ;  /* 0x000000ffff057224 */ /* 0x001fce00078e0003 */
[-C--:B---3--:R-:W-:Y:S11]  /*bb90*/  HMMA.16816.F32 R20, R16, R4.reuse, R20 ;  /* 0x000000041014723c */ /* 0x088ff60000001814 */
[----:B------:R-:W-:Y:S11]  /*bba0*/  @!UPT UIADD3 URZ, URZ, URZ, URZ ;  /* 0x0000003f3f3ff290 */ /* 0x000ff6000fffe03f */
[----:B------:R-:W-:Y:S01]  /*bbb0*/  @!UPT UIADD3 URZ, URZ, URZ, URZ ;  /* 0x0000003f3f3ff290 */ /* 0x000fe2000fffe03f */
[----:B------:R-:W-:Y:S04]  /*bbc0*/  STL.64 [R1+0x100], R20 ;  /* 0x0001001401007387 */ /* 0x000fe80000100a00 */
[----:B------:R0:W-:Y:S04]  /*bbd0*/  STL.64 [R1+0x108], R22 ;  /* 0x0001081601007387 */ /* 0x0001e80000100a00 */
[----:B0-----:R-:W2:Y:S04]  /*bbe0*/  LDL.LU.64 R22, [R1+0xd40] ;  /* 0x000d400001167983 */ /* 0x001ea80000300a00 */
[----:B------:R-:W2:Y:S02]  /*bbf0*/  LDL.LU.64 R20, [R1+0xd38] ;  /* 0x000d380001147983 */ /* 0x000ea40000300a00 */
[----:B--2---:R-:W-:Y:S02]  /*bc00*/  HMMA.16816.F32 R4, R20, R4, R24 ;  /* 0x000000041404723c */ /* 0x004fe40000001818 */
[----:B------:R-:W2:Y:S04]  /*bc10*/  LDL.LU.64 R26, [R1+0xd30] ;  /* 0x000d3000011a7983 */ /* 0x000ea80000300a00 */
[----:B------:R-:W2:Y:S11]  /*bc20*/  LDL.LU.64 R24, [R1+0xd28] ;  /* 0x000d280001187983 */ /* 0x000eb60000300a00 */
[----:B------:R-:W-:Y:S06]  /*bc30*/  @!UPT UIADD3 URZ, URZ, URZ, URZ ;  /* 0x0000003f3f3ff290 */ /* 0x000fec000fffe03f */
[----:B------:R0:W-:Y:S04]  /*bc40*/  STL.64 [R1+0x250], R4 ;  /* 0x0002500401007387 */ /* 0x0001e80000100a00 */
[----:B------:R1:W-:Y:S04]  /*bc50*/  STL.64 [R1+0x258], R6 ;  /* 0x0002580601007387 */ /* 0x0003e80000100a00 */
[----:B0-----:R-:W3:Y:S04]  /*bc60*/  LDL.LU.64 R4, [R1+0x290] ;  /* 0x0002900001047983 */ /* 0x001ee80000300a00 */
[----:B-1----:R-:W3:Y:S04]  /*bc70*/  LDL.LU.64 R6, [R1+0x298] ;  /* 0x0002980001067983 */ /* 0x002ee80000300a00 */
[----:B------:R-:W-:Y:S04]  /*bc80*/  STL.64 [R1+0xd10], R22 ;  /* 0x000d101601007387 */ /* 0x000fe80000100a00 */
[----:B------:R0:W-:Y:S04]  /*bc90*/  STL.64 [R1+0xd08], R20 ;  /* 0x000d081401007387 */ /* 0x0001e80000100a00 */
[----:B0-----:R-:W2:Y:S04]  /*bca0*/  LDL.LU.64 R20, [R1+0x330] ;  /* 0x0003300001147983 */ /* 0x001ea80000300a00 */
[----:B------:R-:W2:Y:S02]  /*bcb0*/  LDL.LU.64 R22, [R1+0x338] ;  /* 0x0003380001167983 */ /* 0x000ea40000300a00 */
[----:B--2---:R-:W-:Y:S11]  /*bcc0*/  HMMA.16816.F32 R20, R24, R8, R20 ;  /* 0x000000081814723c */ /* 0x004ff60000001814 */
[----:B------:R-:W-:Y:S11]  /*bcd0*/  @!UPT UIADD3 URZ, URZ, URZ, URZ ;  /* 0x0000003f3f3ff290 */ /* 0x000ff6000fffe03f */
[----:B------:R-:W-:Y:S02]  /*bce0*/  @!UPT UIADD3 URZ, URZ, URZ, URZ ;  /* 0x0000003f3f3ff290 */ /* 0x000fe4000fffe03f */
[----:B------:R-:W-:Y:S02]  /*bcf0*/  IMAD.MOV.U32 R11, RZ, RZ, R20 ;  /* 0x000000ffff0b7224 */ /* 0x000fe400078e0014 */
[----:B------:R-:W-:Y:S02]  /*bd00*/  IMAD.MOV.U32 R10, RZ, RZ, R21 ;  /* 0x000000ffff0a7224 */ /* 0x000fe400078e0015 */
[----:B------:R-:W-:Y:S01]  /*bd10*/  IMAD.MOV.U32 R9, RZ, RZ, R22 ;  /* 0x000000ffff097224 */ /* 0x000fe200078e0016 */
[----:B------:R-:W2:Y:S01]  /*bd20*/  LDL.LU.64 R20, [R1+0x2d0] ;  /* 0x0002d00001147983 */ /* 0x000ea20000300a00 */
[----:B------:R-:W-:-:S03]  /*bd30*/  IMAD.MOV.U32 R8, RZ, RZ, R23 ;  /* 0x000000ffff087224 */ /* 0x000fc600078e0017 */
[----:B------:R-:W2:Y:S04]  /*bd40*/  LDL.LU.64 R22, [R1+0x2d8] ;  /* 0x0002d80001167983 */ /* 0x000ea80000300a00 */
[----:B------:R-:W-:Y:S04]  /*bd50*/  STL.64 [R1+0xd00], R26 ;  /* 0x000d001a01007387 */ /* 0x000fe80000100a00 */
[----:B------:R0:W-:Y:S04]  /*bd60*/  STL.64 [R1+0xcf8], R24 ;  /* 0x000cf81801007387 */ /* 0x0001e80000100a00 */
[----:B0-----:R-:W4:Y:S04]  /*bd70*/  LDL.LU.64 R24, [R1+0x60] ;  /* 0x0000600001187983 */ /* 0x001f280000300a00 */
[----:B------:R-:W4:Y:S04]  /*bd80*/  LDL.LU.64 R26, [R1+0x68] ;  /* 0x00006800011a7983 */ /* 0x000f280000300a00 */
[----:B------:R-:W-:Y:S04]  /*bd90*/  STL [R1+0xcc4], R10 ;  /* 0x000cc40a01007387 */ /* 0x000fe80000100800 */
[----:B------:R-:W-:Y:S04]  /*bda0*/  STL [R1+0xcc0], R11 ;  /* 0x000cc00b01007387 */ /* 0x000fe80000100800 */
[----:B------:R0:W-:Y:S04]  /*bdb0*/  STL.64 [R1+0xcd8], R8 ;  /* 0x000cd80801007387 */ /* 0x0001e80000100a00 */
[----:B0-----:R-:W3:Y:S02]  /*bdc0*/  LDL.LU.64 R8, [R1+0x20] ;  /* 0x0000200001087983 */ /* 0x001ee40000300a00 */
[-C--:B---3--:R-:W-:Y:S08]  /*bdd0*/  HMMA.16816.F32 R4, R12, R8.reuse, R4 ;  /* 0x000000080c04723c */ /* 0x088ff00000001804 */
[----:B--2---:R-:W-:Y:S11]  /*bde0*/  HMMA.16816.F32 R20, R16, R8, R20 ;  /* 0x000000081014723c */ /* 0x004ff60000001814 */
[----:B------:R-:W-:Y:S04]  /*bdf0*/  @!UPT UIADD3 URZ, URZ, URZ, URZ ;  /* 0x0000003f3f3ff290 */ /* 0x000fe8000fffe03f */
[----:B------:R0:W-:Y:S01]  /*be00*/  STL.64 [R1+0x1c8], R6 ;  /* 0x0001c80601007387 */ /* 0x0001e20000100a00 */
[----:B------:R-:W-:Y:S02]  /*be10*/  IMAD.MOV.U32 R0, RZ, RZ, R4 ;  /* 0x000000ffff007224 */ /* 0x000fe400078e0004 */
[----:B------:R-:W-:Y:S01]  /*be20*/  IMAD.MOV.U32 R4, RZ, RZ, R5 ;  /* 0x000000ffff047224 */ /* 0x000fe200078e0005 */
[----:B0-----:R-:W2:Y:S04]  /*be30*/  LDL.LU.64 R6, [R1+0xd20] ;  /* 0x000d200001067983 */ /* 0x001ea80000300a00 */
[----:B------:R-:W3:Y:S04]  /*be40*/  LDL.LU R5, [R1+0xd18] ;  /* 0x000d180001057983 */ /* 0x000ee80000300800 */
[----:B------:R-:W-:Y:S04]  /*be50*/  STL.64 [R1+0xce8], R14 ;  /* 0x000ce80e01007387 */ /* 0x000fe80000100a00 */
[----:B------:R0:W-:Y:S04]  /*be60*/  STL.64 [R1+0xce0], R12 ;  /* 0x000ce00c01007387 */ /* 0x0001e80000100a00 */
[----:B0-----:R-:W2:Y:S04]  /*be70*/  LDL.LU.64 R12, [R1+0x340] ;  /* 0x00034000010c7983 */ /* 0x001ea80000300a00 */
[----:B------:R-:W2:Y:S04]  /*be80*/  LDL.LU.64 R14, [R1+0x348] ;  /* 0x00034800010e7983 */ /* 0x000ea80000300a00 */
[----:B------:R-:W-:Y:S04]  /*be90*/  STL [R1+0xc20], R0 ;  /* 0x000c200001007387 */ /* 0x000fe80000100800 */
[----:B------:R-:W-:Y:S04]  /*bea0*/  STL [R1+0xb88], R4 ;  /* 0x000b880401007387 */ /* 0x000fe80000100800 */
[----:B------:R-:W-:Y:S04]  /*beb0*/  STL.64 [R1+0xf0], R20 ;  /* 0x0000f01401007387 */ /* 0x000fe80000100a00 */
[----:B------:R0:W-:Y:S04]  /*bec0*/  STL.64 [R1+0xf8], R22 ;  /* 0x0000f81601007387 */ /* 0x0001e80000100a00 */
[----:B0-----:R-:W4:Y:S04]  /*bed0*/  LDL.LU.64 R22, [R1+0xd10] ;  /* 0x000d100001167983 */ /* 0x001f280000300a00 */
[----:B------:R-:W4:Y:S01]  /*bee0*/  LDL.LU.64 R20, [R1+0xd08] ;  /* 0x000d080001147983 */ /* 0x000f220000300a00 */
[----:B------:R-:W-:-:S02]  /*bef0*/  IMAD.MOV.U32 R2, RZ, RZ, R8 ;  /* 0x000000ffff027224 */ /* 0x000fc400078e0008 */
[----:B------:R-:W-:Y:S02]  /*bf00*/  IMAD.MOV.U32 R0, RZ, RZ, R9 ;  /* 0x000000ffff007224 */ /* 0x000fe400078e0009 */
[----:B------:R-:W2:Y:S04]  /*bf10*/  LDL.LU.64 R8, [R1+0x2b0] ;  /* 0x0002b00001087983 */ /* 0x000ea80000300a00 */
[----:B------:R-:W2:Y:S04]  /*bf20*/  LDL.LU.64 R10, [R1+0x2b8] ;  /* 0x0002b800010a7983 */ /* 0x000ea80000300a00 */
[----:B------:R-:W-:Y:S04]  /*bf30*/  STL.64 [R1+0xcd0], R18 ;  /* 0x000cd01201007387 */ /* 0x000fe80000100a00 */
[----:B------:R0:W-:Y:S02]  /*bf40*/  STL.64 [R1+0xcc8], R16 ;  /* 0x000cc81001007387 */ /* 0x0001e40000100a00 */
[----:B0-----:R-:W-:-:S02]  /*bf50*/  IMAD.MOV.U32 R16, RZ, RZ, R2 ;  /* 0x000000ffff107224 */ /* 0x001fc400078e0002 */
[----:B------:R-:W-:-:S07]  /*bf60*/  IMAD.MOV.U32 R17, RZ, RZ, R0 ;  /* 0x000000ffff117224 */ /* 0x000fce00078e0000 */
[----:B----4-:R-:W-:Y:S01]  /*bf70*/  HMMA.16816.F32 R16, R20, R16, R24 ;  /* 0x000000101410723c */ /* 0x010fe20000001818 */
[----:B------:R-:W4:Y:S04]  /*bf80*/  LDL.LU.64 R26, [R1+0xd00] ;  /* 0x000d0000011a7983 */ /* 0x000f280000300a00 */
[----:B------:R-:W4:Y:S11]  /*bf90*/  LDL.LU.64 R24, [R1+0xcf8] ;  /* 0x000cf80001187983 */ /* 0x000f360000300a00 */
[----:B------:R-:W-:Y:S07]  /*bfa0*/  @!UPT UIADD3 URZ, URZ, URZ, URZ ;  /* 0x0000003f3f3ff290 */ /* 0x000fee000fffe03f */
[----:B------:R-:W-:Y:S01]  /*bfb0*/  STL.64 [R1+0x260], R16 ;  /* 0x0002601001007387 */ /* 0x000fe20000100a00 */
[----:B------:R-:W-:-:S03]  /*bfc0*/  IMAD.MOV.U32 R3, RZ, RZ, R19 ;  /* 0x000000ffff037224 */ /* 0x000fc600078e0013 */
[----:B------:R-:W-:Y:S04]  /*bfd0*/  STL [R1+0x268], R18 ;  /* 0x0002681201007387 */ /* 0x000fe80000100800 */
[----:B--2---:R0:W1:Y:S04]  /*bfe0*/  LDSM.16.M88.4 R16, [R7+0xe000] ;  /* 0x00e000000710783b */ /* 0x0040680000000200 */
[----:B------:R2:W-:Y:S04]  /*bff0*/  STL [R1+0xaa8], R3 ;  /* 0x000aa80301007387 */ /* 0x0005e80000100800 */
[----:B0-----:R-:W2:Y:S04]  /*c000*/  LDL.LU R7, [R1+0xcf0] ;  /* 0x000cf00001077983 */ /* 0x001ea80000300800 */
[----:B-1----:R-:W-:Y:S01]  /*c010*/  STL.64 [R1+0x18], R18 ;  /* 0x0000181201007387 */ /* 0x002fe20000100a00 */
[-C--:B----4-:R-:W-:Y:S03]  /*c020*/  HMMA.16816.F32 R24, R24, R16.reuse, R12 ;  /* 0x000000101818723c */ /* 0x090fe6000000180c */
[----:B------:R-:W4:Y:S04]  /*c030*/  LDL.LU.64 R14, [R1+0xce8] ;  /* 0x000ce800010e7983 */ /* 0x000f280000300a00 */
[----:B------:R-:W4:Y:S11]  /*c040*/  LDL.LU.64 R12, [R1+0xce0] ;  /* 0x000ce000010c7983 */ /* 0x000f360000300a00 */
[----:B------:R-:W-:Y:S05]  /*c050*/  @!UPT UIADD3 URZ, URZ, URZ, URZ ;  /* 0x0000003f3f3ff290 */ /* 0x000fea000fffe03f */
[----:B------:R-:W-:Y:S01]  /*c060*/  STL.64 [R1+0x60], R24 ;  /* 0x0000601801007387 */ /* 0x000fe20000100a00 */
[----:B------:R-:W-:Y:S02]  /*c070*/  IMAD.MOV.U32 R28, RZ, RZ, R26 ;  /* 0x000000ffff1c7224 */ /* 0x000fe400078e001a */
[----:B------:R-:W-:Y:S02]  /*c080*/  IMAD.MOV.U32 R29, RZ, RZ, R27 ;  /* 0x000000ffff1d7224 */ /* 0x000fe400078e001b */
[----:B---3--:R-:W0:Y:S01]  /*c090*/  LDSM.16.MT88.4 R24, [R5+0x11000] ;  /* 0x011000000518783b */ /* 0x008e220000004200 */
[----:B--2---:R-:W-:Y:S02]  /*c0a0*/  IMAD.MOV.U32 R3, RZ, RZ, R18 ;  /* 0x000000ffff037224 */ /* 0x004fe400078e0012 */
[----:B------:R-:W-:Y:S01]  /*c0b0*/  IMAD.MOV.U32 R0, RZ, RZ, R19 ;  /* 0x000000ffff007224 */ /* 0x000fe200078e0013 */
[----:B0-----:R-:W-:Y:S04]  /*c0c0*/  STL.64 [R1+0xcb8], R26 ;  /* 0x000cb81a01007387 */ /* 0x001fe80000100a00 */
[----:B------:R0:W-:Y:S04]  /*c0d0*/  STL.64 [R1+0xcb0], R24 ;  /* 0x000cb01801007387 */ /* 0x0001e80000100a00 */
[----:B0-----:R-:W2:Y:S04]  /*c0e0*/  LDL.LU.64 R24, [R1+0x2f0] ;  /* 0x0002f00001187983 */ /* 0x001ea80000300a00 */
[----:B------:R-:W2:Y:S01]  /*c0f0*/  LDL.LU.64 R26, [R1+0x2f8] ;  /* 0x0002f800011a7983 */ /* 0x000ea20000300a00 */
[----:B----4-:R-:W-:Y:S03]  /*c100*/  HMMA.16816.F32 R12, R12, R16, R8 ;  /* 0x000000100c0c723c */ /* 0x010fe60000001808 */
[----:B------:R-:W3:Y:S04]  /*c110*/  LDL.LU.64 R8, [R1+0xcd8] ;  /* 0x000cd80001087983 */ /* 0x000ee80000300a00 */
[----:B------:R-:W2:Y:S01]  /*c120*/  LDL.LU.64 R18, [R1+0xcd0] ;  /* 0x000cd00001127983 */ /* 0x000ea20000300a00 */
[----:B------:R-:W-:-:S02]  /*c130*/  IMAD.MOV.U32 R10, RZ, RZ, R16 ;  /* 0x000000ffff0a7224 */ /* 0x000fc400078e0010 */
[----:B------:R-:W-:Y:S02]  /*c140*/  IMAD.MOV.U32 R11, RZ, RZ, R17 ;  /* 0x000000ffff0b7224 */ /* 0x000fe400078e0011 */
[----:B------:R-:W2:Y:S11]  /*c150*/  LDL.LU.64 R16, [R1+0xcc8] ;  /* 0x000cc80001107983 */ /* 0x000eb60000300a00 */
[----:B------:R0:W-:Y:S01]  /*c160*/  STL [R1+0x184], R13 ;  /* 0x0001840d01007387 */ /* 0x0001e20000100800 */
[----:B------:R-:W-:-:S02]  /*c170*/  IMAD.MOV.U32 R4, RZ, RZ, R12 ;  /* 0x000000ffff047224 */ /* 0x000fc400078e000c */
[----:B------:R-:W-:Y:S01]  /*c180*/  IMAD.MOV.U32 R12, RZ, RZ, R10 ;  /* 0x000000ffff0c7224 */ /* 0x000fe200078e000a */
[----:B------:R-:W-:Y:S01]  /*c190*/  STL [R1+0x188], R14 ;  /* 0x0001880e01007387 */ /* 0x000fe20000100800 */
[----:B0-----:R-:W-:-:S03]  /*c1a0*/  IMAD.MOV.U32 R13, RZ, RZ, R11 ;  /* 0x000000ffff0d7224 */ /* 0x001fc600078e000b */
[----:B------:R-:W-:Y:S04]  /*c1b0*/  STL.64 [R1+0xc90], R6 ;  /* 0x000c900601007387 */ /* 0x000fe80000100a00 */
[----:B------:R2:W-:Y:S04]  /*c1c0*/  STL.64 [R1+0xc88], R4 ;  /* 0x000c880401007387 */ /* 0x0005e80000100a00 */
[----:B------:R-:W4:Y:S04]  /*c1d0*/  LDL.LU R10, [R1+0xcc4] ;  /* 0x000cc400010a7983 */ /* 0x000f280000300800 */
[----:B------:R-:W3:Y:S01]  /*c1e0*/  LDL.LU R11, [R1+0xcc0] ;  /* 0x000cc000010b7983 */ /* 0x000ee20000300800 */
[----:B--2---:R-:W-:Y:S11]  /*c1f0*/  HMMA.16816.F32 R4, R16, R12, R24 ;  /* 0x0000000c1004723c */ /* 0x004ff60000001818 */
[----:B------:R-:W-:Y:S11]  /*c200*/  @!UPT UIADD3 URZ, URZ, URZ, URZ ;  /* 0x0000003f3f3ff290 */ /* 0x000ff6000fffe03f */
[----:B------:R-:W-:Y:S01]  /*c210*/  @!UPT UIADD3 URZ, URZ, URZ, URZ ;  /* 0x0000003f3f3ff290 */ /* 0x000fe2000fffe03f */
[----:B------:R-:W-:Y:S04]  /*c220*/  STL.64 [R1+0x70], R4 ;  /* 0x0000700401007387 */ /* 0x000fe80000100a00 */
[----:B------:R-:W2:Y:S04]  /*c230*/  LDL.LU.64 R24, [R1+0x210] ;  /* 0x0002100001187983 */ /* 0x000ea80000300a00 */
[----:B------:R-:W2:Y:S04]  /*c240*/  LDL.LU.64 R26, [R1+0x218] ;  /* 0x00021800011a7983 */ /* 0x000ea80000300a00 */
[----:B------:R-:W2:Y:S01]  /*c250*/  LDL R19, [R1+0x360] ;  /* 0x0003600001137983 */ /* 0x000ea20000100800 */
[----:B------:R-:W-:-:S02]  /*c260*/  IMAD.MOV.U32 R18, RZ, RZ, R7 ;  /* 0x000000ffff127224 */ /* 0x000fc400078e0007 */
[----:B----4-:R-:W-:Y:S02]  /*c270*/  IMAD.MOV.U32 R17, RZ, RZ, R10 ;  /* 0x000000ffff117224 */ /* 0x010fe400078e000a */
[----:B---3--:R-:W-:Y:S01]  /*c280*/  IMAD.MOV.U32 R16, RZ, RZ, R11 ;  /* 0x000000ffff107224 */ /* 0x008fe200078e000b */
[----:B--2---:R0:W-:Y:S02]  /*c290*/  STL.64 [R1+0xc30], R18 ;  /* 0x000c301201007387 */ /* 0x0041e40000100a00 */
[----:B0-----:R-:W-:Y:S02]  /*c2a0*/  IMAD.MOV.U32 R19, RZ, RZ, R8 ;  /* 0x000000ffff137224 */ /* 0x001fe400078e0008 */
[----:B------:R-:W-:Y:S01]  /*c2b0*/  IMAD.MOV.U32 R18, RZ, RZ, R9 ;  /* 0x000000ffff127224 */ /* 0x000fe200078e0009 */
[----:B------:R-:W2:Y:S04]  /*c2c0*/  LDL.LU R8, [R1+0xd0] ;  /* 0x0000d00001087983 */ /* 0x000ea80000300800 */
[----:B------:R-:W2:Y:S04]  /*c2d0*/  LDL.LU R9, [R1+0xd4] ;  /* 0x0000d40001097983 */ /* 0x000ea80000300800 */
[----:B------:R-:W3:Y:S04]  /*c2e0*/  LDL.LU R10, [R1+0xd8] ;  /* 0x0000d800010a7983 */ /* 0x000ee80000300800 */
[----:B------:R-:W3:Y:S01]  /*c2f0*/  LDL.LU R11, [R1+0xdc] ;  /* 0x0000dc00010b7983 */ /* 0x000ee20000300800 */
[----:B------:R-:W-:-:S02]  /*c300*/  IMAD.MOV.U32 R2, RZ, RZ, R15 ;  /* 0x000000ffff027224 */ /* 0x000fc400078e000f */
[----:B------:R-:W-:Y:S02]  /*c310*/  IMAD.MOV.U32 R15, RZ, RZ, R0 ;  /* 0x000000ffff0f7224 */ /* 0x000fe400078e0000 */
[----:B------:R-:W-:Y:S01]  /*c320*/  IMAD.MOV.U32 R0, RZ, RZ, R6 ;  /* 0x000000ffff007224 */ /* 0x000fe200078e0006 */
[----:B---3--:R-:W-:Y:S04]  /*c330*/  STL.64 [R1+0xca0], R10 ;  /* 0x000ca00a01007387 */ /* 0x008fe80000100a00 */
[----:B--2---:R0:W-:Y:S04]  /*c340*/  STL.64 [R1+0xc98], R8 ;  /* 0x000c980801007387 */ /* 0x0041e80000100a00 */
[----:B------:R-:W2:Y:S04]  /*c350*/  LDL R6, [R1+0x8] ;  /* 0x0000080001067983 */ /* 0x000ea80000100800 */
[----:B------:R-:W2:Y:S04]  /*c360*/  LDL R7, [R1+0xc] ;  /* 0x00000c0001077983 */ /* 0x000ea80000100800 */
[----:B0-----:R-:W2:Y:S04]  /*c370*/  LDL.LU R8, [R1+0xe0] ;  /* 0x0000e00001087983 */ /* 0x001ea80000300800 */
[----:B------:R-:W2:Y:S04]  /*c380*/  LDL.LU R9, [R1+0xe4] ;  /* 0x0000e40001097983 */ /* 0x000ea80000300800 */
[----:B------:R-:W2:Y:S04]  /*c390*/  LDL.LU R10, [R1+0xe8] ;  /* 0x0000e800010a7983 */ /* 0x000ea80000300800 */
[----:B------:R-:W2:Y:S04]  /*c3a0*/  LDL.LU R11, [R1+0xec] ;  /* 0x0000ec00010b7983 */ /* 0x000ea80000300800 */
[----:B------:R0:W-:Y:S04]  /*c3b0*/  STL.64 [R1+0xc40], R18 ;  /* 0x000c401201007387 */ /* 0x0001e80000100a00 */
[----:B------:R1:W-:Y:S04]  /*c3c0*/  STL.64 [R1+0xc38], R16 ;  /* 0x000c381001007387 */ /* 0x0003e80000100a00 */
[----:B0-----:R-:W3:Y:S04]  /*c3d0*/  LDL.64 R18, [R1+0x38] ;  /* 0x0000380001127983 */ /* 0x001ee80000100a00 */
[----:B---3--:R0:W-:Y:S04]  /*c3e0*/  STL.64 [R1+0xc50], R18 ;  /* 0x000c501201007387 */ /* 0x0081e80000100a00 */
[----:B-1----:R-:W3:Y:S04]  /*c3f0*/  LDL.LU R16, [R1+0xa0] ;  /* 0x0000a00001107983 */ /* 0x002ee80000300800 */
[----:B------:R-:W3:Y:S04]  /*c400*/  LDL.LU R17, [R1+0xa4] ;  /* 0x0000a40001117983 */ /* 0x000ee80000300800 */
[----:B0-----:R-:W4:Y:S04]  /*c410*/  LDL.LU R18, [R1+0xa8] ;  /* 0x0000a80001127983 */ /* 0x001f280000300800 */
[----:B------:R-:W4:Y:S01]  /*c420*/  LDL.LU R19, [R1+0xac] ;  /* 0x0000ac0001137983 */ /* 0x000f220000300800 */
[----:B------:R-:W-:Y:S03]  /*c430*/  HMMA.16816.F32 R20, R20, R12, R24 ;  /* 0x0000000c1414723c */ /* 0x000fe60000001818 */
[----:B----4-:R0:W-:Y:S04]  /*c440*/  STL.64 [R1+0xc70], R18 ;  /* 0x000c701201007387 */ /* 0x0101e80000100a00 */
[----:B---3--:R1:W-:Y:S04]  /*c450*/  STL.64 [R1+0xc68], R16 ;  /* 0x000c681001007387 */ /* 0x0083e80000100a00 */
[----:B0-----:R-:W3:Y:S01]  /*c460*/  LDL.64 R18, [R1+0x58] ;  /* 0x0000580001127983 */ /* 0x001ee20000100a00 */
[----:B------:R-:W-:-:S03]  /*c470*/  IMAD.MOV.U32 R14, RZ, RZ, R3 ;  /* 0x000000ffff0e7224 */ /* 0x000fc600078e0003 */
[----:B---3--:R0:W-:Y:S04]  /*c480*/  STL.64 [R1+0xc78], R18 ;  /* 0x000c781201007387 */ /* 0x0081e80000100a00 */
[----:B-1----:R-:W3:Y:S04]  /*c490*/  LDL.LU R16, [R1+0xc0] ;  /* 0x0000c00001107983 */ /* 0x002ee80000300800 */
[----:B------:R-:W3:Y:S04]  /*c4a0*/  LDL.LU R17, [R1+0xc4] ;  /* 0x0000c40001117983 */ /* 0x000ee80000300800 */
[----:B0-----:R-:W3:Y:S04]  /*c4b0*/  LDL.LU R18, [R1+0xc8] ;  /* 0x0000c80001127983 */ /* 0x001ee80000300800 */
[----:B------:R-:W3:Y:S04]  /*c4c0*/  LDL.LU R19, [R1+0xcc] ;  /* 0x0000cc0001137983 */ /* 0x000ee80000300800 */
[----:B------:R-:W2:Y:S04]  /*c4d0*/  LDL.LU.64 R26, [R1+0xcb8] ;  /* 0x000cb800011a7983 */ /* 0x000ea80000300a00 */
[----:B------:R-:W2:Y:S04]  /*c4e0*/  LDL.LU.64 R24, [R1+0xcb0] ;  /* 0x000cb00001187983 */ /* 0x000ea80000300a00 */
[----:B------:R-:W-:Y:S04]  /*c4f0*/  STL.64 [R1+0x210], R20 ;  /* 0x0002101401007387 */ /* 0x000fe80000100a00 */
[----:B------:R-:W-:Y:S04]  /*c500*/  STL [R1+0x21c], R23 ;  /* 0x00021c1701007387 */ /* 0x000fe80000100800 */
[----:B------:R0:W-:Y:S04]  /*c510*/  STL.64 [R1+0xc28], R14 ;  /* 0x000c280e01007387 */ /* 0x0001e80000100a00 */
[----:B0-----:R-:W4:Y:S04]  /*c520*/  LDL.64 R14, [R1+0x28] ;  /* 0x00002800010e7983 */ /* 0x001f280000100a00 */
[----:B----4-:R0:W-:Y:S04]  /*c530*/  STL.64 [R1+0xc48], R14 ;  /* 0x000c480e01007387 */ /* 0x0101e80000100a00 */
[----:B------:R-:W4:Y:S04]  /*c540*/  LDL.LU R12, [R1+0x90] ;  /* 0x00009000010c7983 */ /* 0x000f280000300800 */
[----:B------:R-:W4:Y:S04]  /*c550*/  LDL.LU R13, [R1+0x94] ;  /* 0x00009400010d7983 */ /* 0x000f280000300800 */
[----:B0-----:R-:W3:Y:S04]  /*c560*/  LDL.LU R14, [R1+0x98] ;  /* 0x00009800010e7983 */ /* 0x001ee80000300800 */
[----:B------:R-:W3:Y:S01]  /*c570*/  LDL.LU R15, [R1+0x9c] ;  /* 0x00009c00010f7983 */ /* 0x000ee20000300800 */
[----:B--2---:R-:W-:Y:S01]  /*c580*/  HMMA.16816.F32 R4, R24, R6, R8 ;  /* 0x000000061804723c */ /* 0x004fe20000001808 */
[----:B------:R-:W-:-:S02]  /*c590*/  IMAD.MOV.U32 R3, RZ, RZ, R22 ;  /* 0x000000ffff037224 */ /* 0x000fc400078e0016 */
[----:B------:R-:W-:Y:S02]  /*c5a0*/  IMAD.MOV.U32 R22, RZ, RZ, R28 ;  /* 0x000000ffff167224 */ /* 0x000fe400078e001c */
[----:B------:R-:W-:Y:S01]  /*c5b0*/  IMAD.MOV.U32 R23, RZ, RZ, R29 ;  /* 0x000000ffff177224 */ /* 0x000fe200078e001d */
[----:B---3--:R0:W-:Y:S04]  /*c5c0*/  STL.64 [R1+0xc60], R14 ;  /* 0x000c600e01007387 */ /* 0x0081e80000100a00 */
[----:B----4-:R-:W-:Y:S04]  /*c5d0*/  STL.64 [R1+0xc58], R12 ;  /* 0x000c580c01007387 */ /* 0x010fe80000100a00 */
[----:B0-----:R-:W2:Y:S04]  /*c5e0*/  LDL.64 R14, [R1+0x48] ;  /* 0x00004800010e7983 */ /* 0x001ea80000100a00 */
[----:B------:R-:W3:Y:S04]  /*c5f0*/  LDL.LU R20, [R1+0x60] ;  /* 0x0000600001147983 */ /* 0x000ee80000300800 */
[----:B------:R-:W3:Y:S04]  /*c600*/  LDL.LU R21, [R1+0x64] ;  /* 0x0000640001157983 */ /* 0x000ee80000300800 */
[----:B------:R-:W4:Y:S04]  /*c610*/  LDL.LU R28, [R1+0xcac] ;  /* 0x000cac00011c7983 */ /* 0x000f280000300800 */
[----:B------:R-:W2:Y:S04]  /*c620*/  LDL.LU R29, [R1+0xca8] ;  /* 0x000ca800011d7983 */ /* 0x000ea80000300800 */
[----:B------:R-:W-:Y:S04]  /*c630*/  STL [R1+0xab4], R3 ;  /* 0x000ab40301007387 */ /* 0x000fe80000100800 */
[----:B------:R-:W2:Y:S04]  /*c640*/  LDL.LU.64 R10, [R1+0xca0] ;  /* 0x000ca000010a7983 */ /* 0x000ea80000300a00 */
[----:B------:R-:W2:Y:S04]  /*c650*/  LDL.LU.64 R8, [R1+0xc98] ;  /* 0x000c980001087983 */ /* 0x000ea80000300a00 */
[----:B------:R-:W-:Y:S04]  /*c660*/  STL.64 [R1+0x220], R4 ;  /* 0x0002200401007387 */ /* 0x000fe80000100a00 */
[----:B------:R0:W-:Y:S04]  /*c670*/  STL.64 [R1+0x228], R6 ;  /* 0x0002280601007387 */ /* 0x0001e80000100a00 */
[----:B0-----:R-:W2:Y:S04]  /*c680*/  LDL.LU.64 R6, [R1+0xc90] ;  /* 0x000c900001067983 */ /* 0x001ea80000300a00 */
[----:B------:R-:W3:Y:S01]  /*c690*/  LDL.LU.64 R4, [R1+0xc88] ;  /* 0x000c880001047983 */ /* 0x000ee20000300a00 */
[C---:B--2---:R-:W-:Y:S11]  /*c6a0*/  HMMA.16816.F32 R8, R24.reuse, R6, R8 ;  /* 0x000000061808723c */ /* 0x044ff60000001808 */
[----:B------:R-:W-:Y:S11]  /*c6b0*/  @!UPT UIADD3 URZ, URZ, URZ, URZ ;  /* 0x0000003f3f3ff290 */ /* 0x000ff6000fffe03f */
[----:B------:R-:W-:Y:S01]  /*c6c0*/  @!UPT UIADD3 URZ, URZ, URZ, URZ ;  /* 0x0000003f3f3ff290 */ /* 0x000fe2000fffe03f */
[----:B------:R-:W-:Y:S04]  /*c6d0*/  STL.64 [R1+0x290], R8 ;  /* 0x0002900801007387 */ /* 0x000fe80000100a00 */
[----:B------:R0:W-:Y:S04]  /*c6e0*/  STL.64 [R1+0x298], R10 ;  /* 0x0002980a01007387 */ /* 0x0001e80000100a00 */
[----:B0-----:R-:W2:Y:S02]  /*c6f0*/  LDL.LU.64 R10, [R1+0xc80] ;  /* 0x000c8000010a7983 */ /* 0x001ea40000300a00 */
[----:B--2---:R-:W-:Y:S11]  /*c700*/  HMMA.16816.F32 R16, R24, R10, R16 ;  /* 0x0000000a1810723c */ /* 0x004ff60000001810 */
[----:B------:R-:W-:Y:S11]  /*c710*/  @!UPT UIADD3 URZ, URZ, URZ, URZ ;  /* 0x0000003f3f3ff290 */ /* 0x000ff6000fffe03f */
[----:B------:R-:W-:Y:S01]  /*c720*/  @!UPT UIADD3 URZ, URZ, URZ, URZ ;  /* 0x0000003f3f3ff290 */ /* 0x000fe2000fffe03f */
[----:B------:R-:W-:Y:S04]  /*c730*/  STL.64 [R1+0x2c0], R16 ;  /* 0x0002c01001007387 */ /* 0x000fe80000100a00 */
[----:B------:R0:W-:Y:S04]  /*c740*/  STL.64 [R1+0x2c8], R18 ;  /* 0x0002c81201007387 */ /* 0x0001e80000100a00 */
[----:B0-----:R-:W2:Y:S04]  /*c750*/  LDL.LU.64 R18, [R1+0xc78] ;  /* 0x000c780001127983 */ /* 0x001ea80000300a00 */
[----:B------:R0:W-:Y:S04]  /*c760*/  STL.64 [R1+0xc18], R10 ;  /* 0x000c180a01007387 */ /* 0x0001e80000100a00 */
[----:B------:R-:W2:Y:S04]  /*c770*/  LDL.LU R8, [R1+0xb0] ;  /* 0x0000b00001087983 */ /* 0x000ea80000300800 */
[----:B------:R-:W2:Y:S01]  /*c780*/  LDL.LU R9, [R1+0xb4] ;  /* 0x0000b40001097983 */ /* 0x000ea20000300800 */
[----:B0-----:R-:W-:-:S02]  /*c790*/  IMAD.MOV.U32 R10, RZ, RZ, R29 ;  /* 0x000000ffff0a7224 */ /* 0x001fc400078e001d */
[----:B----4-:R-:W-:-:S07]  /*c7a0*/  IMAD.MOV.U32 R11, RZ, RZ, R28 ;  /* 0x000000ffff0b7224 */ /* 0x010fce00078e001c */
[----:B--2---:R-:W-:Y:S01]  /*c7b0*/  HMMA.16816.F32 R8, R24, R18, R8 ;  /* 0x000000121808723c */ /* 0x004fe20000001808 */
[----:B------:R-:W-:Y:S11]  /*c7c0*/  IMAD.MOV.U32 R3, RZ, RZ, R19 ;  /* 0x000000ffff037224 */ /* 0x000ff600078e0013 */
[----:B------:R-:W-:Y:S11]  /*c7d0*/  @!UPT UIADD3 URZ, URZ, URZ, URZ ;  /* 0x0000003f3f3ff290 */ /* 0x000ff6000fffe03f */
[----:B------:R0:W-:Y:S04]  /*c7e0*/  STL.64 [R1+0x2e0], R8 ;  /* 0x0002e00801007387 */ /* 0x0001e80000100a00 */
[----:B------:R1:W-:Y:S01]  /*c7f0*/  STL.64 [R1+0x2e8], R10 ;  /* 0x0002e80a01007387 */ /* 0x0003e20000100a00 */
[----:B0-----:R-:W-:-:S03]  /*c800*/  IMAD.MOV.U32 R8, RZ, RZ, R18 ;  /* 0x000000ffff087224 */ /* 0x001fc600078e0012 */
[----:B------:R-:W2:Y:S04]  /*c810*/  LDL.LU.64 R18, [R1+0xc70] ;  /* 0x000c700001127983 */ /* 0x000ea80000300a00 */
[----:B------:R-:W2:Y:S01]  /*c820*/  LDL.LU.64 R16, [R1+0xc68] ;  /* 0x000c680001107983 */ /* 0x000ea20000300a00 */
[----:B-1----:R-:W-:Y:S02]  /*c830*/  IMAD.MOV.U32 R10, RZ, RZ, R14 ;  /* 0x000000ffff0a7224 */ /* 0x002fe400078e000e */
[----:B------:R-:W-:Y:S01]  /*c840*/  IMAD.MOV.U32 R9, RZ, RZ, R15 ;  /* 0x000000ffff097224 */ /* 0x000fe200078e000f */
[C---:B--2---:R-:W-:Y:S01]  /*c850*/  HMMA.16816.F32 R16, R24.reuse, R14, R16 ;  /* 0x0000000e1810723c */ /* 0x044fe20000001810 */
[----:B------:R-:W2:Y:S04]  /*c860*/  LDL.LU.64 R14, [R1+0xc60] ;  /* 0x000c6000010e7983 */ /* 0x000ea80000300a00 */
[----:B------:R-:W2:Y:S11]  /*c870*/  LDL.LU.64 R12, [R1+0xc58] ;  /* 0x000c5800010c7983 */ /* 0x000eb60000300a00 */
[----:B------:R-:W-:Y:S07]  /*c880*/  @!UPT UIADD3 URZ, URZ, URZ, URZ ;  /* 0x0000003f3f3ff290 */ /* 0x000fee000fffe03f */
[----:B------:R-:W-:Y:S01]  /*c890*/  STL.64 [R1+0x300], R16 ;  /* 0x0003001001007387 */ /* 0x000fe20000100a00 */
[----:B------:R-:W-:Y:S02]  /*c8a0*/  IMAD.MOV.U32 R29, RZ, RZ, R18 ;  /* 0x000000ffff1d7224 */ /* 0x000fe400078e0012 */
[----:B------:R-:W-:Y:S02]  /*c8b0*/  IMAD.MOV.U32 R28, RZ, RZ, R19 ;  /* 0x000000ffff1c7224 */ /* 0x000fe400078e0013 */
[----:B------:R-:W2:Y:S04]  /*c8c0*/  LDL.LU.64 R18, [R1+0xc50] ;  /* 0x000c500001127983 */ /* 0x000ea80000300a00 */
[----:B------:R0:W-:Y:S04]  /*c8d0*/  STL [R1+0xa84], R28 ;  /* 0x000a841c01007387 */ /* 0x0001e80000100800 */
[----:B------:R-:W-:Y:S01]  /*c8e0*/  STL [R1+0xa80], R29 ;  /* 0x000a801d01007387 */ /* 0x000fe20000100800 */
[----:B--2---:R-:W-:Y:S01]  /*c8f0*/  HMMA.16816.F32 R12, R24, R18, R12 ;  /* 0x00000012180c723c */ /* 0x004fe2000000180c */
[----:B0-----:R-:W-:-:S02]  /*c900*/  IMAD.MOV.U32 R28, RZ, RZ, R18 ;  /* 0x000000ffff1c7224 */ /* 0x001fc400078e0012 */
[----:B------:R-:W-:Y:S11]  /*c910*/  IMAD.MOV.U32 R11, RZ, RZ, R19 ;  /* 0x000000ffff0b7224 */ /* 0x000ff600078e0013 */
[----:B------:R-:W-:Y:S09]  /*c920*/  @!UPT UIADD3 URZ, URZ, URZ, URZ ;  /* 0x0000003f3f3ff290 */ /* 0x000ff2000fffe03f */
[----:B------:R-:W-:Y:S04]  /*c930*/  STL.64 [R1+0x320], R12 ;  /* 0x0003200c01007387 */ /* 0x000fe80000100a00 */
[----:B------:R0:W-:Y:S04]  /*c940*/  STL.64 [R1+0x328], R14 ;  /* 0x0003280e01007387 */ /* 0x0001e80000100a00 */
[----:B0-----:R-:W2:Y:S04]  /*c950*/  LDL.LU.64 R14, [R1+0xc48] ;  /* 0x000c4800010e7983 */ /* 0x001ea80000300a00 */
[----:B------:R-:W2:Y:S04]  /*c960*/  LDL.LU.64 R18, [R1+0xc40] ;  /* 0x000c400001127983 */ /* 0x000ea80000300a00 */
[----:B------:R-:W2:Y:S02]  /*c970*/  LDL.LU.64 R16, [R1+0xc38] ;  /* 0x000c380001107983 */ /* 0x000ea40000300a00 */
[C---:B--2---:R-:W-:Y:S11]  /*c980*/  HMMA.16816.F32 R16, R24.reuse, R14, R16 ;  /* 0x0000000e1810723c */ /* 0x044ff60000001810 */
[----:B------:R-:W-:Y:S11]  /*c990*/  @!UPT UIADD3 URZ, URZ, URZ, URZ ;  /* 0x0000003f3f3ff290 */ /* 0x000ff6000fffe03f */
[----:B------:R-:W-:Y:S01]  /*c9a0*/  @!UPT UIADD3 URZ, URZ, URZ, URZ ;  /* 0x0000003f3f3ff290 */ /* 0x000fe2000fffe03f */
[----:B------:R0:W-:Y:S04]  /*c9b0*/  STL.64 [R1+0x330], R16 ;  /* 0x0003301001007387 */ /* 0x0001e80000100a00 */
[----:B------:R1:W-:Y:S01]  /*c9c0*/  STL.64 [R1+0x338], R18 ;  /* 0x0003381201007387 */ /* 0x0003e20000100a00 */
[----:B0-----:R-:W-:Y:S02]  /*c9d0*/  IMAD.MOV.U32 R17, RZ, RZ, R14 ;  /* 0x000000ffff117224 */ /* 0x001fe400078e000e */
[----:B------:R-:W-:Y:S01]  /*c9e0*/  IMAD.MOV.U32 R16, RZ, RZ, R15 ;  /* 0x000000ffff107224 */ /* 0x000fe200078e000f */
[----:B-1----:R-:W2:Y:S04]  /*c9f0*/  LDL.LU.64 R18, [R1+0xc30] ;  /* 0x000c300001127983 */ /* 0x002ea80000300a00 */
[----:B------:R-:W3:Y:S04]  /*ca00*/  LDL.LU.64 R14, [R1+0xc28] ;  /* 0x000c2800010e7983 */ /* 0x000ee80000300a00 */
[----:B------:R-:W-:Y:S01]  /*ca10*/  STL.64 [R1+0xc10], R6 ;  /* 0x000c100601007387 */ /* 0x000fe20000100a00 */
[----:B---3--:R-:W-:Y:S03]  /*ca20*/  HMMA.16816.F32 R20, R24, R14, R20 ;  /* 0x0000000e1814723c */ /* 0x008fe60000001814 */
[----:B------:R-:W-:Y:S11]  /*ca30*/  LDSM.16.MT88.4 R12, [R5+0x11080] ;  /* 0x01108000050c783b */ /* 0x000ff60000004200 */
[----:B------:R-:W-:Y:S09]  /*ca40*/  @!UPT UIADD3 URZ, URZ, URZ, URZ ;  /* 0x0000003f3f3ff290 */ /* 0x000ff2000fffe03f */
[----:B------:R-:W-:Y:S04]  /*ca50*/  STL.64 [R1+0x340], R20 ;  /* 0x0003401401007387 */ /* 0x000fe80000100a00 */
[----:B------:R-:W-:Y:S04]  /*ca60*/  STL.64 [R1+0x348], R22 ;  /* 0x0003481601007387 */ /* 0x000fe80000100a00 */
[----:B--2---:R-:W0:Y:S04]  /*ca70*/  LDSM.16.MT88.4 R20, [R19+0x11000] ;  /* 0x011000001314783b */ /* 0x004e280000004200 */
[----:B------:R-:W-:Y:S04]  /*ca80*/  STL.64 [R1+0xc08], R4 ;  /* 0x000c080401007387 */ /* 0x000fe80000100a00 */
[----:B0-----:R-:W-:Y:S04]  /*ca90*/  STL.64 [R1+0xb98], R22 ;  /* 0x000b981601007387 */ /* 0x001fe80000100a00 */
[----:B------:R0:W-:Y:S04]  /*caa0*/  STL.64 [R1+0xb90], R20 ;  /* 0x000b901401007387 */ /* 0x0001e80000100a00 */
[----:B0-----:R-:W2:Y:S04]  /*cab0*/  LDL.LU R20, [R1+0x70] ;  /* 0x0000700001147983 */ /* 0x001ea80000300800 */
[----:B------:R-:W2:Y:S01]  /*cac0*/  LDL.LU R21, [R1+0x74] ;  /* 0x0000740001157983 */ /* 0x000ea20000300800 */
[----:B------:R-:W-:-:S02]  /*cad0*/  IMAD.MOV.U32 R22, RZ, RZ, R0 ;  /* 0x000000ffff167224 */ /* 0x000fc400078e0000 */
[----:B------:R-:W-:Y:S01]  /*cae0*/  IMAD.MOV.U32 R23, RZ, RZ, R18 ;  /* 0x000000ffff177224 */ /* 0x000fe200078e0012 */
[----:B------:R-:W3:Y:S04]  /*caf0*/  LDL.LU R0, [R1+0xc20] ;  /* 0x000c200001007983 */ /* 0x000ee80000300800 */
[----:B------:R0:W-:Y:S02]  /*cb00*/  STL.64 [R1+0xba8], R22 ;  /* 0x000ba81601007387 */ /* 0x0001e40000100a00 */
[----:B0-----:R-:W-:Y:S02]  /*cb10*/  IMAD.MOV.U32 R22, RZ, RZ, R17 ;  /* 0x000000ffff167224 */ /* 0x001fe400078e0011 */
[----:B------:R-:W-:Y:S02]  /*cb20*/  IMAD.MOV.U32 R23, RZ, RZ, R16 ;  /* 0x000000ffff177224 */ /* 0x000fe400078e0010 */
[----:B------:R-:W0:Y:S04]  /*cb30*/  LDSM.16.MT88.4 R16, [R19+0x11080] ;  /* 0x011080001310783b */ /* 0x000e280000004200 */
[----:B--2---:R-:W-:Y:S04]  /*cb40*/  STL.64 [R1+0xba0], R20 ;  /* 0x000ba01401007387 */ /* 0x004fe80000100a00 */
[----:B------:R1:W-:Y:S02]  /*cb50*/  STL.64 [R1+0xbb8], R22 ;  /* 0x000bb81601007387 */ /* 0x0003e40000100a00 */
[----:B-1----:R-:W-:-:S02]  /*cb60*/  IMAD.MOV.U32 R22, RZ, RZ, R28 ;  /* 0x000000ffff167224 */ /* 0x002fc400078e001c */
[----:B------:R-:W-:-:S05]  /*cb70*/  IMAD.MOV.U32 R23, RZ, RZ, R11 ;  /* 0x000000ffff177224 */ /* 0x000fca00078e000b */
[----:B------:R1:W-:Y:S02]  /*cb80*/  STL.64 [R1+0xbd0], R22 ;  /* 0x000bd01601007387 */ /* 0x0003e40000100a00 */
[----:B-1----:R-:W-:Y:S02]  /*cb90*/  IMAD.MOV.U32 R22, RZ, RZ, R10 ;  /* 0x000000ffff167224 */ /* 0x002fe400078e000a */
[----:B------:R-:W-:-:S05]  /*cba0*/  IMAD.MOV.U32 R23, RZ, RZ, R9 ;  /* 0x000000ffff177224 */ /* 0x000fca00078e0009 */
[----:B------:R1:W-:Y:S04]  /*cbb0*/  STL.64 [R1+0xbe8], R22 ;  /* 0x000be81601007387 */ /* 0x0003e80000100a00 */
[----:B------:R-:W2:Y:S04]  /*cbc0*/  LDL.LU R24, [R1+0x140] ;  /* 0x0001400001187983 */ /* 0x000ea80000300800 */
[----:B------:R-:W2:Y:S04]  /*cbd0*/  LDL.LU R25, [R1+0x144] ;  /* 0x0001440001197983 */ /* 0x000ea80000300800 */
[----:B------:R-:W2:Y:S01]  /*cbe0*/  LDL.LU R26, [R1+0x148] ;  /* 0x00014800011a7983 */ /* 0x000ea20000300800 */
[----:B-1----:R-:W-:-:S02]  /*cbf0*/  IMAD.MOV.U32 R22, RZ, RZ, R8 ;  /* 0x000000ffff167224 */ /* 0x002fc400078e0008 */
[----:B------:R-:W-:Y:S01]  /*cc00*/  IMAD.MOV.U32 R23, RZ, RZ, R3 ;  /* 0x000000ffff177224 */ /* 0x000fe200078e0003 */
[----:B------:R-:W2:Y:S04]  /*cc10*/  LDL.LU R27, [R1+0x14c] ;  /* 0x00014c00011b7983 */ /* 0x000ea80000300800 */
[----:B------:R-:W4:Y:S04]  /*cc20*/  LDL.LU R8, [R1+0x150] ;  /* 0x0001500001087983 */ /* 0x000f280000300800 */
[----:B------:R-:W4:Y:S04]  /*cc30*/  LDL.LU R9, [R1+0x154] ;  /* 0x0001540001097983 */ /* 0x000f280000300800 */
[----:B------:R-:W4:Y:S04]  /*cc40*/  LDL.LU R10, [R1+0x158] ;  /* 0x00015800010a7983 */ /* 0x000f280000300800 */
[----:B------:R-:W4:Y:S04]  /*cc50*/  LDL.LU R11, [R1+0x15c] ;  /* 0x00015c00010b7983 */ /* 0x000f280000300800 */
[----:B------:R-:W4:Y:S04]  /*cc60*/  LDL.LU.64 R6, [R1+0x8] ;  /* 0x0000080001067983 */ /* 0x000f280000300a00 */
[----:B------:R1:W-:Y:S04]  /*cc70*/  STL.64 [R1+0xc00], R22 ;  /* 0x000c001601007387 */ /* 0x0003e80000100a00 */
[----:B------:R-:W2:Y:S04]  /*cc80*/  LDL.LU R20, [R1+0x130] ;  /* 0x0001300001147983 */ /* 0x000ea80000300800 */
[----:B------:R-:W2:Y:S04]  /*cc90*/  LDL.LU R21, [R1+0x134] ;  /* 0x0001340001157983 */ /* 0x000ea80000300800 */
[----:B-1----:R-:W2:Y:S04]  /*cca0*/  LDL.LU R22, [R1+0x138] ;  /* 0x0001380001167983 */ /* 0x002ea80000300800 */
[----:B------:R-:W2:Y:S04]  /*ccb0*/  LDL.LU R23, [R1+0x13c] ;  /* 0x00013c0001177983 */ /* 0x000ea80000300800 */
[----:B0-----:R0:W-:Y:S04]  /*ccc0*/  STL.64 [R1+0xaf0], R18 ;  /* 0x000af01201007387 */ /* 0x0011e80000100a00 */
[----:B------:R1:W-:Y:S04]  /*ccd0*/  STL.64 [R1+0xae8], R16 ;  /* 0x000ae81001007387 */ /* 0x0003e80000100a00 */
[----:B0-----:R-:W2:Y:S04]  /*cce0*/  LDL.64 R18, [R1+0x18] ;  /* 0x0000180001127983 */ /* 0x001ea80000100a00 */
[----:B--2---:R0:W-:Y:S04]  /*ccf0*/  STL.64 [R1+0xbb0], R18 ;  /* 0x000bb01201007387 */ /* 0x0041e80000100a00 */
[----:B-1----:R-:W2:Y:S04]  /*cd00*/  LDL.LU R16, [R1+0xf0] ;  /* 0x0000f00001107983 */ /* 0x002ea80000300800 */
[----:B------:R-:W2:Y:S04]  /*cd10*/  LDL.LU R17, [R1+0xf4] ;  /* 0x0000f40001117983 */ /* 0x000ea80000300800 */
[----:B0-----:R-:W2:Y:S04]  /*cd20*/  LDL.LU R18, [R1+0xf8] ;  /* 0x0000f80001127983 */ /* 0x001ea80000300800 */
[----:B------:R-:W2:Y:S04]  /*cd30*/  LDL.LU R19, [R1+0xfc] ;  /* 0x0000fc0001137983 */ /* 0x000ea80000300800 */
[----:B--2---:R-:W-:Y:S04]  /*cd40*/  STL.64 [R1+0xbc8], R18 ;  /* 0x000bc81201007387 */ /* 0x004fe80000100a00 */
[----:B------:R0:W-:Y:S04]  /*cd50*/  STL.64 [R1+0xbc0], R16 ;  /* 0x000bc01001007387 */ /* 0x0001e80000100a00 */
[----:B0-----:R-:W2:Y:S04]  /*cd60*/  LDL.LU R16, [R1+0x100] ;  /* 0x0001000001107983 */ /* 0x001ea80000300800 */
[----:B------:R-:W2:Y:S04]  /*cd70*/  LDL.LU R17, [R1+0x104] ;  /* 0x0001040001117983 */ /* 0x000ea80000300800 */
[----:B------:R-:W2:Y:S04]  /*cd80*/  LDL.LU R18, [R1+0x108] ;  /* 0x0001080001127983 */ /* 0x000ea80000300800 */
[----:B------:R-:W2:Y:S01]  /*cd90*/  LDL.LU R19, [R1+0x10c] ;  /* 0x00010c0001137983 */ /* 0x000ea20000300800 */
[----:B----4-:R-:W-:Y:S03]  /*cda0*/  HMMA.16816.F32 R8, R12, R6, R8 ;  /* 0x000000060c08723c */ /* 0x010fe60000001808 */
[----:B--2---:R-:W-:Y:S04]  /*cdb0*/  STL.64 [R1+0xbe0], R18 ;  /* 0x000be01201007387 */ /* 0x004fe80000100a00 */
[----:B------:R0:W-:Y:S04]  /*cdc0*/  STL.64 [R1+0xbd8], R16 ;  /* 0x000bd81001007387 */ /* 0x0001e80000100a00 */
[----:B0-----:R-:W2:Y:S04]  /*cdd0*/  LDL.LU R16, [R1+0x110] ;  /* 0x0001100001107983 */ /* 0x001ea80000300800 */
[----:B------:R-:W2:Y:S04]  /*cde0*/  LDL.LU R17, [R1+0x114] ;  /* 0x0001140001117983 */ /* 0x000ea80000300800 */
[----:B------:R-:W4:Y:S04]  /*cdf0*/  LDL.LU R18, [R1+0x118] ;  /* 0x0001180001127983 */ /* 0x000f280000300800 */
[----:B------:R-:W4:Y:S01]  /*ce00*/  LDL.LU R19, [R1+0x11c] ;  /* 0x00011c0001137983 */ /* 0x000f220000300800 */
[----:B------:R-:W-:-:S03]  /*ce10*/  IMAD.MOV.U32 R3, RZ, RZ, R7 ;  /* 0x000000ffff037224 */ /* 0x000fc600078e0007 */
[----:B----4-:R-:W-:Y:S04]  /*ce20*/  STL.64 [R1+0xbf8], R18 ;  /* 0x000bf81201007387 */ /* 0x010fe80000100a00 */
[----:B--2---:R0:W-:Y:S04]  /*ce30*/  STL.64 [R1+0xbf0], R16 ;  /* 0x000bf01001007387 */ /* 0x0041e80000100a00 */
[----:B0-----:R-:W2:Y:S04]  /*ce40*/  LDL.LU R16, [R1+0x120] ;  /* 0x0001200001107983 */ /* 0x001ea80000300800 */
[----:B------:R-:W2:Y:S04]  /*ce50*/  LDL.LU R17, [R1+0x124] ;  /* 0x0001240001117983 */ /* 0x000ea80000300800 */
[----:B------:R-:W2:Y:S04]  /*ce60*/  LDL.LU R18, [R1+0x128] ;  /* 0x0001280001127983 */ /* 0x000ea80000300800 */
[----:B------:R-:W2:Y:S04]  /*ce70*/  LDL.LU R19, [R1+0x12c] ;  /* 0x00012c0001137983 */ /* 0x000ea80000300800 */
[----:B------:R0:W-:Y:S04]  /*ce80*/  STL.64 [R1+0xc0], R8 ;  /* 0x0000c00801007387 */ /* 0x0001e80000100a00 */
[----:B------:R1:W-:Y:S01]  /*ce90*/  STL.64 [R1+0xc8], R10 ;  /* 0x0000c80a01007387 */ /* 0x0003e20000100a00 */
[----:B0-----:R-:W-:-:S03]  /*cea0*/  IMAD.MOV.U32 R8, RZ, RZ, R6 ;  /* 0x000000ffff087224 */ /* 0x001fc600078e0006 */
[----:B-1----:R-:W4:Y:S04]  /*ceb0*/  LDL.LU.64 R10, [R1+0xc18] ;  /* 0x000c1800010a7983 */ /* 0x002f280000300a00 */
[----:B------:R-:W2:Y:S04]  /*cec0*/  LDL.LU.64 R6, [R1+0xc10] ;  /* 0x000c100001067983 */ /* 0x000ea80000300a00 */
[----:B------:R-:W3:Y:S01]  /*ced0*/  LDL.LU.64 R4, [R1+0xc08] ;  /* 0x000c080001047983 */ /* 0x000ee20000300a00 */
[C---:B--2---:R-:W-:Y:S11]  /*cee0*/  HMMA.16816.F32 R24, R12.reuse, R6, R24 ;  /* 0x000000060c18723c */ /* 0x044ff60000001818 */
[----:B------:R-:W-:Y:S11]  /*cef0*/  @!UPT UIADD3 URZ, URZ, URZ, URZ ;  /* 0x0000003f3f3ff290 */ /* 0x000ff6000fffe03f */
[----:B------:R-:W-:Y:S01]  /*cf00*/  @!UPT UIADD3 URZ, URZ, URZ, URZ ;  /* 0x0000003f3f3ff290 */ /* 0x000fe2000fffe03f */
[----:B------:R0:W-:Y:S04]  /*cf10*/  STL.64 [R1+0xe0], R24 ;  /* 0x0000e01801007387 */ /* 0x0001e80000100a00 */
[----:B------:R1:W-:Y:S04]  /*cf20*/  STL.64 [R1+0xe8], R26 ;  /* 0x0000e81a01007387 */ /* 0x0003e80000100a00 */
[----:B0-----:R-:W2:Y:S04]  /*cf30*/  LDL.LU R24, [R1+0x200] ;  /* 0x0002000001187983 */ /* 0x001ea80000300800 */
[----:B------:R-:W2:Y:S04]  /*cf40*/  LDL.LU R25, [R1+0x204] ;  /* 0x0002040001197983 */ /* 0x000ea80000300800 */
[----:B-1----:R-:W2:Y:S04]  /*cf50*/  LDL.LU R26, [R1+0x208] ;  /* 0x00020800011a7983 */ /* 0x002ea80000300800 */
[----:B------:R-:W2:Y:S01]  /*cf60*/  LDL.LU R27, [R1+0x20c] ;  /* 0x00020c00011b7983 */ /* 0x000ea20000300800 */
[----:B----4-:R-:W-:Y:S03]  /*cf70*/  HMMA.16816.F32 R20, R12, R10, R20 ;  /* 0x0000000a0c14723c */ /* 0x010fe60000001814 */
[----:B--2---:R-:W-:Y:S04]  /*cf80*/  STL.64 [R1+0xad0], R26 ;  /* 0x000ad01a01007387 */ /* 0x004fe80000100a00 */
[----:B------:R-:W-:Y:S11]  /*cf90*/  STL.64 [R1+0xac8], R24 ;  /* 0x000ac81801007387 */ /* 0x000ff60000100a00 */
[----:B------:R-:W-:Y:S05]  /*cfa0*/  @!UPT UIADD3 URZ, URZ, URZ, URZ ;  /* 0x0000003f3f3ff290 */ /* 0x000fea000fffe03f */
[----:B------:R-:W-:Y:S04]  /*cfb0*/  STL.64 [R1+0x130], R20 ;  /* 0x0001301401007387 */ /* 0x000fe80000100a00 */
[----:B------:R0:W-:Y:S04]  /*cfc0*/  STL.64 [R1+0x138], R22 ;  /* 0x0001381601007387 */ /* 0x0001e80000100a00 */
[----:B0-----:R-:W2:Y:S01]  /*cfd0*/  LDL.LU.64 R22, [R1+0xc00] ;  /* 0x000c000001167983 */ /* 0x001ea20000300a00 */
[----:B------:R-:W-:-:S03]  /*cfe0*/  IMAD.MOV.U32 R26, RZ, RZ, R8 ;  /* 0x000000ffff1a7224 */ /* 0x000fc600078e0008 */
[----:B------:R0:W-:Y:S04]  /*cff0*/  STL.64 [R1+0xb60], R10 ;  /* 0x000b600a01007387 */ /* 0x0001e80000100a00 */
[----:B------:R-:W4:Y:S04]  /*d000*/  LDL.LU R8, [R1+0x160] ;  /* 0x0001600001087983 */ /* 0x000f280000300800 */
[----:B------:R-:W4:Y:S04]  /*d010*/  LDL.LU R9, [R1+0x164] ;  /* 0x0001640001097983 */ /* 0x000f280000300800 */
[----:B0-----:R-:W4:Y:S04]  /*d020*/  LDL.LU R10, [R1+0x168] ;  /* 0x00016800010a7983 */ /* 0x001f280000300800 */
[----:B------:R-:W4:Y:S01]  /*d030*/  LDL.LU R11, [R1+0x16c] ;  /* 0x00016c00010b7983 */ /* 0x000f220000300800 */
[C---:B--2---:R-:W-:Y:S03]  /*d040*/  HMMA.16816.F32 R20, R12.reuse, R22, R16 ;  /* 0x000000160c14723c */ /* 0x044fe60000001810 */
[----:B------:R-:W2:Y:S04]  /*d050*/  LDL.LU.64 R18, [R1+0xbf8] ;  /* 0x000bf80001127983 */ /* 0x000ea80000300a00 */
[----:B------:R-:W2:Y:S11]  /*d060*/  LDL.LU.64 R16, [R1+0xbf0] ;  /* 0x000bf00001107983 */ /* 0x000eb60000300a00 */
[----:B------:R-:W-:Y:S05]  /*d070*/  @!UPT UIADD3 URZ, URZ, URZ, URZ ;  /* 0x0000003f3f3ff290 */ /* 0x000fea000fffe03f */
[----:B------:R-:W-:Y:S04]  /*d080*/  STL.64 [R1+0x120], R20 ;  /* 0x0001201401007387 */ /* 0x000fe80000100a00 */
[----:B------:R0:W-:Y:S04]  /*d090*/  STL.64 [R1+0x128], R22 ;  /* 0x0001281601007387 */ /* 0x0001e80000100a00 */
[----:B0-----:R-:W2:Y:S02]  /*d0a0*/  LDL.LU.64 R22, [R1+0xbe8] ;  /* 0x000be80001167983 */ /* 0x001ea40000300a00 */
[----:B--2---:R-:W-:Y:S02]  /*d0b0*/  HMMA.16816.F32 R20, R12, R22, R16 ;  /* 0x000000160c14723c */ /* 0x004fe40000001810 */
[----:B------:R-:W2:Y:S04]  /*d0c0*/  LDL.LU.64 R18, [R1+0xbe0] ;  /* 0x000be00001127983 */ /* 0x000ea80000300a00 */
[----:B------:R-:W2:Y:S11]  /*d0d0*/  LDL.LU.64 R16, [R1+0xbd8] ;  /* 0x000bd80001107983 */ /* 0x000eb60000300a00 */
[----:B------:R-:W-:Y:S06]  /*d0e0*/  @!UPT UIADD3 URZ, URZ, URZ, URZ ;  /* 0x0000003f3f3ff290 */ /* 0x000fec000fffe03f */
[----:B------:R0:W-:Y:S04]  /*d0f0*/  STL.64 [R1+0x2a8], R22 ;  /* 0x0002a81601007387 */ /* 0x0001e80000100a00 */
[----:B0-----:R-:W2:Y:S01]  /*d100*/  LDL.LU.64 R22, [R1+0xbd0] ;  /* 0x000bd00001167983 */ /* 0x001ea20000300a00 */
[----:B------:R-:W-:Y:S02]  /*d110*/  IMAD.MOV.U32 R28, RZ, RZ, R20 ;  /* 0x000000ffff1c7224 */ /* 0x000fe400078e0014 */
[----:B------:R-:W-:-:S05]  /*d120*/  IMAD.MOV.U32 R29, RZ, RZ, R21 ;  /* 0x000000ffff1d7224 */ /* 0x000fca00078e0015 */
[----:B------:R-:W-:Y:S04]  /*d130*/  STL [R1+0xab0], R29 ;  /* 0x000ab01d01007387 */ /* 0x000fe80000100800 */
[----:B------:R-:W-:Y:S01]  /*d140*/  STL [R1+0xaac], R28 ;  /* 0x000aac1c01007387 */ /* 0x000fe20000100800 */
[C---:B--2---:R-:W-:Y:S03]  /*d150*/  HMMA.16816.F32 R20, R12.reuse, R22, R16 ;  /* 0x000000160c14723c */ /* 0x044fe60000001810 */
[----:B------:R-:W2:Y:S04]  /*d160*/  LDL.LU.64 R18, [R1+0xbc8] ;  /* 0x000bc80001127983 */ /* 0x000ea80000300a00 */
[----:B------:R-:W2:Y:S11]  /*d170*/  LDL.LU.64 R16, [R1+0xbc0] ;  /* 0x000bc00001107983 */ /* 0x000eb60000300a00 */
[----:B------:R-:W-:Y:S05]  /*d180*/  @!UPT UIADD3 URZ, URZ, URZ, URZ ;  /* 0x0000003f3f3ff290 */ /* 0x000fea000fffe03f */
[----:B------:R-:W-:Y:S04]  /*d190*/  STL.64 [R1+0x2d0], R20 ;  /* 0x0002d01401007387 */ /* 0x000fe80000100a00 */
[----:B------:R0:W-:Y:S04]  /*d1a0*/  STL.64 [R1+0x2d8], R22 ;  /* 0x0002d81601007387 */ /* 0x0001e80000100a00 */
[----:B0-----:R-:W2:Y:S02]  /*d1b0*/  LDL.LU.64 R22, [R1+0xbb8] ;  /* 0x000bb80001167983 */ /* 0x001ea40000300a00 */
[C---:B--2---:R-:W-:Y:S02]  /*d1c0*/  HMMA.16816.F32 R20, R12.reuse, R22, R16 ;  /* 0x000000160c14723c */ /* 0x044fe40000001810 */
[----:B------:R-:W2:Y:S11]  /*d1d0*/  LDL.LU.64 R18, [R1+0xbb0] ;  /* 0x000bb00001127983 */ /* 0x000eb60000300a00 */
[----:B------:R-:W-:Y:S10]  /*d1e0*/  @!UPT UIADD3 URZ, URZ, URZ, URZ ;  /* 0x0000003f3f3ff290 */ /* 0x000ff4000fffe03f */
[----:B------:R-:W-:Y:S04]  /*d1f0*/  STL.64 [R1+0x2f0], R20 ;  /* 0x0002f01401007387 */ /* 0x000fe80000100a00 */
[----:B------:R0:W-:Y:S04]  /*d200*/  STL.64 [R1+0x2f8], R22 ;  /* 0x0002f81601007387 */ /* 0x0001e80000100a00 */
[----:B0-----:R-:W2:Y:S04]  /*d210*/  LDL.LU.64 R22, [R1+0xba8] ;  /* 0x000ba80001167983 */ /* 0x001ea80000300a00 */
[----:B------:R-:W2:Y:S02]  /*d220*/  LDL.LU.64 R20, [R1+0xba0] ;  /* 0x000ba00001147983 */ /* 0x000ea40000300a00 */
[----:B--2---:R-:W-:Y:S02]  /*d230*/  HMMA.16816.F32 R12, R12, R18, R20 ;  /* 0x000000120c0c723c */ /* 0x004fe40000001814 */
[----:B------:R-:W4:Y:S04]  /*d240*/  LDL.LU.64 R22, [R1+0xb98] ;  /* 0x000b980001167983 */ /* 0x000f280000300a00 */
[----:B------:R-:W4:Y:S04]  /*d250*/  LDL.LU.64 R20, [R1+0xb90] ;  /* 0x000b900001147983 */ /* 0x000f280000300a00 */
[----:B------:R0:W-:Y:S04]  /*d260*/  STL.64 [R1+0xb00], R18 ;  /* 0x000b001201007387 */ /* 0x0001e80000100a00 */
[----:B0-----:R-:W2:Y:S09]  /*d270*/  LDL.LU.64 R18, [R1+0x28] ;  /* 0x0000280001127983 */ /* 0x001eb20000300a00 */
[----:B------:R-:W-:Y:S04]  /*d280*/  STL.64 [R1+0x310], R12 ;  /* 0x0003100c01007387 */ /* 0x000fe80000100a00 */
[----:B------:R-:W-:Y:S04]  /*d290*/  STL.64 [R1+0x318], R14 ;  /* 0x0003180e01007387 */ /* 0x000fe80000100a00 */
[----:B--2---:R0:W-:Y:S04]  /*d2a0*/  STL.64 [R1+0xb18], R18 ;  /* 0x000b181201007387 */ /* 0x0041e80000100a00 */
[----:B0-----:R-:W2:Y:S01]  /*d2b0*/  LDL.64 R18, [R1+0x38] ;  /* 0x0000380001127983 */ /* 0x001ea20000100a00 */
[----:B------:R-:W-:-:S07]  /*d2c0*/  IMAD.MOV.U32 R27, RZ, RZ, R3 ;  /* 0x000000ffff1b7224 */ /* 0x000fce00078e0003 */
[----:B----4-:R-:W-:Y:S01]  /*d2d0*/  HMMA.16816.F32 R8, R20, R26, R8 ;  /* 0x0000001a1408723c */ /* 0x010fe20000001808 */
[----:B--2---:R0:W-:Y:S04]  /*d2e0*/  STL.64 [R1+0xb30], R18 ;  /* 0x000b301201007387 */ /* 0x0041e80000100a00 */
[----:B0-----:R-:W2:Y:S04]  /*d2f0*/  LDL.LU.64 R18, [R1+0x48] ;  /* 0x0000480001127983 */ /* 0x001ea80000300a00 */
[----:B--2---:R-:W-:Y:S04]  /*d300*/  STL.64 [R1+0xb48], R18 ;  /* 0x000b481201007387 */ /* 0x004fe80000100a00 */
[----:B------:R-:W2:Y:S10]  /*d310*/  LDL.LU R12, [R1+0x1a0] ;  /* 0x0001a000010c7983 */ /* 0x000eb40000300800 */
[----:B------:R0:W-:Y:S04]  /*d320*/  STL.64 [R1+0x80], R8 ;  /* 0x0000800801007387 */ /* 0x0001e80000100a00 */
[----:B------:R1:W-:Y:S04]  /*d330*/  STL.64 [R1+0x88], R10 ;  /* 0x0000880a01007387 */ /* 0x0003e80000100a00 */
[----:B------:R-:W2:Y:S04]  /*d340*/  LDL.LU R13, [R1+0x1a4] ;  /* 0x0001a400010d7983 */ /* 0x000ea80000300800 */
[----:B------:R-:W4:Y:S04]  /*d350*/  LDL.LU R14, [R1+0x1a8] ;  /* 0x0001a800010e7983 */ /* 0x000f280000300800 */
[----:B------:R-:W4:Y:S04]  /*d360*/  LDL.LU R15, [R1+0x1ac] ;  /* 0x0001ac00010f7983 */ /* 0x000f280000300800 */
[----:B0-----:R-:W2:Y:S04]  /*d370*/  LDL.LU R8, [R1+0x170] ;  /* 0x0001700001087983 */ /* 0x001ea80000300800 */
[----:B------:R-:W2:Y:S04]  /*d380*/  LDL.LU R9, [R1+0x174] ;  /* 0x0001740001097983 */ /* 0x000ea80000300800 */
[----:B-1----:R-:W2:Y:S04]  /*d390*/  LDL.LU R10, [R1+0x178] ;  /* 0x00017800010a7983 */ /* 0x002ea80000300800 */
[----:B------:R-:W2:Y:S01]  /*d3a0*/  LDL.LU R11, [R1+0x17c] ;  /* 0x00017c00010b7983 */ /* 0x000ea20000300800 */
[----:B---3--:R-:W-:-:S03]  /*d3b0*/  IMAD.MOV.U32 R24, RZ, RZ, R4 ;  /* 0x000000ffff187224 */ /* 0x008fc600078e0004 */
[----:B----4-:R-:W-:Y:S04]  /*d3c0*/  STL.64 [R1+0xb58], R14 ;  /* 0x000b580e01007387 */ /* 0x010fe80000100a00 */
[----:B--2---:R0:W-:Y:S04]  /*d3d0*/  STL.64 [R1+0xb50], R12 ;  /* 0x000b500c01007387 */ /* 0x0041e80000100a00 */
[----:B0-----:R-:W2:Y:S04]  /*d3e0*/  LDL.LU R12, [R1+0x190] ;  /* 0x00019000010c7983 */ /* 0x001ea80000300800 */
[----:B------:R-:W2:Y:S04]  /*d3f0*/  LDL.LU R13, [R1+0x194] ;  /* 0x00019400010d7983 */ /* 0x000ea80000300800 */
[----:B------:R-:W2:Y:S04]  /*d400*/  LDL.LU R14, [R1+0x198] ;  /* 0x00019800010e7983 */ /* 0x000ea80000300800 */
[----:B------:R-:W2:Y:S04]  /*d410*/  LDL.LU R15, [R1+0x19c] ;  /* 0x00019c00010f7983 */ /* 0x000ea80000300800 */
[----:B------:R-:W3:Y:S04]  /*d420*/  LDL.LU.64 R18, [R1+0x58] ;  /* 0x0000580001127983 */ /* 0x000ee80000300a00 */
[----:B------:R0:W-:Y:S04]  /*d430*/  STL.64 [R1+0xaf8], R26 ;  /* 0x000af81a01007387 */ /* 0x0001e80000100a00 */
[----:B------:R-:W4:Y:S04]  /*d440*/  LDL.LU R4, [R1+0xb88] ;  /* 0x000b880001047983 */ /* 0x000f280000300800 */
[----:B------:R-:W2:Y:S04]  /*d450*/  LDL.LU R25, [R1+0x184] ;  /* 0x0001840001197983 */ /* 0x000ea80000300800 */
[----:B0-----:R-:W2:Y:S01]  /*d460*/  LDL.LU R26, [R1+0x188] ;  /* 0x00018800011a7983 */ /* 0x001ea20000300800 */
[----:B------:R-:W-:-:S03]  /*d470*/  IMAD.MOV.U32 R27, RZ, RZ, R2 ;  /* 0x000000ffff1b7224 */ /* 0x000fc600078e0002 */
[----:B------:R-:W3:Y:S04]  /*d480*/  LDL.LU R2, [R1+0xb84] ;  /* 0x000b840001027983 */ /* 0x000ee80000300800 */
[----:B--2---:R-:W-:Y:S04]  /*d490*/  STL.64 [R1+0xb10], R26 ;  /* 0x000b101a01007387 */ /* 0x004fe80000100a00 */
[----:B------:R0:W-:Y:S02]  /*d4a0*/  STL.64 [R1+0xb08], R24 ;  /* 0x000b081801007387 */ /* 0x0001e40000100a00 */
[----:B0-----:R-:W-:-:S02]  /*d4b0*/  IMAD.MOV.U32 R24, RZ, RZ, R0 ;  /* 0x000000ffff187224 */ /* 0x001fc400078e0000 */
[----:B------:R-:W2:Y:S01]  /*d4c0*/  LDL.LU R0, [R1+0xb80] ;  /* 0x000b800001007983 */ /* 0x000ea20000300800 */
[----:B----4-:R-:W-:-:S03]  /*d4d0*/  IMAD.MOV.U32 R25, RZ, RZ, R4 ;  /* 0x000000ffff197224 */ /* 0x010fc600078e0004 */
[----:B------:R-:W4:Y:S04]  /*d4e0*/  LDL.LU R4, [R1+0xb7c] ;  /* 0x000b7c0001047983 */ /* 0x000f280000300800 */
[----:B------:R-:W2:Y:S04]  /*d4f0*/  LDL.LU R26, [R1+0x1c8] ;  /* 0x0001c800011a7983 */ /* 0x000ea80000300800 */
[----:B------:R-:W2:Y:S01]  /*d500*/  LDL.LU R27, [R1+0x1cc] ;  /* 0x0001cc00011b7983 */ /* 0x000ea20000300800 */
[----:B------:R-:W-:Y:S03]  /*d510*/  HMMA.16816.F32 R8, R20, R6, R8 ;  /* 0x000000061408723c */ /* 0x000fe60000001808 */
[----:B--2---:R4:W-:Y:S04]  /*d520*/  STL.64 [R1+0xb28], R26 ;  /* 0x000b281a01007387 */ /* 0x0049e80000100a00 */
[----:B------:R3:W-:Y:S01]  /*d530*/  STL.64 [R1+0xb20], R24 ;  /* 0x000b201801007387 */ /* 0x0007e20000100a00 */
[----:B----4-:R-:W-:-:S02]  /*d540*/  IMAD.MOV.U32 R26, RZ, RZ, R4 ;  /* 0x000000ffff1a7224 */ /* 0x010fc400078e0004 */
[----:B---3--:R-:W-:Y:S02]  /*d550*/  IMAD.MOV.U32 R24, RZ, RZ, R2 ;  /* 0x000000ffff187224 */ /* 0x008fe400078e0002 */
[----:B------:R-:W2:Y:S01]  /*d560*/  LDL.LU R2, [R1+0xb78] ;  /* 0x000b780001027983 */ /* 0x000ea20000300800 */
[----:B------:R-:W-:-:S03]  /*d570*/  IMAD.MOV.U32 R25, RZ, RZ, R0 ;  /* 0x000000ffff197224 */ /* 0x000fc600078e0000 */
[----:B------:R-:W3:Y:S04]  /*d580*/  LDL.LU R0, [R1+0xb74] ;  /* 0x000b740001007983 */ /* 0x000ee80000300800 */
[----:B------:R-:W4:Y:S04]  /*d590*/  LDL.LU R4, [R1+0xb70] ;  /* 0x000b700001047983 */ /* 0x000f280000300800 */
[----:B------:R-:W2:Y:S04]  /*d5a0*/  LDL.LU R27, [R1+0x1dc] ;  /* 0x0001dc00011b7983 */ /* 0x000ea80000300800 */
[----:B--2---:R3:W-:Y:S04]  /*d5b0*/  STL.64 [R1+0xb40], R26 ;  /* 0x000b401a01007387 */ /* 0x0047e80000100a00 */
[----:B------:R0:W-:Y:S01]  /*d5c0*/  STL.64 [R1+0xb38], R24 ;  /* 0x000b381801007387 */ /* 0x0001e20000100a00 */
[----:B---3--:R-:W-:-:S03]  /*d5d0*/  IMAD.MOV.U32 R26, RZ, RZ, R0 ;  /* 0x000000ffff1a7224 */ /* 0x008fc600078e0000 */
[----:B0-----:R-:W2:Y:S01]  /*d5e0*/  LDL.LU R24, [R1+0x1e0] ;  /* 0x0001e00001187983 */ /* 0x001ea20000300800 */
[----:B------:R-:W-:-:S03]  /*d5f0*/  IMAD.MOV.U32 R25, RZ, RZ, R2 ;  /* 0x000000ffff197224 */ /* 0x000fc600078e0002 */
[----:B------:R-:W3:Y:S04]  /*d600*/  LDL.LU R2, [R1+0xb6c] ;  /* 0x000b6c0001027983 */ /* 0x000ee80000300800 */
[----:B------:R-:W2:Y:S04]  /*d610*/  LDL.LU R0, [R1+0xb68] ;  /* 0x000b680001007983 */ /* 0x000ea80000300800 */
[----:B------:R-:W-:Y:S04]  /*d620*/  STL.64 [R1+0xb0], R8 ;  /* 0x0000b00801007387 */ /* 0x000fe80000100a00 */
[----:B------:R0:W-:Y:S04]  /*d630*/  STL.64 [R1+0xb8], R10 ;  /* 0x0000b80a01007387 */ /* 0x0001e80000100a00 */
[----:B0-----:R-:W2:Y:S01]  /*d640*/  LDL.LU.64 R10, [R1+0xb60] ;  /* 0x000b6000010a7983 */ /* 0x001ea20000300a00 */
[----:B----4-:R-:W-:-:S03]  /*d650*/  IMAD.MOV.U32 R27, RZ, RZ, R4 ;  /* 0x000000ffff1b7224 */ /* 0x010fc600078e0004 */
[----:B------:R-:W-:Y:S04]  /*d660*/  STL.64 [R1+0xae0], R6 ;  /* 0x000ae00601007387 */ /* 0x000fe80000100a00 */
[----:B------:R0:W-:Y:S04]  /*d670*/  STL [R1+0xad8], R5 ;  /* 0x000ad80501007387 */ /* 0x0001e80000100800 */
[----:B------:R-:W4:Y:S04]  /*d680*/  LDL.LU R4, [R1+0x1b0] ;  /* 0x0001b00001047983 */ /* 0x000f280000300800 */
[----:B0-----:R-:W4:Y:S04]  /*d690*/  LDL.LU R5, [R1+0x1b4] ;  /* 0x0001b40001057983 */ /* 0x001f280000300800 */
[----:B------:R-:W4:Y:S01]  /*d6a0*/  LDL.LU R6, [R1+0x1b8] ;  /* 0x0001b80001067983 */ /* 0x000f220000300800 */
[C---:B--2---:R-:W-:Y:S11]  /*d6b0*/  HMMA.16816.F32 R12, R20.reuse, R10, R12 ;  /* 0x0000000a140c723c */ /* 0x044ff6000000180c */
[----:B------:R-:W-:Y:S11]  /*d6c0*/  @!UPT UIADD3 URZ, URZ, URZ, URZ ;  /* 0x0000003f3f3ff290 */ /* 0x000ff6000fffe03f */
[----:B------:R-:W-:Y:S01]  /*d6d0*/  @!UPT UIADD3 URZ, URZ, URZ, URZ ;  /* 0x0000003f3f3ff290 */ /* 0x000fe2000fffe03f */
[----:B------:R-:W-:Y:S04]  /*d6e0*/  STL.64 [R1+0xa0], R12 ;  /* 0x0000a00c01007387 */ /* 0x000fe80000100a00 */
[----:B------:R0:W-:Y:S04]  /*d6f0*/  STL.64 [R1+0xa8], R14 ;  /* 0x0000a80e01007387 */ /* 0x0001e80000100a00 */
[----:B0-----:R-:W2:Y:S04]  /*d700*/  LDL.LU.64 R14, [R1+0xb58] ;  /* 0x000b5800010e7983 */ /* 0x001ea80000300a00 */
[----:B------:R-:W2:Y:S02]  /*d710*/  LDL.LU.64 R12, [R1+0xb50] ;  /* 0x000b5000010c7983 */ /* 0x000ea40000300a00 */
[C---:B--2---:R-:W-:Y:S11]  /*d720*/  HMMA.16816.F32 R12, R20.reuse, R18, R12 ;  /* 0x00000012140c723c */ /* 0x044ff6000000180c */
[----:B------:R-:W-:Y:S11]  /*d730*/  @!UPT UIADD3 URZ, URZ, URZ, URZ ;  /* 0x0000003f3f3ff290 */ /* 0x000ff6000fffe03f */
[----:B------:R-:W-:Y:S01]  /*d740*/  @!UPT UIADD3 URZ, URZ, URZ, URZ ;  /* 0x0000003f3f3ff290 */ /* 0x000fe2000fffe03f */
[----:B------:R0:W-:Y:S04]  /*d750*/  STL.64 [R1+0xd0], R12 ;  /* 0x0000d00c01007387 */ /* 0x0001e80000100a00 */
[----:B------:R-:W-:Y:S01]  /*d760*/  STL.64 [R1+0xd8], R14 ;  /* 0x0000d80e01007387 */ /* 0x000fe20000100a00 */
[----:B0-----:R-:W-:Y:S02]  /*d770*/  IMAD.MOV.U32 R13, RZ, RZ, R18 ;  /* 0x000000ffff0d7224 */ /* 0x001fe400078e0012 */
[----:B------:R-:W-:Y:S02]  /*d780*/  IMAD.MOV.U32 R12, RZ, RZ, R19 ;  /* 0x000000ffff0c7224 */ /* 0x000fe400078e0013 */
[----:B------:R-:W2:Y:S02]  /*d790*/  LDL.LU.64 R18, [R1+0xb48] ;  /* 0x000b480001127983 */ /* 0x000ea40000300a00 */
[----:B--2---:R-:W-:Y:S01]  /*d7a0*/  HMMA.16816.F32 R24, R20, R18, R24 ;  /* 0x000000121418723c */ /* 0x004fe20000001818 */
[----:B------:R-:W-:-:S02]  /*d7b0*/  IMAD.MOV.U32 R8, RZ, RZ, R18 ;  /* 0x000000ffff087224 */ /* 0x000fc400078e0012 */
[----:B------:R-:W-:Y:S11]  /*d7c0*/  IMAD.MOV.U32 R9, RZ, RZ, R19 ;  /* 0x000000ffff097224 */ /* 0x000ff600078e0013 */
[----:B------:R-:W-:Y:S09]  /*d7d0*/  @!UPT UIADD3 URZ, URZ, URZ, URZ ;  /* 0x0000003f3f3ff290 */ /* 0x000ff2000fffe03f */
[----:B------:R-:W-:Y:S04]  /*d7e0*/  STL.64 [R1+0x100], R24 ;  /* 0x0001001801007387 */ /* 0x000fe80000100a00 */
[----:B------:R0:W-:Y:S04]  /*d7f0*/  STL.64 [R1+0x108], R26 ;  /* 0x0001081a01007387 */ /* 0x0001e80000100a00 */
[----:B0-----:R-:W2:Y:S04]  /*d800*/  LDL.LU.64 R26, [R1+0xb40] ;  /* 0x000b4000011a7983 */ /* 0x001ea80000300a00 */
[----:B------:R-:W2:Y:S04]  /*d810*/  LDL.LU.64 R24, [R1+0xb38] ;  /* 0x000b380001187983 */ /* 0x000ea80000300a00 */
[----:B------:R-:W2:Y:S01]  /*d820*/  LDL.LU.64 R18, [R1+0xb30] ;  /* 0x000b300001127983 */ /* 0x000ea20000300a00 */
[----:B------:R-:W-:-:S03]  /*d830*/  IMAD.MOV.U32 R7, RZ, RZ, R0 ;  /* 0x000000ffff077224 */ /* 0x000fc600078e0000 */
[----:B------:R-:W3:Y:S01]  /*d840*/  LDL R0, [R1+0x35c] ;  /* 0x00035c0001007983 */ /* 0x000ee20000100800 */
[C---:B--2---:R-:W-:Y:S01]  /*d850*/  HMMA.16816.F32 R24, R20.reuse, R18, R24 ;  /* 0x000000121418723c */ /* 0x044fe20000001818 */
[----:B------:R-:W-:Y:S11]  /*d860*/  IMAD.MOV.U32 R14, RZ, RZ, R19 ;  /* 0x000000ffff0e7224 */ /* 0x000ff600078e0013 */
[----:B------:R-:W-:Y:S11]  /*d870*/  @!UPT UIADD3 URZ, URZ, URZ, URZ ;  /* 0x0000003f3f3ff290 */ /* 0x000ff6000fffe03f */
[----:B------:R-:W-:Y:S04]  /*d880*/  STL.64 [R1+0x270], R24 ;  /* 0x0002701801007387 */ /* 0x000fe80000100a00 */
[----:B------:R0:W-:Y:S04]  /*d890*/  STL.64 [R1+0x278], R26 ;  /* 0x0002781a01007387 */ /* 0x0001e80000100a00 */
[----:B0-----:R-:W2:Y:S04]  /*d8a0*/  LDL.LU.64 R26, [R1+0xb28] ;  /* 0x000b2800011a7983 */ /* 0x001ea80000300a00 */
[----:B------:R-:W2:Y:S04]  /*d8b0*/  LDL.LU.64 R24, [R1+0xb20] ;  /* 0x000b200001187983 */ /* 0x000ea80000300a00 */
        /* <DEDUP_REMOVED lines=9> */
[----:B------:R-:W2:Y:S02]  /*d950*/  LDL.LU.64 R18, [R1+0xb00] ;  /* 0x000b000001127983 */ /* 0x000ea40000300a00 */
[----:B--2---:R-:W-:Y:S02]  /*d960*/  HMMA.16816.F32 R20, R20, R18, R24 ;  /* 0x000000121414723c */ /* 0x004fe40000001818 */
[----:B------:R-:W4:Y:S01]  /*d970*/  LDL.LU.64 R26, [R1+0xaf8] ;  /* 0x000af800011a7983 */ /* 0x000f220000300a00 */
[----:B------:R-:W-:-:S03]  /*d980*/  IMAD.MOV.U32 R3, RZ, RZ, R18 ;  /* 0x000000ffff037224 */ /* 0x000fc600078e0012 */
[----:B------:R-:W4:Y:S11]  /*d990*/  LDL.LU.64 R18, [R1+0xaf0] ;  /* 0x000af00001127983 */ /* 0x000f360000300a00 */
[----:B------:R-:W-:Y:S06]  /*d9a0*/  @!UPT UIADD3 URZ, URZ, URZ, URZ ;  /* 0x0000003f3f3ff290 */ /* 0x000fec000fffe03f */
[----:B------:R0:W-:Y:S04]  /*d9b0*/  STL.64 [R1+0x2b0], R20 ;  /* 0x0002b01401007387 */ /* 0x0001e80000100a00 */
[----:B------:R1:W-:Y:S04]  /*d9c0*/  STL.64 [R1+0x2b8], R22 ;  /* 0x0002b81601007387 */ /* 0x0003e80000100a00 */
[----:B------:R-:W4:Y:S04]  /*d9d0*/  LDL.LU.64 R16, [R1+0xae8] ;  /* 0x000ae80001107983 */ /* 0x000f280000300a00 */
[----:B0-----:R-:W2:Y:S04]  /*d9e0*/  LDL.LU R20, [R1+0x1f0] ;  /* 0x0001f00001147983 */ /* 0x001ea80000300800 */
[----:B------:R-:W2:Y:S04]  /*d9f0*/  LDL.LU R21, [R1+0x1f4] ;  /* 0x0001f40001157983 */ /* 0x000ea80000300800 */
[----:B-1----:R-:W2:Y:S04]  /*da00*/  LDL.LU R22, [R1+0x1f8] ;  /* 0x0001f80001167983 */ /* 0x002ea80000300800 */
[----:B------:R-:W2:Y:S01]  /*da10*/  LDL R15, [R1+0x360] ;  /* 0x00036000010f7983 */ /* 0x000ea20000100800 */
[----:B----4-:R-:W-:Y:S03]  /*da20*/  HMMA.16816.F32 R24, R16, R26, R4 ;  /* 0x0000001a1018723c */ /* 0x010fe60000001804 */
[----:B------:R-:W2:Y:S04]  /*da30*/  LDL.LU.64 R6, [R1+0xae0] ;  /* 0x000ae00001067983 */ /* 0x000ea80000300a00 */
[----:B------:R-:W4:Y:S11]  /*da40*/  LDL.LU R5, [R1+0xad8] ;  /* 0x000ad80001057983 */ /* 0x000f360000300800 */
[----:B------:R-:W-:Y:S05]  /*da50*/  @!UPT UIADD3 URZ, URZ, URZ, URZ ;  /* 0x0000003f3f3ff290 */ /* 0x000fea000fffe03f */
[----:B------:R-:W-:Y:S04]  /*da60*/  STL.64 [R1], R24 ;  /* 0x0000001801007387 */ /* 0x000fe80000100a00 */
[----:B------:R0:W-:Y:S04]  /*da70*/  STL.64 [R1+0x8], R26 ;  /* 0x0000081a01007387 */ /* 0x0001e80000100a00 */
[----:B0-----:R-:W4:Y:S04]  /*da80*/  LDL.LU.64 R26, [R1+0xad0] ;  /* 0x000ad000011a7983 */ /* 0x001f280000300a00 */
[----:B------:R-:W4:Y:S01]  /*da90*/  LDL.LU.64 R24, [R1+0xac8] ;  /* 0x000ac80001187983 */ /* 0x000f220000300a00 */
[----:B---3--:R-:W-:-:S07]  /*daa0*/  IMAD.MOV.U32 R23, RZ, RZ, R2 ;  /* 0x000000ffff177224 */ /* 0x008fce00078e0002 */
[C---:B--2---:R-:W-:Y:S11]  /*dab0*/  HMMA.16816.F32 R20, R16.reuse, R6, R20 ;  /* 0x000000061014723c */ /* 0x044ff60000001814 */
[----:B------:R-:W-:Y:S11]  /*dac0*/  @!UPT UIADD3 URZ, URZ, URZ, URZ ;  /* 0x0000003f3f3ff290 */ /* 0x000ff6000fffe03f */
[----:B------:R-:W-:Y:S01]  /*dad0*/  @!UPT UIADD3 URZ, URZ, URZ, URZ ;  /* 0x0000003f3f3ff290 */ /* 0x000fe2000fffe03f */
[----:B------:R-:W-:Y:S04]  /*dae0*/  STL.64 [R1+0x90], R20 ;  /* 0x0000901401007387 */ /* 0x000fe80000100a00 */
[----:B------:R4:W-:Y:S02]  /*daf0*/  STL.64 [R1+0x98], R22 ;  /* 0x0000981601007387 */ /* 0x0009e40000100a00 */
[----:B----4-:R-:W-:Y:S02]  /*db00*/  HMMA.16816.F32 R20, R16, R10, R24 ;  /* 0x0000000a1014723c */ /* 0x010fe40000001818 */
[----:B------:R-:W0:Y:S04]  /*db10*/  LDSM.16.MT88.4 R24, [R5+0x12000] ;  /* 0x012000000518783b */ /* 0x000e280000004200 */
[----:B------:R-:W-:Y:S04]  /*db20*/  LDSM.16.MT88.4 R4, [R5+0x12080] ;  /* 0x012080000504783b */ /* 0x000fe80000004200 */
[----:B0-----:R-:W-:Y:S11]  /*db30*/  STL.64 [R1+0xa50], R26 ;  /* 0x000a501a01007387 */ /* 0x001ff60000100a00 */
[----:B------:R-:W-:Y:S02]  /*db40*/  @!UPT UIADD3 URZ, URZ, URZ, URZ ;  /* 0x0000003f3f3ff290 */ /* 0x000fe4000fffe03f */
[----:B------:R-:W-:Y:S04]  /*db50*/  STL.64 [R1+0x70], R20 ;  /* 0x0000701401007387 */ /* 0x000fe80000100a00 */
[----:B------:R-:W-:Y:S04]  /*db60*/  STL.64 [R1+0x78], R22 ;  /* 0x0000781601007387 */ /* 0x000fe80000100a00 */
[----:B------:R-:W0:Y:S04]  /*db70*/  LDSM.16.M88.4 R20, [R0] ;  /* 0x000000000014783b */ /* 0x000e280000000200 */
[----:B------:R-:W-:Y:S04]  /*db80*/  STL.64 [R1+0xa48], R24 ;  /* 0x000a481801007387 */ /* 0x000fe80000100a00 */
[----:B0-----:R0:W-:Y:S02]  /*db90*/  STL.64 [R1+0x68], R22 ;  /* 0x0000681601007387 */ /* 0x0011e40000100a00 */
[----:B0-----:R-:W-:-:S02]  /*dba0*/  IMAD.MOV.U32 R22, RZ, RZ, R8 ;  /* 0x000000ffff167224 */ /* 0x001fc400078e0008 */
[----:B------:R-:W-:Y:S01]  /*dbb0*/  IMAD.MOV.U32 R23, RZ, RZ, R9 ;  /* 0x000000ffff177224 */ /* 0x000fe200078e0009 */
[----:B------:R-:W2:Y:S04]  /*dbc0*/  LDL.LU R8, [R1+0xac4] ;  /* 0x000ac40001087983 */ /* 0x000ea80000300800 */
[----:B------:R-:W3:Y:S04]  /*dbd0*/  LDL.LU R9, [R1+0xac0] ;  /* 0x000ac00001097983 */ /* 0x000ee80000300800 */
[----:B------:R-:W-:Y:S04]  /*dbe0*/  STL.64 [R1+0xa90], R22 ;  /* 0x000a901601007387 */ /* 0x000fe80000100a00 */
[----:B------:R0:W-:Y:S04]  /*dbf0*/  STL.64 [R1+0xa40], R6 ;  /* 0x000a400601007387 */ /* 0x0001e80000100a00 */
[----:B------:R2:W-:Y:S04]  /*dc00*/  STL.64 [R1+0xa38], R4 ;  /* 0x000a380401007387 */ /* 0x0005e80000100a00 */
[----:B0-----:R-:W4:Y:S01]  /*dc10*/  LDL.LU R6, [R1+0x38] ;  /* 0x0000380001067983 */ /* 0x001f220000300800 */
[----:B------:R-:W-:-:S02]  /*dc20*/  IMAD.MOV.U32 R7, RZ, RZ, R14 ;  /* 0x000000ffff077224 */ /* 0x000fc400078e000e */
[----:B--2---:R-:W-:Y:S02]  /*dc30*/  IMAD.MOV.U32 R4, RZ, RZ, R8 ;  /* 0x000000ffff047224 */ /* 0x004fe400078e0008 */
[----:B---3--:R-:W-:Y:S01]  /*dc40*/  IMAD.MOV.U32 R5, RZ, RZ, R9 ;  /* 0x000000ffff057224 */ /* 0x008fe200078e0009 */
[----:B----4-:R0:W-:Y:S04]  /*dc50*/  STL.64 [R1+0xa88], R6 ;  /* 0x000a880601007387 */ /* 0x0101e80000100a00 */
[----:B------:R-:W2:Y:S04]  /*dc60*/  LDL.LU R8, [R1+0xabc] ;  /* 0x000abc0001087983 */ /* 0x000ea80000300800 */
[----:B------:R-:W3:Y:S04]  /*dc70*/  LDL.LU R9, [R1+0xab8] ;  /* 0x000ab80001097983 */ /* 0x000ee80000300800 */
[----:B0-----:R-:W4:Y:S04]  /*dc80*/  LDL.LU R6, [R1+0x248] ;  /* 0x0002480001067983 */ /* 0x001f280000300800 */
[----:B------:R-:W4:Y:S01]  /*dc90*/  LDL.LU R7, [R1+0x24c] ;  /* 0x00024c0001077983 */ /* 0x000f220000300800 */
[----:B------:R-:W-:-:S02]  /*dca0*/  IMAD.MOV.U32 R22, RZ, RZ, R13 ;  /* 0x000000ffff167224 */ /* 0x000fc400078e000d */
[----:B------:R-:W-:Y:S02]  /*dcb0*/  IMAD.MOV.U32 R23, RZ, RZ, R12 ;  /* 0x000000ffff177224 */ /* 0x000fe400078e000c */
[----:B------:R-:W-:Y:S01]  /*dcc0*/  IMAD.MOV.U32 R26, RZ, RZ, R3 ;  /* 0x000000ffff1a7224 */ /* 0x000fe200078e0003 */
[----:B----4-:R3:W-:Y:S02]  /*dcd0*/  STL.64 [R1+0xaa0], R6 ;  /* 0x000aa00601007387 */ /* 0x0107e40000100a00 */
[----:B---3--:R-:W-:Y:S02]  /*dce0*/  IMAD.MOV.U32 R6, RZ, RZ, R9 ;  /* 0x000000ffff067224 */ /* 0x008fe400078e0009 */
[----:B--2---:R-:W-:Y:S02]  /*dcf0*/  IMAD.MOV.U32 R7, RZ, RZ, R8 ;  /* 0x000000ffff077224 */ /* 0x004fe400078e0008 */
[----:B------:R-:W0:Y:S04]  /*dd00*/  LDSM.16.MT88.4 R8, [R15+0x12000] ;  /* 0x012000000f08783b */ /* 0x000e280000004200 */
[----:B------:R-:W1:Y:S04]  /*dd10*/  LDSM.16.MT88.4 R12, [R15+0x12080] ;  /* 0x012080000f0c783b */ /* 0x000e680000004200 */
[----:B------:R2:W-:Y:S04]  /*dd20*/  STL.64 [R1+0xa98], R4 ;  /* 0x000a980401007387 */ /* 0x0005e80000100a00 */
[----:B--2---:R-:W2:Y:S04]  /*dd30*/  LDL.LU R4, [R1+0x230] ;  /* 0x0002300001047983 */ /* 0x004ea80000300800 */
[----:B------:R-:W2:Y:S04]  /*dd40*/  LDL.LU R5, [R1+0x234] ;  /* 0x0002340001057983 */ /* 0x000ea80000300800 */
[----:B0-----:R-:W-:Y:S04]  /*dd50*/  STL.64 [R1+0xa30], R10 ;  /* 0x000a300a01007387 */ /* 0x001fe80000100a00 */
[----:B------:R0:W-:Y:S04]  /*dd60*/  STL.64 [R1+0xa28], R8 ;  /* 0x000a280801007387 */ /* 0x0001e80000100a00 */
[----:B0-----:R-:W3:Y:S04]  /*dd70*/  LDL.LU R8, [R1+0x250] ;  /* 0x0002500001087983 */ /* 0x001ee80000300800 */
[----:B------:R-:W3:Y:S04]  /*dd80*/  LDL.LU R9, [R1+0x254] ;  /* 0x0002540001097983 */ /* 0x000ee80000300800 */
[----:B------:R-:W3:Y:S04]  /*dd90*/  LDL.LU R10, [R1+0x258] ;  /* 0x00025800010a7983 */ /* 0x000ee80000300800 */
[----:B------:R-:W3:Y:S04]  /*dda0*/  LDL.LU R11, [R1+0x25c] ;  /* 0x00025c00010b7983 */ /* 0x000ee80000300800 */
[----:B-1----:R0:W-:Y:S04]  /*ddb0*/  STL.64 [R1+0xa60], R14 ;  /* 0x000a600e01007387 */ /* 0x0021e80000100a00 */
[----:B------:R-:W-:Y:S04]  /*ddc0*/  STL.64 [R1+0xa58], R12 ;  /* 0x000a580c01007387 */ /* 0x000fe80000100a00 */
[----:B------:R-:W0:Y:S04]  /*ddd0*/  LDL.LU R3, [R1+0xab4] ;  /* 0x000ab40001037983 */ /* 0x000e280000300800 */
[----:B------:R-:W4:Y:S01]  /*dde0*/  LDL.LU R27, [R1+0x1c] ;  /* 0x00001c00011b7983 */ /* 0x000f220000300800 */
[----:B------:R-:W-:-:S02]  /*ddf0*/  IMAD.MOV.U32 R2, RZ, RZ, R20 ;  /* 0x000000ffff027224 */ /* 0x000fc400078e0014 */
[----:B------:R-:W-:Y:S01]  /*de00*/  IMAD.MOV.U32 R0, RZ, RZ, R21 ;  /* 0x000000ffff007224 */ /* 0x000fe200078e0015 */
[----:B----4-:R1:W-:Y:S01]  /*de10*/  STL.64 [R1+0xa68], R26 ;  /* 0x000a681a01007387 */ /* 0x0103e20000100a00 */
[----:B0-----:R-:W-:Y:S02]  /*de20*/  IMAD.MOV.U32 R14, RZ, RZ, R3 ;  /* 0x000000ffff0e7224 */ /* 0x001fe400078e0003 */
[----:B-1----:R-:W-:Y:S02]  /*de30*/  IMAD.MOV.U32 R26, RZ, RZ, R29 ;  /* 0x000000ffff1a7224 */ /* 0x002fe400078e001d */
[----:B------:R-:W4:Y:S01]  /*de40*/  LDL.LU R29, [R1+0xab0] ;  /* 0x000ab000011d7983 */ /* 0x000f220000300800 */
[----:B------:R-:W-:-:S03]  /*de50*/  IMAD.MOV.U32 R27, RZ, RZ, R28 ;  /* 0x000000ffff1b7224 */ /* 0x000fc600078e001c */
[----:B------:R-:W3:Y:S04]  /*de60*/  LDL.LU R28, [R1+0xaac] ;  /* 0x000aac00011c7983 */ /* 0x000ee80000300800 */
[----:B------:R-:W3:Y:S04]  /*de70*/  LDL.LU R12, [R1+0x210] ;  /* 0x00021000010c7983 */ /* 0x000ee80000300800 */
[----:B------:R-:W3:Y:S04]  /*de80*/  LDL.LU R13, [R1+0x214] ;  /* 0x00021400010d7983 */ /* 0x000ee80000300800 */
[----:B------:R-:W3:Y:S04]  /*de90*/  LDL.LU R3, [R1+0xaa8] ;  /* 0x000aa80001037983 */ /* 0x000ee80000300800 */
[----:B------:R-:W3:Y:S01]  /*dea0*/  LDL.LU R15, [R1+0x21c] ;  /* 0x00021c00010f7983 */ /* 0x000ee20000300800 */
[C---:B--2---:R-:W-:Y:S03]  /*deb0*/  HMMA.16816.F32 R20, R16.reuse, R22, R4 ;  /* 0x000000161014723c */ /* 0x044fe60000001804 */
[----:B---3--:R-:W-:Y:S04]  /*dec0*/  STL.64 [R1+0xa78], R14 ;  /* 0x000a780e01007387 */ /* 0x008fe80000100a00 */
[----:B------:R0:W-:Y:S04]  /*ded0*/  STL.64 [R1+0xa70], R12 ;  /* 0x000a700c01007387 */ /* 0x0001e80000100a00 */
[----:B0-----:R-:W2:Y:S04]  /*dee0*/  LDL.LU R12, [R1+0x260] ;  /* 0x00026000010c7983 */ /* 0x001ea80000300800 */
[----:B------:R-:W2:Y:S04]  /*def0*/  LDL.LU R13, [R1+0x264] ;  /* 0x00026400010d7983 */ /* 0x000ea80000300800 */
[----:B------:R-:W2:Y:S04]  /*df00*/  LDL.LU R14, [R1+0x268] ;  /* 0x00026800010e7983 */ /* 0x000ea80000300800 */
[----:B------:R-:W3:Y:S04]  /*df10*/  LDL.LU.64 R6, [R1+0xaa0] ;  /* 0x000aa00001067983 */ /* 0x000ee80000300a00 */
[----:B------:R-:W3:Y:S04]  /*df20*/  LDL.LU.64 R4, [R1+0xa98] ;  /* 0x000a980001047983 */ /* 0x000ee80000300a00 */
[----:B------:R-:W-:Y:S04]  /*df30*/  STL.64 [R1+0x50], R20 ;  /* 0x0000501401007387 */ /* 0x000fe80000100a00 */
[----:B------:R0:W-:Y:S04]  /*df40*/  STL.64 [R1+0x58], R22 ;  /* 0x0000581601007387 */ /* 0x0001e80000100a00 */
[----:B0-----:R-:W3:Y:S02]  /*df50*/  LDL.LU.64 R22, [R1+0xa90] ;  /* 0x000a900001167983 */ /* 0x001ee40000300a00 */
[C---:B---3--:R-:W-:Y:S02]  /*df60*/  HMMA.16816.F32 R20, R16.reuse, R22, R4 ;  /* 0x000000161014723c */ /* 0x048fe40000001804 */
[----:B------:R-:W3:Y:S01]  /*df70*/  LDL.LU.64 R6, [R1+0xa88] ;  /* 0x000a880001067983 */ /* 0x000ee20000300a00 */
[----:B------:R-:W-:Y:S11]  /*df80*/  IMAD.MOV.U32 R15, RZ, RZ, R3 ;  /* 0x000000ffff0f7224 */ /* 0x000ff600078e0003 */
[----:B------:R-:W-:Y:S09]  /*df90*/  @!UPT UIADD3 URZ, URZ, URZ, URZ ;  /* 0x0000003f3f3ff290 */ /* 0x000ff2000fffe03f */
[----:B------:R-:W-:Y:S04]  /*dfa0*/  STL.64 [R1+0x928], R22 ;  /* 0x0009281601007387 */ /* 0x000fe80000100a00 */
[----:B------:R0:W-:Y:S02]  /*dfb0*/  STL.64 [R1+0x920], R20 ;  /* 0x0009201401007387 */ /* 0x0001e40000100a00 */
[----:B0-----:R-:W-:Y:S02]  /*dfc0*/  IMAD.MOV.U32 R20, RZ, RZ, R28 ;  /* 0x000000ffff147224 */ /* 0x001fe400078e001c */
[----:B----4-:R-:W-:Y:S01]  /*dfd0*/  IMAD.MOV.U32 R21, RZ, RZ, R29 ;  /* 0x000000ffff157224 */ /* 0x010fe200078e001d */
[----:B---3--:R-:W-:Y:S11]  /*dfe0*/  HMMA.16816.F32 R4, R16, R6, R8 ;  /* 0x000000061004723c */ /* 0x008ff60000001808 */
[----:B------:R-:W-:Y:S11]  /*dff0*/  @!UPT UIADD3 URZ, URZ, URZ, URZ ;  /* 0x0000003f3f3ff290 */ /* 0x000ff6000fffe03f */
[----:B------:R-:W-:Y:S01]  /*e000*/  @!UPT UIADD3 URZ, URZ, URZ, URZ ;  /* 0x0000003f3f3ff290 */ /* 0x000fe2000fffe03f */
[----:B------:R0:W-:Y:S04]  /*e010*/  STL.64 [R1+0xf0], R4 ;  /* 0x0000f00401007387 */ /* 0x0001e80000100a00 */
[----:B------:R1:W-:Y:S01]  /*e020*/  STL [R1+0xf8], R6 ;  /* 0x0000f80601007387 */ /* 0x0003e20000100800 */
[----:B------:R-:W-:-:S03]  /*e030*/  IMAD.MOV.U32 R3, RZ, RZ, R7 ;  /* 0x000000ffff037224 */ /* 0x000fc600078e0007 */
[----:B------:R-:W3:Y:S04]  /*e040*/  LDL.LU R8, [R1+0xc0] ;  /* 0x0000c00001087983 */ /* 0x000ee80000300800 */
[----:B------:R-:W3:Y:S04]  /*e050*/  LDL.LU R9, [R1+0xc4] ;  /* 0x0000c40001097983 */ /* 0x000ee80000300800 */
[----:B------:R-:W3:Y:S04]  /*e060*/  LDL.LU R10, [R1+0xc8] ;  /* 0x0000c800010a7983 */ /* 0x000ee80000300800 */
[----:B------:R-:W3:Y:S04]  /*e070*/  LDL.LU R11, [R1+0xcc] ;  /* 0x0000cc00010b7983 */ /* 0x000ee80000300800 */
[----:B0-----:R-:W4:Y:S04]  /*e080*/  LDL.LU R4, [R1+0x220] ;  /* 0x0002200001047983 */ /* 0x001f280000300800 */
[----:B------:R-:W4:Y:S04]  /*e090*/  LDL.LU R5, [R1+0x224] ;  /* 0x0002240001057983 */ /* 0x000f280000300800 */
[----:B-1----:R-:W4:Y:S04]  /*e0a0*/  LDL.LU R6, [R1+0x228] ;  /* 0x0002280001067983 */ /* 0x002f280000300800 */
[----:B------:R-:W4:Y:S04]  /*e0b0*/  LDL.LU R7, [R1+0x22c] ;  /* 0x00022c0001077983 */ /* 0x000f280000300800 */
[----:B------:R-:W-:Y:S04]  /*e0c0*/  STL [R1+0x9e8], R3 ;  /* 0x0009e80301007387 */ /* 0x000fe80000100800 */
[----:B------:R-:W3:Y:S04]  /*e0d0*/  LDL.LU R28, [R1+0xa84] ;  /* 0x000a8400011c7983 */ /* 0x000ee80000300800 */
[----:B------:R-:W3:Y:S04]  /*e0e0*/  LDL.LU R29, [R1+0xa80] ;  /* 0x000a8000011d7983 */ /* 0x000ee80000300800 */
[----:B------:R-:W3:Y:S04]  /*e0f0*/  LDL.LU R22, [R1+0x2a8] ;  /* 0x0002a80001167983 */ /* 0x000ee80000300800 */
[----:B------:R-:W3:Y:S01]  /*e100*/  LDL.LU R23, [R1+0x2ac] ;  /* 0x0002ac0001177983 */ /* 0x000ee20000300800 */
[----:B--2---:R-:W-:Y:S03]  /*e110*/  HMMA.16816.F32 R24, R16, R26, R12 ;  /* 0x0000001a1018723c */ /* 0x004fe6000000180c */
[----:B---3--:R-:W-:Y:S04]  /*e120*/  STL.64 [R1+0x938], R22 ;  /* 0x0009381601007387 */ /* 0x008fe80000100a00 */
[----:B------:R0:W-:Y:S04]  /*e130*/  STL.64 [R1+0x930], R20 ;  /* 0x0009301401007387 */ /* 0x0001e80000100a00 */
[----:B0-----:R-:W2:Y:S04]  /*e140*/  LDL.LU R20, [R1+0x300] ;  /* 0x0003000001147983 */ /* 0x001ea80000300800 */
[----:B------:R-:W2:Y:S01]  /*e150*/  LDL.LU R21, [R1+0x304] ;  /* 0x0003040001157983 */ /* 0x000ea20000300800 */
[----:B------:R-:W-:-:S02]  /*e160*/  IMAD.MOV.U32 R22, RZ, RZ, R29 ;  /* 0x000000ffff167224 */ /* 0x000fc400078e001d */
[----:B------:R-:W-:-:S05]  /*e170*/  IMAD.MOV.U32 R23, RZ, RZ, R28 ;  /* 0x000000ffff177224 */ /* 0x000fca00078e001c */
[----:B------:R-:W-:Y:S04]  /*e180*/  STL.64 [R1+0x948], R22 ;  /* 0x0009481601007387 */ /* 0x000fe80000100a00 */
[----:B--2---:R-:W-:Y:S04]  /*e190*/  STL.64 [R1+0x940], R20 ;  /* 0x0009401401007387 */ /* 0x004fe80000100a00 */
[----:B------:R-:W2:Y:S04]  /*e1a0*/  LDL.LU.64 R14, [R1+0xa78] ;  /* 0x000a7800010e7983 */ /* 0x000ea80000300a00 */
[----:B------:R-:W2:Y:S04]  /*e1b0*/  LDL.LU.64 R12, [R1+0xa70] ;  /* 0x000a7000010c7983 */ /* 0x000ea80000300a00 */
[----:B------:R-:W-:Y:S04]  /*e1c0*/  STL.64 [R1+0x1a0], R24 ;  /* 0x0001a01801007387 */ /* 0x000fe80000100a00 */
[----:B------:R0:W-:Y:S04]  /*e1d0*/  STL.64 [R1+0x1a8], R26 ;  /* 0x0001a81a01007387 */ /* 0x0001e80000100a00 */
[----:B0-----:R-:W2:Y:S01]  /*e1e0*/  LDL.LU.64 R26, [R1+0xa68] ;  /* 0x000a6800011a7983 */ /* 0x001ea20000300a00 */
[----:B------:R-:W-:-:S02]  /*e1f0*/  IMAD.MOV.U32 R20, RZ, RZ, R2 ;  /* 0x000000ffff147224 */ /* 0x000fc400078e0002 */
[----:B------:R-:W-:Y:S01]  /*e200*/  IMAD.MOV.U32 R21, RZ, RZ, R0 ;  /* 0x000000ffff157224 */ /* 0x000fe200078e0000 */
[----:B--2---:R-:W-:Y:S01]  /*e210*/  HMMA.16816.F32 R16, R16, R26, R12 ;  /* 0x0000001a1010723c */ /* 0x004fe2000000180c */
[----:B------:R-:W2:Y:S04]  /*e220*/  LDL.LU.64 R14, [R1+0xa60] ;  /* 0x000a6000010e7983 */ /* 0x000ea80000300a00 */
[----:B------:R-:W2:Y:S04]  /*e230*/  LDL.LU.64 R12, [R1+0xa58] ;  /* 0x000a5800010c7983 */ /* 0x000ea80000300a00 */
[----:B------:R-:W4:Y:S04]  /*e240*/  LDL.LU.64 R26, [R1+0xa50] ;  /* 0x000a5000011a7983 */ /* 0x000f280000300a00 */
[----:B------:R-:W4:Y:S11]  /*e250*/  LDL.LU.64 R24, [R1+0xa48] ;  /* 0x000a480001187983 */ /* 0x000f360000300a00 */
[----:B------:R-:W-:-:S02]  /*e260*/  IMAD.MOV.U32 R29, RZ, RZ, R16 ;  /* 0x000000ffff1d7224 */ /* 0x000fc400078e0010 */
[----:B------:R-:W-:Y:S01]  /*e270*/  IMAD.MOV.U32 R0, RZ, RZ, R19 ;  /* 0x000000ffff007224 */ /* 0x000fe200078e0013 */
[----:B------:R-:W2:Y:S01]  /*e280*/  LDL.LU R16, [R1] ;  /* 0x0000000001107983 */ /* 0x000ea20000300800 */
[----:B------:R-:W-:Y:S02]  /*e290*/  IMAD.MOV.U32 R28, RZ, RZ, R17 ;  /* 0x000000ffff1c7224 */ /* 0x000fe400078e0011 */
[----:B------:R-:W-:Y:S01]  /*e2a0*/  IMAD.MOV.U32 R2, RZ, RZ, R18 ;  /* 0x000000ffff027224 */ /* 0x000fe200078e0012 */
[----:B------:R-:W2:Y:S04]  /*e2b0*/  LDL.LU R17, [R1+0x4] ;  /* 0x0000040001117983 */ /* 0x000ea80000300800 */
[----:B------:R-:W2:Y:S04]  /*e2c0*/  LDL.LU R18, [R1+0x8] ;  /* 0x0000080001127983 */ /* 0x000ea80000300800 */
[----:B------:R-:W2:Y:S04]  /*e2d0*/  LDL.LU R19, [R1+0xc] ;  /* 0x00000c0001137983 */ /* 0x000ea80000300800 */
[----:B------:R-:W-:Y:S04]  /*e2e0*/  STL [R1+0xa04], R0 ;  /* 0x000a040001007387 */ /* 0x000fe80000100800 */
[----:B------:R-:W-:Y:S04]  /*e2f0*/  STL [R1+0xa00], R2 ;  /* 0x000a000201007387 */ /* 0x000fe80000100800 */
[----:B------:R-:W-:Y:S04]  /*e300*/  STL [R1+0x9ec], R28 ;  /* 0x0009ec1c01007387 */ /* 0x000fe80000100800 */
[----:B------:R0:W-:Y:S04]  /*e310*/  STL [R1+0x898], R29 ;  /* 0x0008981d01007387 */ /* 0x0001e80000100800 */
[----:B0-----:R-:W3:Y:S01]  /*e320*/  LDL R29, [R1+0x35c] ;  /* 0x00035c00011d7983 */ /* 0x001ee20000100800 */
[-C--:B----4-:R-:W-:Y:S11]  /*e330*/  HMMA.16816.F32 R4, R24, R20.reuse, R4 ;  /* 0x000000141804723c */ /* 0x090ff60000001804 */
        /* <DEDUP_REMOVED lines=11> */
[----:B0-----:R-:W4:Y:S04]  /*e3f0*/  LDL.LU.64 R10, [R1+0xa30] ;  /* 0x000a3000010a7983 */ /* 0x001f280000300a00 */
[----:B------:R-:W2:Y:S04]  /*e400*/  LDL.LU.64 R8, [R1+0xa28] ;  /* 0x000a280001087983 */ /* 0x000ea80000300a00 */
[----:B------:R-:W-:Y:S04]  /*e410*/  STL.64 [R1+0xa10], R6 ;  /* 0x000a100601007387 */ /* 0x000fe80000100a00 */
[----:B------:R0:W-:Y:S04]  /*e420*/  STL.64 [R1+0xa08], R4 ;  /* 0x000a080401007387 */ /* 0x0001e80000100a00 */
[----:B0-----:R-:W3:Y:S04]  /*e430*/  LDL.LU R4, [R1+0x80] ;  /* 0x0000800001047983 */ /* 0x001ee80000300800 */
[----:B------:R-:W3:Y:S04]  /*e440*/  LDL.LU R5, [R1+0x84] ;  /* 0x0000840001057983 */ /* 0x000ee80000300800 */
[----:B------:R-:W3:Y:S04]  /*e450*/  LDL.LU R6, [R1+0x88] ;  /* 0x0000880001067983 */ /* 0x000ee80000300800 */
[----:B------:R-:W3:Y:S04]  /*e460*/  LDL.LU R7, [R1+0x8c] ;  /* 0x00008c0001077983 */ /* 0x000ee80000300800 */
[----:B----4-:R-:W-:Y:S04]  /*e470*/  STL.64 [R1+0x9f8], R10 ;  /* 0x0009f80a01007387 */ /* 0x010fe80000100a00 */
[----:B--2---:R0:W-:Y:S01]  /*e480*/  STL.64 [R1+0x9f0], R8 ;  /* 0x0009f00801007387 */ /* 0x0041e20000100a00 */
[-C--:B---3--:R-:W-:Y:S11]  /*e490*/  HMMA.16816.F32 R4, R8, R20.reuse, R4 ;  /* 0x000000140804723c */ /* 0x088ff60000001804 */
[----:B------:R-:W-:Y:S11]  /*e4a0*/  @!UPT UIADD3 URZ, URZ, URZ, URZ ;  /* 0x0000003f3f3ff290 */ /* 0x000ff6000fffe03f */
[----:B------:R-:W-:Y:S01]  /*e4b0*/  @!UPT UIADD3 URZ, URZ, URZ, URZ ;  /* 0x0000003f3f3ff290 */ /* 0x000fe2000fffe03f */
[----:B------:R-:W-:Y:S04]  /*e4c0*/  STL.64 [R1+0x220], R4 ;  /* 0x0002200401007387 */ /* 0x000fe80000100a00 */
[----:B------:R-:W-:Y:S04]  /*e4d0*/  STL.64 [R1+0x228], R6 ;  /* 0x0002280601007387 */ /* 0x000fe80000100a00 */
[----:B0-----:R-:W2:Y:S04]  /*e4e0*/  LDL.LU R8, [R1+0xe0] ;  /* 0x0000e00001087983 */ /* 0x001ea80000300800 */
[----:B------:R-:W2:Y:S04]  /*e4f0*/  LDL.LU R9, [R1+0xe4] ;  /* 0x0000e40001097983 */ /* 0x000ea80000300800 */
[----:B------:R-:W3:Y:S04]  /*e500*/  LDL.LU R10, [R1+0xe8] ;  /* 0x0000e800010a7983 */ /* 0x000ee80000300800 */
[----:B------:R-:W3:Y:S04]  /*e510*/  LDL.LU R11, [R1+0xec] ;  /* 0x0000ec00010b7983 */ /* 0x000ee80000300800 */
[----:B------:R-:W-:Y:S01]  /*e520*/  LDSM.16.M88.4 R4, [R29+0x2000] ;  /* 0x002000001d04783b */ /* 0x000fe20000000200 */
[----:B------:R-:W-:Y:S03]  /*e530*/  HMMA.16816.F32 R20, R12, R20, R16 ;  /* 0x000000140c14723c */ /* 0x000fe60000001810 */
[----:B------:R-:W0:Y:S04]  /*e540*/  LDSM.16.M88.4 R16, [R29+0x4000] ;  /* 0x004000001d10783b */ /* 0x000e280000000200 */
[----:B---3--:R-:W-:Y:S04]  /*e550*/  STL.64 [R1+0xa20], R10 ;  /* 0x000a200a01007387 */ /* 0x008fe80000100a00 */
[----:B--2---:R1:W-:Y:S04]  /*e560*/  STL.64 [R1+0xa18], R8 ;  /* 0x000a180801007387 */ /* 0x0043e80000100a00 */
[----:B-1----:R-:W2:Y:S04]  /*e570*/  LDL.LU R8, [R1+0x290] ;  /* 0x0002900001087983 */ /* 0x002ea80000300800 */
[----:B------:R-:W2:Y:S04]  /*e580*/  LDL.LU R9, [R1+0x294] ;  /* 0x0002940001097983 */ /* 0x000ea80000300800 */
[----:B------:R-:W2:Y:S04]  /*e590*/  LDL.LU R10, [R1+0x298] ;  /* 0x00029800010a7983 */ /* 0x000ea80000300800 */
[----:B------:R-:W2:Y:S04]  /*e5a0*/  LDL.LU R11, [R1+0x29c] ;  /* 0x00029c00010b7983 */ /* 0x000ea80000300800 */
[----:B------:R-:W-:Y:S04]  /*e5b0*/  STL.64 [R1+0x1e0], R20 ;  /* 0x0001e01401007387 */ /* 0x000fe80000100a00 */
[----:B------:R-:W-:Y:S04]  /*e5c0*/  STL.64 [R1+0x1e8], R22 ;  /* 0x0001e81601007387 */ /* 0x000fe80000100a00 */
[----:B0-----:R-:W-:Y:S04]  /*e5d0*/  STL.64 [R1+0x38], R18 ;  /* 0x0000381201007387 */ /* 0x001fe80000100a00 */
[----:B------:R-:W-:Y:S01]  /*e5e0*/  STL.64 [R1+0x48], R6 ;  /* 0x0000480601007387 */ /* 0x000fe20000100a00 */
[----:B------:R-:W-:-:S02]  /*e5f0*/  IMAD.MOV.U32 R0, RZ, RZ, R4 ;  /* 0x000000ffff007224 */ /* 0x000fc400078e0004 */
[----:B------:R-:W-:Y:S01]  /*e600*/  IMAD.MOV.U32 R2, RZ, RZ, R5 ;  /* 0x000000ffff027224 */ /* 0x000fe200078e0005 */
[----:B------:R-:W0:Y:S01]  /*e610*/  LDSM.16.M88.4 R20, [R29+0x6000] ;  /* 0x006000001d14783b */ /* 0x000e220000000200 */
[----:B--2---:R-:W-:Y:S11]  /*e620*/  HMMA.16816.F32 R8, R24, R4, R8 ;  /* 0x000000041808723c */ /* 0x004ff60000001808 */
[----:B------:R-:W-:Y:S11]  /*e630*/  @!UPT UIADD3 URZ, URZ, URZ, URZ ;  /* 0x0000003f3f3ff290 */ /* 0x000ff6000fffe03f */
[----:B------:R-:W-:Y:S01]  /*e640*/  @!UPT UIADD3 URZ, URZ, URZ, URZ ;  /* 0x0000003f3f3ff290 */ /* 0x000fe2000fffe03f */
[----:B------:R-:W-:Y:S04]  /*e650*/  STL.64 [R1+0x190], R8 ;  /* 0x0001900801007387 */ /* 0x000fe80000100a00 */
[----:B------:R1:W-:Y:S04]  /*e660*/  STL.64 [R1+0x198], R10 ;  /* 0x0001980a01007387 */ /* 0x0003e80000100a00 */
[----:B-1----:R-:W2:Y:S04]  /*e670*/  LDL.LU.64 R10, [R1+0xa20] ;  /* 0x000a2000010a7983 */ /* 0x002ea80000300a00 */
[----:B------:R-:W2:Y:S04]  /*e680*/  LDL.LU.64 R8, [R1+0xa18] ;  /* 0x000a180001087983 */ /* 0x000ea80000300a00 */
[----:B------:R-:W2:Y:S04]  /*e690*/  LDL.LU.64 R6, [R1+0xa10] ;  /* 0x000a100001067983 */ /* 0x000ea80000300a00 */
[----:B------:R-:W2:Y:S04]  /*e6a0*/  LDL.LU.64 R4, [R1+0xa08] ;  /* 0x000a080001047983 */ /* 0x000ea80000300a00 */
[----:B------:R-:W-:Y:S04]  /*e6b0*/  STL.64 [R1+0x9d8], R26 ;  /* 0x0009d81a01007387 */ /* 0x000fe80000100a00 */
[----:B------:R1:W-:Y:S02]  /*e6c0*/  STL.64 [R1+0x9d0], R24 ;  /* 0x0009d01801007387 */ /* 0x0003e40000100a00 */
[----:B-1----:R-:W-:-:S02]  /*e6d0*/  IMAD.MOV.U32 R24, RZ, RZ, R0 ;  /* 0x000000ffff187224 */ /* 0x002fc400078e0000 */
[----:B------:R-:W-:Y:S01]  /*e6e0*/  IMAD.MOV.U32 R25, RZ, RZ, R2 ;  /* 0x000000ffff197224 */ /* 0x000fe200078e0002 */
[----:B------:R-:W3:Y:S04]  /*e6f0*/  LDL.LU R0, [R1+0xa04] ;  /* 0x000a040001007983 */ /* 0x000ee80000300800 */
[----:B------:R-:W4:Y:S02]  /*e700*/  LDL.LU R2, [R1+0xa00] ;  /* 0x000a000001027983 */ /* 0x000f240000300800 */
[----:B--2---:R-:W-:Y:S11]  /*e710*/  HMMA.16816.F32 R8, R4, R24, R8 ;  /* 0x000000180408723c */ /* 0x004ff60000001808 */
[----:B------:R-:W-:Y:S11]  /*e720*/  @!UPT UIADD3 URZ, URZ, URZ, URZ ;  /* 0x0000003f3f3ff290 */ /* 0x000ff6000fffe03f */
[----:B------:R-:W-:Y:S01]  /*e730*/  @!UPT UIADD3 URZ, URZ, URZ, URZ ;  /* 0x0000003f3f3ff290 */ /* 0x000fe2000fffe03f */
[----:B------:R-:W-:Y:S04]  /*e740*/  STL.64 [R1+0x1f0], R8 ;  /* 0x0001f00801007387 */ /* 0x000fe80000100a00 */
[----:B------:R1:W-:Y:S04]  /*e750*/  STL.64 [R1+0x1f8], R10 ;  /* 0x0001f80a01007387 */ /* 0x0003e80000100a00 */
[----:B-1----:R-:W2:Y:S04]  /*e760*/  LDL.LU.64 R10, [R1+0x9f8] ;  /* 0x0009f800010a7983 */ /* 0x002ea80000300a00 */
[----:B------:R-:W3:Y:S04]  /*e770*/  LDL.LU.64 R8, [R1+0x9f0] ;  /* 0x0009f00001087983 */ /* 0x000ee80000300a00 */
[----:B------:R-:W-:Y:S04]  /*e780*/  STL.64 [R1+0x9c8], R6 ;  /* 0x0009c80601007387 */ /* 0x000fe80000100a00 */
[----:B------:R1:W-:Y:S04]  /*e790*/  STL.64 [R1+0x9c0], R4 ;  /* 0x0009c00401007387 */ /* 0x0003e80000100a00 */
[----:B-1----:R-:W4:Y:S04]  /*e7a0*/  LDL.LU R4, [R1+0xb0] ;  /* 0x0000b00001047983 */ /* 0x002f280000300800 */
[----:B------:R-:W4:Y:S04]  /*e7b0*/  LDL.LU R5, [R1+0xb4] ;  /* 0x0000b40001057983 */ /* 0x000f280000300800 */
[----:B------:R-:W4:Y:S04]  /*e7c0*/  LDL.LU R6, [R1+0xb8] ;  /* 0x0000b80001067983 */ /* 0x000f280000300800 */
[----:B------:R-:W4:Y:S01]  /*e7d0*/  LDL.LU R7, [R1+0xbc] ;  /* 0x0000bc0001077983 */ /* 0x000f220000300800 */
[----:B------:R-:W-:-:S02]  /*e7e0*/  IMAD.MOV.U32 R28, RZ, RZ, R16 ;  /* 0x000000ffff1c7224 */ /* 0x000fc400078e0010 */
[----:B------:R-:W-:Y:S02]  /*e7f0*/  IMAD.MOV.U32 R3, RZ, RZ, R17 ;  /* 0x000000ffff037224 */ /* 0x000fe400078e0011 */
[----:B------:R-:W1:Y:S04]  /*e800*/  LDSM.16.M88.4 R16, [R29+0x8000] ;  /* 0x008000001d10783b */ /* 0x000e680000000200 */
[----:B0-----:R-:W-:Y:S04]  /*e810*/  STL.64 [R1+0x28], R22 ;  /* 0x0000281601007387 */ /* 0x001fe80000100a00 */
[----:B------:R0:W-:Y:S02]  /*e820*/  STL.64 [R1+0x988], R20 ;  /* 0x0009881401007387 */ /* 0x0001e40000100a00 */
[----:B0-----:R-:W-:-:S02]  /*e830*/  IMAD.MOV.U32 R20, RZ, RZ, R28 ;  /* 0x000000ffff147224 */ /* 0x001fc400078e001c */
[----:B------:R-:W-:Y:S01]  /*e840*/  IMAD.MOV.U32 R21, RZ, RZ, R3 ;  /* 0x000000ffff157224 */ /* 0x000fe200078e0003 */
[----:B------:R-:W4:Y:S04]  /*e850*/  LDL.LU R28, [R1+0x9ec] ;  /* 0x0009ec00011c7983 */ /* 0x000f280000300800 */
[----:B------:R-:W4:Y:S04]  /*e860*/  LDL.LU R3, [R1+0x9e8] ;  /* 0x0009e80001037983 */ /* 0x000f280000300800 */
[----:B------:R-:W-:Y:S04]  /*e870*/  STL.64 [R1+0x9e0], R20 ;  /* 0x0009e01401007387 */ /* 0x000fe80000100a00 */
[----:B--2---:R-:W-:Y:S04]  /*e880*/  STL.64 [R1+0x9b8], R10 ;  /* 0x0009b80a01007387 */ /* 0x004fe80000100a00 */
[----:B---3--:R-:W-:Y:S01]  /*e890*/  STL.64 [R1+0x9b0], R8 ;  /* 0x0009b00801007387 */ /* 0x008fe20000100a00 */
[-C--:B----4-:R-:W-:Y:S11]  /*e8a0*/  HMMA.16816.F32 R4, R8, R24.reuse, R4 ;  /* 0x000000180804723c */ /* 0x090ff60000001804 */
[----:B------:R-:W-:Y:S11]  /*e8b0*/  @!UPT UIADD3 URZ, URZ, URZ, URZ ;  /* 0x0000003f3f3ff290 */ /* 0x000ff6000fffe03f */
[----:B------:R-:W-:Y:S01]  /*e8c0*/  @!UPT UIADD3 URZ, URZ, URZ, URZ ;  /* 0x0000003f3f3ff290 */ /* 0x000fe2000fffe03f */
[----:B------:R-:W-:Y:S04]  /*e8d0*/  STL.64 [R1+0x1d0], R4 ;  /* 0x0001d00401007387 */ /* 0x000fe80000100a00 */
[----:B------:R-:W-:Y:S04]  /*e8e0*/  STL.64 [R1+0x1d8], R6 ;  /* 0x0001d80601007387 */ /* 0x000fe80000100a00 */
[----:B-1----:R-:W-:Y:S04]  /*e8f0*/  STL.64 [R1+0x18], R18 ;  /* 0x0000181201007387 */ /* 0x002fe80000100a00 */
[----:B------:R0:W-:Y:S04]  /*e900*/  STL.64 [R1+0x950], R16 ;  /* 0x0009501001007387 */ /* 0x0001e80000100a00 */
[----:B0-----:R-:W2:Y:S04]  /*e910*/  LDL.LU R16, [R1+0x50] ;  /* 0x0000500001107983 */ /* 0x001ea80000300800 */
[----:B------:R-:W2:Y:S04]  /*e920*/  LDL.LU R17, [R1+0x54] ;  /* 0x0000540001117983 */ /* 0x000ea80000300800 */
[----:B------:R-:W3:Y:S04]  /*e930*/  LDL.LU R18, [R1+0x58] ;  /* 0x0000580001127983 */ /* 0x000ee80000300800 */
[----:B------:R-:W3:Y:S04]  /*e940*/  LDL.LU R19, [R1+0x5c] ;  /* 0x00005c0001137983 */ /* 0x000ee80000300800 */
[----:B------:R-:W4:Y:S04]  /*e950*/  LDL.LU R8, [R1+0x130] ;  /* 0x0001300001087983 */ /* 0x000f280000300800 */
        /* <DEDUP_REMOVED lines=11> */
[----:B---3--:R-:W-:Y:S04]  /*ea10*/  STL.64 [R1+0x960], R18 ;  /* 0x0009601201007387 */ /* 0x008fe80000100a00 */
[----:B--2---:R0:W-:Y:S04]  /*ea20*/  STL.64 [R1+0x958], R16 ;  /* 0x0009581001007387 */ /* 0x0041e80000100a00 */
[----:B0-----:R-:W2:Y:S04]  /*ea30*/  LDL.LU R16, [R1+0xd0] ;  /* 0x0000d00001107983 */ /* 0x001ea80000300800 */
[----:B------:R-:W2:Y:S04]  /*ea40*/  LDL.LU R17, [R1+0xd4] ;  /* 0x0000d40001117983 */ /* 0x000ea80000300800 */
[----:B------:R-:W3:Y:S04]  /*ea50*/  LDL.LU R18, [R1+0xd8] ;  /* 0x0000d80001127983 */ /* 0x000ee80000300800 */
[----:B------:R-:W3:Y:S04]  /*ea60*/  LDL.LU R19, [R1+0xdc] ;  /* 0x0000dc0001137983 */ /* 0x000ee80000300800 */
        /* <DEDUP_REMOVED lines=11> */
[----:B------:R-:W3:Y:S01]  /*eb20*/  LDL.LU R19, [R1+0x2ec] ;  /* 0x0002ec0001137983 */ /* 0x000ee20000300800 */
[----:B----4-:R-:W-:Y:S03]  /*eb30*/  HMMA.16816.F32 R24, R12, R24, R20 ;  /* 0x000000180c18723c */ /* 0x010fe60000001814 */
        /* <DEDUP_REMOVED lines=10> */
[----:B------:R-:W2:Y:S04]  /*ebe0*/  LDL.LU R18, [R1+0xa8] ;  /* 0x0000a80001127983 */ /* 0x000ea80000300800 */
[----:B------:R-:W2:Y:S04]  /*ebf0*/  LDL.LU R19, [R1+0xac] ;  /* 0x0000ac0001137983 */ /* 0x000ea80000300800 */
[----:B------:R-:W3:Y:S04]  /*ec00*/  LDL.LU.64 R20, [R1+0x9e0] ;  /* 0x0009e00001147983 */ /* 0x000ee80000300a00 */
        /* <DEDUP_REMOVED lines=17> */
[----:B------:R-:W2:Y:S02]  /*ed20*/  LDL.LU.64 R8, [R1+0x9b0] ;  /* 0x0009b00001087983 */ /* 0x000ea40000300a00 */
[-C--:B--2---:R-:W-:Y:S11]  /*ed30*/  HMMA.16816.F32 R16, R8, R20.reuse, R16 ;  /* 0x000000140810723c */ /* 0x084ff60000001810 */
        /* <DEDUP_REMOVED lines=11> */
[----:B------:R-:W-:Y:S04]  /*edf0*/  STL.64 [R1+0x168], R22 ;  /* 0x0001681601007387 */ /* 0x000fe80000100a00 */
[----:B0-----:R-:W2:Y:S02]  /*ee00*/  LDL.LU.64 R20, [R1+0x988] ;  /* 0x0009880001147983 */ /* 0x001ea40000300a00 */
[-C--:B--2---:R-:W-:Y:S11]  /*ee10*/  HMMA.16816.F32 R16, R24, R20.reuse, R16 ;  /* 0x000000141810723c */ /* 0x084ff60000001810 */
        /* <DEDUP_REMOVED lines=21> */
[----:B------:R-:W2:Y:S11]  /*ef70*/  LDL.LU.64 R16, [R1+0x950] ;  /* 0x0009500001107983 */ /* 0x000eb60000300a00 */
[----:B------:R-:W-:Y:S10]  /*ef80*/  @!UPT UIADD3 URZ, URZ, URZ, URZ ;  /* 0x0000003f3f3ff290 */ /* 0x000ff4000fffe03f */
        /* <DEDUP_REMOVED lines=20> */
[----:B0-----:R-:W3:Y:S04]  /*f0d0*/  LDL.LU R4, [R1+0x100] ;  /* 0x0001000001047983 */ /* 0x001ee80000300800 */
[----:B------:R-:W3:Y:S04]  /*f0e0*/  LDL.LU R5, [R1+0x104] ;  /* 0x0001040001057983 */ /* 0x000ee80000300800 */
[----:B------:R-:W3:Y:S04]  /*f0f0*/  LDL.LU R6, [R1+0x108] ;  /* 0x0001080001067983 */ /* 0x000ee80000300800 */
[----:B------:R-:W3:Y:S04]  /*f100*/  LDL.LU R7, [R1+0x10c] ;  /* 0x00010c0001077983 */ /* 0x000ee80000300800 */
[----:B------:R-:W-:Y:S04]  /*f110*/  STL.64 [R1+0x908], R10 ;  /* 0x0009080a01007387 */ /* 0x000fe80000100a00 */
[----:B------:R-:W-:Y:S01]  /*f120*/  STL.64 [R1+0x900], R8 ;  /* 0x0009000801007387 */ /* 0x000fe20000100a00 */
[-C--:B---3--:R-:W-:Y:S11]  /*f130*/  HMMA.16816.F32 R4, R8, R16.reuse, R4 ;  /* 0x000000100804723c */ /* 0x088ff60000001804 */
[----:B------:R-:W-:Y:S11]  /*f140*/  @!UPT UIADD3 URZ, URZ, URZ, URZ ;  /* 0x0000003f3f3ff290 */ /* 0x000ff6000fffe03f */
[----:B------:R-:W-:Y:S01]  /*f150*/  @!UPT UIADD3 URZ, URZ, URZ, URZ ;  /* 0x0000003f3f3ff290 */ /* 0x000fe2000fffe03f */
[----:B------:R-:W-:Y:S04]  /*f160*/  STL.64 [R1+0x130], R4 ;  /* 0x0001300401007387 */ /* 0x000fe80000100a00 */
[----:B------:R2:W-:Y:S02]  /*f170*/  STL.64 [R1+0x138], R6 ;  /* 0x0001380601007387 */ /* 0x0005e40000100a00 */
[----:B--2---:R-:W-:Y:S02]  /*f180*/  HMMA.16816.F32 R4, R12, R16, R20 ;  /* 0x000000100c04723c */ /* 0x004fe40000001814 */
[----:B------:R-:W-:Y:S04]  /*f190*/  STL.64 [R1+0x8f8], R14 ;  /* 0x0008f80e01007387 */ /* 0x000fe80000100a00 */
[----:B------:R0:W-:Y:S04]  /*f1a0*/  STL.64 [R1+0x8f0], R12 ;  /* 0x0008f00c01007387 */ /* 0x0001e80000100a00 */
[----:B------:R-:W1:Y:S11]  /*f1b0*/  LDSM.16.M88.4 R16, [R29+0xc000] ;  /* 0x00c000001d10783b */ /* 0x000e760000000200 */
[----:B------:R-:W-:Y:S02]  /*f1c0*/  @!UPT UIADD3 URZ, URZ, URZ, URZ ;  /* 0x0000003f3f3ff290 */ /* 0x000fe4000fffe03f */
[----:B------:R2:W-:Y:S04]  /*f1d0*/  STL.64 [R1+0x240], R4 ;  /* 0x0002400401007387 */ /* 0x0005e80000100a00 */
[----:B------:R3:W-:Y:S04]  /*f1e0*/  STL.64 [R1+0x248], R6 ;  /* 0x0002480601007387 */ /* 0x0007e80000100a00 */
[----:B------:R-:W4:Y:S04]  /*f1f0*/  LDL.LU R20, [R1+0x1a0] ;  /* 0x0001a00001147983 */ /* 0x000f280000300800 */
[----:B------:R-:W4:Y:S04]  /*f200*/  LDL.LU R21, [R1+0x1a4] ;  /* 0x0001a40001157983 */ /* 0x000f280000300800 */
[----:B------:R-:W4:Y:S04]  /*f210*/  LDL.LU R22, [R1+0x1a8] ;  /* 0x0001a80001167983 */ /* 0x000f280000300800 */
[----:B------:R-:W4:Y:S04]  /*f220*/  LDL.LU R23, [R1+0x1ac] ;  /* 0x0001ac0001177983 */ /* 0x000f280000300800 */
[----:B0-----:R-:W4:Y:S04]  /*f230*/  LDL.LU R12, [R1+0x270] ;  /* 0x00027000010c7983 */ /* 0x001f280000300800 */
[----:B------:R-:W4:Y:S04]  /*f240*/  LDL.LU R13, [R1+0x274] ;  /* 0x00027400010d7983 */ /* 0x000f280000300800 */
[----:B------:R-:W4:Y:S04]  /*f250*/  LDL.LU R14, [R1+0x278] ;  /* 0x00027800010e7983 */ /* 0x000f280000300800 */
[----:B------:R-:W4:Y:S04]  /*f260*/  LDL.LU R15, [R1+0x27c] ;  /* 0x00027c00010f7983 */ /* 0x000f280000300800 */
[----:B--2---:R-:W2:Y:S04]  /*f270*/  LDL.LU R4, [R1+0x320] ;  /* 0x0003200001047983 */ /* 0x004ea80000300800 */
[----:B------:R-:W2:Y:S04]  /*f280*/  LDL.LU R5, [R1+0x324] ;  /* 0x0003240001057983 */ /* 0x000ea80000300800 */
[----:B---3--:R-:W2:Y:S04]  /*f290*/  LDL.LU R6, [R1+0x328] ;  /* 0x0003280001067983 */ /* 0x008ea80000300800 */
[----:B------:R-:W2:Y:S04]  /*f2a0*/  LDL.LU R7, [R1+0x32c] ;  /* 0x00032c0001077983 */ /* 0x000ea80000300800 */
[----:B------:R-:W3:Y:S04]  /*f2b0*/  LDL.LU R8, [R1+0x2d0] ;  /* 0x0002d00001087983 */ /* 0x000ee80000300800 */
[----:B------:R-:W3:Y:S04]  /*f2c0*/  LDL.LU R9, [R1+0x2d4] ;  /* 0x0002d40001097983 */ /* 0x000ee80000300800 */
[----:B------:R-:W3:Y:S04]  /*f2d0*/  LDL.LU R10, [R1+0x2d8] ;  /* 0x0002d800010a7983 */ /* 0x000ee80000300800 */
[----:B------:R-:W3:Y:S04]  /*f2e0*/  LDL.LU R11, [R1+0x2dc] ;  /* 0x0002dc00010b7983 */ /* 0x000ee80000300800 */
[----:B----4-:R-:W-:Y:S04]  /*f2f0*/  STL.64 [R1+0x8a8], R22 ;  /* 0x0008a81601007387 */ /* 0x010fe80000100a00 */
[----:B------:R0:W-:Y:S04]  /*f300*/  STL.64 [R1+0x8a0], R20 ;  /* 0x0008a01401007387 */ /* 0x0001e80000100a00 */
[----:B0-----:R-:W4:Y:S04]  /*f310*/  LDL.LU R20, [R1+0x280] ;  /* 0x0002800001147983 */ /* 0x001f280000300800 */
[----:B------:R-:W4:Y:S04]  /*f320*/  LDL.LU R21, [R1+0x284] ;  /* 0x0002840001157983 */ /* 0x000f280000300800 */
[----:B------:R-:W2:Y:S04]  /*f330*/  LDL.LU R22, [R1+0x288] ;  /* 0x0002880001167983 */ /* 0x000ea80000300800 */
[----:B------:R-:W2:Y:S04]  /*f340*/  LDL.LU R23, [R1+0x28c] ;  /* 0x00028c0001177983 */ /* 0x000ea80000300800 */
[----:B--2---:R-:W-:Y:S04]  /*f350*/  STL.64 [R1+0x8b8], R22 ;  /* 0x0008b81601007387 */ /* 0x004fe80000100a00 */
[----:B----4-:R0:W-:Y:S04]  /*f360*/  STL.64 [R1+0x8b0], R20 ;  /* 0x0008b01401007387 */ /* 0x0101e80000100a00 */
[----:B0-----:R-:W2:Y:S04]  /*f370*/  LDL.LU R20, [R1+0x2f0] ;  /* 0x0002f00001147983 */ /* 0x001ea80000300800 */
[----:B------:R-:W2:Y:S04]  /*f380*/  LDL.LU R21, [R1+0x2f4] ;  /* 0x0002f40001157983 */ /* 0x000ea80000300800 */
[----:B------:R-:W4:Y:S04]  /*f390*/  LDL.LU R22, [R1+0x2f8] ;  /* 0x0002f80001167983 */ /* 0x000f280000300800 */
[----:B------:R-:W4:Y:S04]  /*f3a0*/  LDL.LU R23, [R1+0x2fc] ;  /* 0x0002fc0001177983 */ /* 0x000f280000300800 */
[----:B----4-:R-:W-:Y:S04]  /*f3b0*/  STL.64 [R1+0x8c8], R22 ;  /* 0x0008c81601007387 */ /* 0x010fe80000100a00 */
[----:B--2---:R0:W-:Y:S04]  /*f3c0*/  STL.64 [R1+0x8c0], R20 ;  /* 0x0008c01401007387 */ /* 0x0041e80000100a00 */
[----:B0-----:R-:W2:Y:S04]  /*f3d0*/  LDL.LU R20, [R1+0x330] ;  /* 0x0003300001147983 */ /* 0x001ea80000300800 */
[----:B------:R-:W2:Y:S04]  /*f3e0*/  LDL.LU R21, [R1+0x334] ;  /* 0x0003340001157983 */ /* 0x000ea80000300800 */
[----:B------:R-:W4:Y:S04]  /*f3f0*/  LDL.LU R22, [R1+0x338] ;  /* 0x0003380001167983 */ /* 0x000f280000300800 */
[----:B------:R-:W4:Y:S04]  /*f400*/  LDL.LU R23, [R1+0x33c] ;  /* 0x00033c0001177983 */ /* 0x000f280000300800 */
[----:B----4-:R-:W-:Y:S04]  /*f410*/  STL.64 [R1+0x8d8], R22 ;  /* 0x0008d81601007387 */ /* 0x010fe80000100a00 */
[----:B--2---:R-:W-:Y:S04]  /*f420*/  STL.64 [R1+0x8d0], R20 ;  /* 0x0008d01401007387 */ /* 0x004fe80000100a00 */
[----:B------:R-:W0:Y:S04]  /*f430*/  LDSM.16.M88.4 R20, [R29+0xa000] ;  /* 0x00a000001d14783b */ /* 0x000e280000000200 */
[----:B-1----:R-:W-:Y:S04]  /*f440*/  STL.64 [R1+0x8e8], R18 ;  /* 0x0008e81201007387 */ /* 0x002fe80000100a00 */
[----:B------:R1:W-:Y:S04]  /*f450*/  STL.64 [R1+0x8e0], R16 ;  /* 0x0008e01001007387 */ /* 0x0003e80000100a00 */
[----:B-1----:R-:W2:Y:S04]  /*f460*/  LDL.LU R16, [R1+0xf0] ;  /* 0x0000f00001107983 */ /* 0x002ea80000300800 */
[----:B------:R-:W2:Y:S04]  /*f470*/  LDL.LU R17, [R1+0xf4] ;  /* 0x0000f40001117983 */ /* 0x000ea80000300800 */
[----:B------:R-:W2:Y:S01]  /*f480*/  LDL.LU R18, [R1+0xf8] ;  /* 0x0000f80001127983 */ /* 0x000ea20000300800 */
[-C--:B0-----:R-:W-:Y:S03]  /*f490*/  HMMA.16816.F32 R4, R24, R20.reuse, R4 ;  /* 0x000000141804723c */ /* 0x081fe60000001804 */
[----:B------:R-:W-:Y:S11]  /*f4a0*/  STL.64 [R1+0x8], R22 ;  /* 0x0000081601007387 */ /* 0x000ff60000100a00 */
[----:B------:R-:W-:Y:S09]  /*f4b0*/  @!UPT UIADD3 URZ, URZ, URZ, URZ ;  /* 0x0000003f3f3ff290 */ /* 0x000ff2000fffe03f */
        /* <DEDUP_REMOVED lines=11> */
[----:B---3--:R-:W-:Y:S11]  /*f570*/  HMMA.16816.F32 R12, R8, R20, R12 ;  /* 0x00000014080c723c */ /* 0x008ff6000000180c */
[----:B------:R-:W-:Y:S11]  /*f580*/  @!UPT UIADD3 URZ, URZ, URZ, URZ ;  /* 0x0000003f3f3ff290 */ /* 0x000ff6000fffe03f */
[----:B------:R-:W-:Y:S01]  /*f590*/  @!UPT UIADD3 URZ, URZ, URZ, URZ ;  /* 0x0000003f3f3ff290 */ /* 0x000fe2000fffe03f */
[----:B------:R-:W-:Y:S04]  /*f5a0*/  STL.64 [R1+0x100], R12 ;  /* 0x0001000c01007387 */ /* 0x000fe80000100a00 */
[----:B------:R0:W-:Y:S04]  /*f5b0*/  STL.64 [R1+0x108], R14 ;  /* 0x0001080e01007387 */ /* 0x0001e80000100a00 */
[----:B0-----:R-:W2:Y:S04]  /*f5c0*/  LDL.LU.64 R14, [R1+0x8f8] ;  /* 0x0008f800010e7983 */ /* 0x001ea80000300a00 */
[----:B------:R-:W2:Y:S01]  /*f5d0*/  LDL.LU.64 R12, [R1+0x8f0] ;  /* 0x0008f000010c7983 */ /* 0x000ea20000300a00 */
[----:B------:R-:W-:-:S07]  /*f5e0*/  IMAD.MOV.U32 R19, RZ, RZ, R3 ;  /* 0x000000ffff137224 */ /* 0x000fce00078e0003 */
[----:B--2---:R-:W-:Y:S01]  /*f5f0*/  HMMA.16816.F32 R20, R12, R20, R16 ;  /* 0x000000140c14723c */ /* 0x004fe20000001810 */
[----:B------:R-:W2:Y:S04]  /*f600*/  LDL.LU.64 R18, [R1+0x8e8] ;  /* 0x0008e80001127983 */ /* 0x000ea80000300a00 */
[----:B------:R-:W3:Y:S11]  /*f610*/  LDL.LU.64 R16, [R1+0x8e0] ;  /* 0x0008e00001107983 */ /* 0x000ef60000300a00 */
[----:B------:R-:W-:Y:S07]  /*f620*/  @!UPT UIADD3 URZ, URZ, URZ, URZ ;  /* 0x0000003f3f3ff290 */ /* 0x000fee000fffe03f */
[----:B------:R-:W-:Y:S01]  /*f630*/  STL.64 [R1+0x260], R20 ;  /* 0x0002601401007387 */ /* 0x000fe20000100a00 */
[----:B------:R-:W-:-:S03]  /*f640*/  IMAD.MOV.U32 R3, RZ, RZ, R23 ;  /* 0x000000ffff037224 */ /* 0x000fc600078e0017 */
[----:B------:R0:W-:Y:S04]  /*f650*/  STL [R1+0x268], R22 ;  /* 0x0002681601007387 */ /* 0x0001e80000100800 */
[----:B0-----:R-:W3:Y:S04]  /*f660*/  LDL.LU.64 R22, [R1+0x8d8] ;  /* 0x0008d80001167983 */ /* 0x001ee80000300a00 */
[----:B------:R-:W3:Y:S04]  /*f670*/  LDL.LU.64 R20, [R1+0x8d0] ;  /* 0x0008d00001147983 */ /* 0x000ee80000300a00 */
[----:B------:R-:W-:Y:S01]  /*f680*/  STL [R1+0x664], R3 ;  /* 0x0006640301007387 */ /* 0x000fe20000100800 */
        /* <DEDUP_REMOVED lines=16> */
[----:B0-----:R-:W4:Y:S04]  /*f790*/  LDL.LU R4, [R1+0x2b0] ;  /* 0x0002b00001047983 */ /* 0x001f280000300800 */
[----:B------:R-:W4:Y:S04]  /*f7a0*/  LDL.LU R5, [R1+0x2b4] ;  /* 0x0002b40001057983 */ /* 0x000f280000300800 */
[----:B------:R-:W4:Y:S04]  /*f7b0*/  LDL.LU R6, [R1+0x2b8] ;  /* 0x0002b80001067983 */ /* 0x000f280000300800 */
[----:B------:R-:W4:Y:S01]  /*f7c0*/  LDL.LU R7, [R1+0x2bc] ;  /* 0x0002bc0001077983 */ /* 0x000f220000300800 */
        /* <DEDUP_REMOVED lines=10> */
[----:B------:R-:W-:Y:S01]  /*f870*/  STL.64 [R1+0x250], R20 ;  /* 0x0002501401007387 */ /* 0x000fe20000100a00 */
[----:B------:R-:W-:-:S03]  /*f880*/  IMAD.MOV.U32 R3, RZ, RZ, R22 ;  /* 0x000000ffff037224 */ /* 0x000fc600078e0016 */
[----:B------:R-:W-:Y:S04]  /*f890*/  STL [R1+0x25c], R23 ;  /* 0x00025c1701007387 */ /* 0x000fe80000100800 */
[----:B------:R-:W4:Y:S04]  /*f8a0*/  LDSM.16.M88.4 R20, [R29+0xe000] ;  /* 0x00e000001d14783b */ /* 0x000f280000000200 */
[----:B------:R-:W-:Y:S04]  /*f8b0*/  STL.64 [R1+0x880], R14 ;  /* 0x0008800e01007387 */ /* 0x000fe80000100a00 */
[----:B------:R0:W-:Y:S04]  /*f8c0*/  STL.64 [R1+0x878], R12 ;  /* 0x0008780c01007387 */ /* 0x0001e80000100a00 */
[----:B0-----:R-:W3:Y:S04]  /*f8d0*/  LDL.LU R12, [R1+0x310] ;  /* 0x00031000010c7983 */ /* 0x001ee80000300800 */
[----:B------:R-:W3:Y:S04]  /*f8e0*/  LDL.LU R13, [R1+0x314] ;  /* 0x00031400010d7983 */ /* 0x000ee80000300800 */
[----:B------:R-:W3:Y:S04]  /*f8f0*/  LDL.LU R14, [R1+0x318] ;  /* 0x00031800010e7983 */ /* 0x000ee80000300800 */
[----:B------:R-:W3:Y:S04]  /*f900*/  LDL.LU R15, [R1+0x31c] ;  /* 0x00031c00010f7983 */ /* 0x000ee80000300800 */
[----:B--2---:R0:W-:Y:S04]  /*f910*/  STL.64 [R1+0x870], R18 ;  /* 0x0008701201007387 */ /* 0x0041e80000100a00 */
[----:B------:R-:W2:Y:S04]  /*f920*/  LDL.LU R16, [R1+0x340] ;  /* 0x0003400001107983 */ /* 0x000ea80000300800 */
[----:B------:R-:W2:Y:S04]  /*f930*/  LDL.LU R17, [R1+0x344] ;  /* 0x0003440001117983 */ /* 0x000ea80000300800 */
[----:B0-----:R-:W2:Y:S01]  /*f940*/  LDL.LU R18, [R1+0x348] ;  /* 0x0003480001127983 */ /* 0x001ea20000300800 */
[-C--:B----4-:R-:W-:Y:S03]  /*f950*/  HMMA.16816.F32 R8, R8, R20.reuse, R4 ;  /* 0x000000140808723c */ /* 0x090fe60000001804 */
[----:B------:R-:W2:Y:S04]  /*f960*/  LDL.LU R19, [R1+0x34c] ;  /* 0x00034c0001137983 */ /* 0x000ea80000300800 */
[----:B------:R0:W-:Y:S04]  /*f970*/  STL [R1+0x6c8], R3 ;  /* 0x0006c80301007387 */ /* 0x0001e80000100800 */
[----:B0-----:R-:W4:Y:S04]  /*f980*/  LDL R3, [R1+0x358] ;  /* 0x0003580001037983 */ /* 0x001f280000100800 */
[----:B------:R-:W2:Y:S04]  /*f990*/  LDL.LU R29, [R1+0x898] ;  /* 0x00089800011d7983 */ /* 0x000ea80000300800 */
[----:B------:R-:W3:Y:S04]  /*f9a0*/  LDL.LU.64 R6, [R1+0x890] ;  /* 0x0008900001067983 */ /* 0x000ee80000300a00 */
[----:B------:R-:W3:Y:S04]  /*f9b0*/  LDL.LU.64 R4, [R1+0x888] ;  /* 0x0008880001047983 */ /* 0x000ee80000300a00 */
[----:B------:R0:W-:Y:S04]  /*f9c0*/  STL.64 [R1+0xa0], R8 ;  /* 0x0000a00801007387 */ /* 0x0001e80000100a00 */
[----:B------:R1:W-:Y:S01]  /*f9d0*/  STL.64 [R1+0xa8], R10 ;  /* 0x0000a80a01007387 */ /* 0x0003e20000100a00 */
[-C--:B---3--:R-:W-:Y:S03]  /*f9e0*/  HMMA.16816.F32 R4, R4, R20.reuse, R12 ;  /* 0x000000140404723c */ /* 0x088fe6000000180c */
[----:B------:R-:W3:Y:S04]  /*f9f0*/  LDL.LU.64 R14, [R1+0x880] ;  /* 0x00088000010e7983 */ /* 0x000ee80000300a00 */
[----:B------:R-:W3:Y:S01]  /*fa00*/  LDL.LU.64 R12, [R1+0x878] ;  /* 0x00087800010c7983 */ /* 0x000ee20000300a00 */
[----:B--2---:R-:W-:Y:S01]  /*fa10*/  HMMA.16816.F32 R24, R24, R20, R16 ;  /* 0x000000141818723c */ /* 0x004fe20000001810 */
[----:B0-----:R-:W-:-:S02]  /*fa20*/  IMAD.MOV.U32 R8, RZ, RZ, R29 ;  /* 0x000000ffff087224 */ /* 0x001fc400078e001d */
[----:B------:R-:W-:Y:S02]  /*fa30*/  IMAD.MOV.U32 R9, RZ, RZ, R28 ;  /* 0x000000ffff097224 */ /* 0x000fe400078e001c */
[----:B-1----:R-:W-:Y:S02]  /*fa40*/  IMAD.MOV.U32 R10, RZ, RZ, R2 ;  /* 0x000000ffff0a7224 */ /* 0x002fe400078e0002 */
[----:B------:R-:W-:-:S08]  /*fa50*/  IMAD.MOV.U32 R11, RZ, RZ, R0 ;  /* 0x000000ffff0b7224 */ /* 0x000fd000078e0000 */
[----:B------:R-:W-:Y:S04]  /*fa60*/  STL.64 [R1+0x70], R4 ;  /* 0x0000700401007387 */ /* 0x000fe80000100a00 */
[----:B------:R-:W-:Y:S05]  /*fa70*/  STL [R1+0x78], R6 ;  /* 0x0000780601007387 */ /* 0x000fea0000100800 */
[----:B------:R-:W-:Y:S02]  /*fa80*/  IMAD.MOV.U32 R19, RZ, RZ, R24 ;  /* 0x000000ffff137224 */ /* 0x000fe400078e0018 */
[----:B------:R-:W-:-:S02]  /*fa90*/  IMAD.MOV.U32 R18, RZ, RZ, R25 ;  /* 0x000000ffff127224 */ /* 0x000fc400078e0019 */
[----:B------:R-:W-:Y:S02]  /*faa0*/  IMAD.MOV.U32 R17, RZ, RZ, R26 ;  /* 0x000000ffff117224 */ /* 0x000fe400078e001a */
[----:B------:R-:W-:Y:S02]  /*fab0*/  IMAD.MOV.U32 R16, RZ, RZ, R27 ;  /* 0x000000ffff107224 */ /* 0x000fe400078e001b */
[----:B----4-:R0:W1:Y:S02]  /*fac0*/  LDSM.16.MT88.4 R24, [R3+0x13000] ;  /* 0x013000000318783b */ /* 0x0100640000004200 */
[----:B0-----:R-:W-:-:S05]  /*fad0*/  IMAD.MOV.U32 R3, RZ, RZ, R7 ;  /* 0x000000ffff037224 */ /* 0x001fca00078e0007 */
[----:B------:R-:W-:Y:S04]  /*fae0*/  STL [R1+0x7e8], R3 ;  /* 0x0007e80301007387 */ /* 0x000fe80000100800 */
[----:B------:R0:W-:Y:S01]  /*faf0*/  STL.64 [R1+0x868], R22 ;  /* 0x0008681601007387 */ /* 0x0001e20000100a00 */
[----:B---3--:R-:W-:Y:S03]  /*fb00*/  HMMA.16816.F32 R4, R12, R20, R8 ;  /* 0x000000140c04723c */ /* 0x008fe60000001808 */
[----:B------:R-:W1:Y:S04]  /*fb10*/  LDL.LU R20, [R1+0x200] ;  /* 0x0002000001147983 */ /* 0x000e680000300800 */
[----:B------:R-:W1:Y:S01]  /*fb20*/  LDL.LU R21, [R1+0x204] ;  /* 0x0002040001157983 */ /* 0x000e620000300800 */
[----:B------:R-:W-:-:S02]  /*fb30*/  IMAD.MOV.U32 R14, RZ, RZ, R17 ;  /* 0x000000ffff0e7224 */ /* 0x000fc400078e0011 */
[----:B------:R-:W-:Y:S01]  /*fb40*/  IMAD.MOV.U32 R15, RZ, RZ, R16 ;  /* 0x000000ffff0f7224 */ /* 0x000fe200078e0010 */
[----:B0-----:R-:W1:Y:S01]  /*fb50*/  LDL.LU R22, [R1+0x208] ;  /* 0x0002080001167983 */ /* 0x001e620000300800 */
[----:B------:R-:W-:Y:S02]  /*fb60*/  IMAD.MOV.U32 R12, RZ, RZ, R19 ;  /* 0x000000ffff0c7224 */ /* 0x000fe400078e0013 */
[----:B------:R-:W-:Y:S01]  /*fb70*/  IMAD.MOV.U32 R13, RZ, RZ, R18 ;  /* 0x000000ffff0d7224 */ /* 0x000fe200078e0012 */
[----:B------:R-:W1:Y:S04]  /*fb80*/  LDL.LU R23, [R1+0x20c] ;  /* 0x00020c0001177983 */ /* 0x000e680000300800 */
[----:B------:R-:W1:Y:S04]  /*fb90*/  LDL.64 R18, [R1+0x68] ;  /* 0x0000680001127983 */ /* 0x000e680000100a00 */
[----:B------:R-:W-:Y:S04]  /*fba0*/  STL.64 [R1+0x7f8], R14 ;  /* 0x0007f80e01007387 */ /* 0x000fe80000100a00 */
[----:B------:R0:W-:Y:S01]  /*fbb0*/  STL.64 [R1+0x7f0], R12 ;  /* 0x0007f00c01007387 */ /* 0x0001e20000100a00 */
[----:B------:R-:W-:-:S02]  /*fbc0*/  IMAD.MOV.U32 R0, RZ, RZ, R4 ;  /* 0x000000ffff007224 */ /* 0x000fc400078e0004 */
[----:B------:R-:W-:Y:S02]  /*fbd0*/  IMAD.MOV.U32 R2, RZ, RZ, R5 ;  /* 0x000000ffff027224 */ /* 0x000fe400078e0005 */
[----:B------:R-:W-:Y:S01]  /*fbe0*/  IMAD.MOV.U32 R28, RZ, RZ, R6 ;  /* 0x000000ffff1c7224 */ /* 0x000fe200078e0006 */
[----:B0-----:R-:W2:Y:S04]  /*fbf0*/  LDL.LU R12, [R1+0x80] ;  /* 0x00008000010c7983 */ /* 0x001ea80000300800 */
[----:B------:R-:W2:Y:S04]  /*fc00*/  LDL.LU R13, [R1+0x84] ;  /* 0x00008400010d7983 */ /* 0x000ea80000300800 */
[----:B------:R-:W3:Y:S01]  /*fc10*/  LDL.LU R14, [R1+0x88] ;  /* 0x00008800010e7983 */ /* 0x000ee20000300800 */
[----:B------:R-:W-:-:S03]  /*fc20*/  IMAD.MOV.U32 R29, RZ, RZ, R7 ;  /* 0x000000ffff1d7224 */ /* 0x000fc600078e0007 */
[----:B------:R-:W3:Y:S04]  /*fc30*/  LDL.LU R15, [R1+0x8c] ;  /* 0x00008c00010f7983 */ /* 0x000ee80000300800 */
[----:B------:R-:W4:Y:S04]  /*fc40*/  LDL.LU R4, [R1+0x190] ;  /* 0x0001900001047983 */ /* 0x000f280000300800 */
[----:B------:R-:W4:Y:S04]  /*fc50*/  LDL.LU R5, [R1+0x194] ;  /* 0x0001940001057983 */ /* 0x000f280000300800 */
[----:B------:R-:W4:Y:S04]  /*fc60*/  LDL.LU R6, [R1+0x198] ;  /* 0x0001980001067983 */ /* 0x000f280000300800 */
[----:B------:R-:W4:Y:S04]  /*fc70*/  LDL.LU R7, [R1+0x19c] ;  /* 0x00019c0001077983 */ /* 0x000f280000300800 */
[----:B------:R-:W2:Y:S04]  /*fc80*/  LDL.LU R8, [R1+0xc0] ;  /* 0x0000c00001087983 */ /* 0x000ea80000300800 */
[----:B------:R-:W2:Y:S04]  /*fc90*/  LDL.LU R9, [R1+0xc4] ;  /* 0x0000c40001097983 */ /* 0x000ea80000300800 */
[----:B------:R-:W2:Y:S04]  /*fca0*/  LDL.LU R10, [R1+0xc8] ;  /* 0x0000c800010a7983 */ /* 0x000ea80000300800 */
[----:B------:R-:W2:Y:S04]  /*fcb0*/  LDL.LU R11, [R1+0xcc] ;  /* 0x0000cc00010b7983 */ /* 0x000ea80000300800 */
[----:B--2---:R-:W-:Y:S04]  /*fcc0*/  STL.64 [R1+0x848], R10 ;  /* 0x0008480a01007387 */ /* 0x004fe80000100a00 */
[----:B------:R0:W-:Y:S04]  /*fcd0*/  STL.64 [R1+0x840], R8 ;  /* 0x0008400801007387 */ /* 0x0001e80000100a00 */
[----:B0-----:R-:W2:Y:S04]  /*fce0*/  LDL.LU R8, [R1+0x150] ;  /* 0x0001500001087983 */ /* 0x001ea80000300800 */
[----:B------:R-:W2:Y:S04]  /*fcf0*/  LDL.LU R9, [R1+0x154] ;  /* 0x0001540001097983 */ /* 0x000ea80000300800 */
[----:B------:R-:W2:Y:S04]  /*fd00*/  LDL.LU R10, [R1+0x158] ;  /* 0x00015800010a7983 */ /* 0x000ea80000300800 */
[----:B------:R-:W2:Y:S04]  /*fd10*/  LDL.LU R11, [R1+0x15c] ;  /* 0x00015c00010b7983 */ /* 0x000ea80000300800 */
[----:B--2---:R0:W-:Y:S04]  /*fd20*/  STL.64 [R1+0x860], R10 ;  /* 0x0008600a01007387 */ /* 0x0041e80000100a00 */
[----:B------:R-:W-:Y:S04]  /*fd30*/  STL.64 [R1+0x858], R8 ;  /* 0x0008580801007387 */ /* 0x000fe80000100a00 */
[----:B0-----:R-:W4:Y:S04]  /*fd40*/  LDL.64 R10, [R1+0x48] ;  /* 0x00004800010a7983 */ /* 0x001f280000100a00 */
[----:B---3--:R0:W-:Y:S04]  /*fd50*/  STL.64 [R1+0x808], R14 ;  /* 0x0008080e01007387 */ /* 0x0081e80000100a00 */
[----:B------:R-:W-:Y:S04]  /*fd60*/  STL.64 [R1+0x800], R12 ;  /* 0x0008000c01007387 */ /* 0x000fe80000100a00 */
[----:B0-----:R-:W2:Y:S04]  /*fd70*/  LDL.64 R14, [R1+0x8] ;  /* 0x00000800010e7983 */ /* 0x001ea80000100a00 */
[----:B--2---:R0:W-:Y:S04]  /*fd80*/  STL.64 [R1+0x820], R14 ;  /* 0x0008200e01007387 */ /* 0x0041e80000100a00 */
[----:B0-----:R-:W2:Y:S01]  /*fd90*/  LDL.64 R14, [R1+0x18] ;  /* 0x00001800010e7983 */ /* 0x001ea20000100a00 */
[C---:B-1----:R-:W-:Y:S08]  /*fda0*/  HMMA.16816.F32 R20, R24.reuse, R18, R20 ;  /* 0x000000121814723c */ /* 0x042ff00000001814 */
[----:B----4-:R-:W-:Y:S01]  /*fdb0*/  HMMA.16816.F32 R4, R24, R10, R4 ;  /* 0x0000000a1804723c */ /* 0x010fe20000001804 */
[----:B--2---:R0:W-:Y:S04]  /*fdc0*/  STL.64 [R1+0x838], R14 ;  /* 0x0008380e01007387 */ /* 0x0041e80000100a00 */
[----:B0-----:R-:W2:Y:S11]  /*fdd0*/  LDL.64 R14, [R1+0x28] ;  /* 0x00002800010e7983 */ /* 0x001eb60000100a00 */
[----:B------:R-:W-:Y:S01]  /*fde0*/  IMAD.MOV.U32 R16, RZ, RZ, R22 ;  /* 0x000000ffff107224 */ /* 0x000fe200078e0016 */
[----:B--2---:R0:W-:Y:S04]  /*fdf0*/  STL.64 [R1+0x850], R14 ;  /* 0x0008500e01007387 */ /* 0x0041e80000100a00 */
[----:B0-----:R-:W2:Y:S04]  /*fe00*/  LDL.64 R14, [R1+0x38] ;  /* 0x00003800010e7983 */ /* 0x001ea80000100a00 */
[----:B------:R-:W-:Y:S04]  /*fe10*/  STL [R1+0x6e4], R28 ;  /* 0x0006e41c01007387 */ /* 0x000fe80000100800 */
[----:B------:R0:W-:Y:S04]  /*fe20*/  STL [R1+0x6e0], R2 ;  /* 0x0006e00201007387 */ /* 0x0001e80000100800 */
[----:B------:R1:W-:Y:S01]  /*fe30*/  STL [R1+0x6cc], R0 ;  /* 0x0006cc0001007387 */ /* 0x0003e20000100800 */
[----:B0-----:R-:W-:-:S02]  /*fe40*/  IMAD.MOV.U32 R2, RZ, RZ, R18 ;  /* 0x000000ffff027224 */ /* 0x001fc400078e0012 */
[----:B-1----:R-:W-:Y:S02]  /*fe50*/  IMAD.MOV.U32 R0, RZ, RZ, R19 ;  /* 0x000000ffff007224 */ /* 0x002fe400078e0013 */
[----:B------:R-:W3:Y:S04]  /*fe60*/  LDL.LU.64 R18, [R1+0x870] ;  /* 0x0008700001127983 */ /* 0x000ee80000300a00 */
[----:B------:R-:W-:Y:S04]  /*fe70*/  STL.64 [R1+0x270], R20 ;  /* 0x0002701401007387 */ /* 0x000fe80000100a00 */
[----:B------:R0:W-:Y:S04]  /*fe80*/  STL.64 [R1+0x278], R22 ;  /* 0x0002781601007387 */ /* 0x0001e80000100a00 */
[----:B0-----:R-:W4:Y:S04]  /*fe90*/  LDL.LU.64 R22, [R1+0x868] ;  /* 0x0008680001167983 */ /* 0x001f280000300a00 */
[----:B------:R0:W-:Y:S04]  /*fea0*/  STL.64 [R1+0x2c0], R4 ;  /* 0x0002c00401007387 */ /* 0x0001e80000100a00 */
[----:B------:R2:W-:Y:S01]  /*feb0*/  STL.64 [R1+0x2c8], R6 ;  /* 0x0002c80601007387 */ /* 0x0005e20000100a00 */
[----:B0-----:R-:W-:-:S02]  /*fec0*/  IMAD.MOV.U32 R5, RZ, RZ, R10 ;  /* 0x000000ffff057224 */ /* 0x001fc400078e000a */
[----:B------:R-:W-:Y:S02]  /*fed0*/  IMAD.MOV.U32 R4, RZ, RZ, R11 ;  /* 0x000000ffff047224 */ /* 0x000fe400078e000b */
[----:B------:R-:W3:Y:S04]  /*fee0*/  LDL.LU.64 R10, [R1+0x860] ;  /* 0x00086000010a7983 */ /* 0x000ee80000300a00 */
[----:B------:R-:W3:Y:S01]  /*fef0*/  LDL.LU.64 R8, [R1+0x858] ;  /* 0x0008580001087983 */ /* 0x000ee20000300a00 */
[----:B------:R-:W-:Y:S02]  /*ff00*/  IMAD.MOV.U32 R20, RZ, RZ, R21 ;  /* 0x000000ffff147224 */ /* 0x000fe400078e0015 */
[----:B--2---:R-:W-:Y:S02]  /*ff10*/  IMAD.MOV.U32 R7, RZ, RZ, R14 ;  /* 0x000000ffff077224 */ /* 0x004fe400078e000e */
[----:B------:R-:W-:Y:S01]  /*ff20*/  IMAD.MOV.U32 R6, RZ, RZ, R15 ;  /* 0x000000ffff067224 */ /* 0x000fe200078e000f */
[C---:B---3--:R-:W-:Y:S01]  /*ff30*/  HMMA.16816.F32 R8, R24.reuse, R14, R8 ;  /* 0x0000000e1808723c */ /* 0x048fe20000001808 */
[----:B------:R-:W2:Y:S11]  /*ff40*/  LDL.LU.64 R14, [R1+0x850] ;  /* 0x00085000010e7983 */ /* 0x000eb60000300a00 */
[----:B------:R-:W-:Y:S11]  /*ff50*/  @!UPT UIADD3 URZ, URZ, URZ, URZ ;  /* 0x0000003f3f3ff290 */ /* 0x000ff6000fffe03f */
[----:B------:R-:W-:Y:S01]  /*ff60*/  STL.64 [R1+0x2e0], R8 ;  /* 0x0002e00801007387 */ /* 0x000fe20000100a00 */
[----:B------:R-:W-:Y:S02]  /*ff70*/  IMAD.MOV.U32 R17, RZ, RZ, R10 ;  /* 0x000000ffff117224 */ /* 0x000fe400078e000a */
[----:B------:R-:W-:Y:S01]  /*ff80*/  IMAD.MOV.U32 R21, RZ, RZ, R9 ;  /* 0x000000ffff157224 */ /* 0x000fe200078e0009 */
        /* <DEDUP_REMOVED lines=10> */
[----:B------:R0:W-:Y:S04]  /*10030*/  STL.64 [R1+0x810], R4 ;  /* 0x0008100401007387 */ /* 0x0001e80000100a00 */
[----:B0-----:R-:W3:Y:S04]  /*10040*/  LDL.LU R4, [R1+0x90] ;  /* 0x0000900001047983 */ /* 0x001ee80000300800 */
[----:B------:R-:W3:Y:S04]  /*10050*/  LDL.LU R5, [R1+0x94] ;  /* 0x0000940001057983 */ /* 0x000ee80000300800 */
[----:B------:R-:W3:Y:S04]  /*10060*/  LDL.LU R6, [R1+0x98] ;  /* 0x0000980001067983 */ /* 0x000ee80000300800 */
[----:B------:R-:W3:Y:S01]  /*10070*/  LDL.LU R7, [R1+0x9c] ;  /* 0x00009c0001077983 */ /* 0x000ee20000300800 */
[C---:B--2---:R-:W-:Y:S11]  /*10080*/  HMMA.16816.F32 R8, R24.reuse, R14, R8 ;  /* 0x0000000e1808723c */ /* 0x044ff60000001808 */
[----:B------:R-:W-:Y:S11]  /*10090*/  @!UPT UIADD3 URZ, URZ, URZ, URZ ;  /* 0x0000003f3f3ff290 */ /* 0x000ff6000fffe03f */
[----:B------:R-:W-:Y:S01]  /*100a0*/  @!UPT UIADD3 URZ, URZ, URZ, URZ ;  /* 0x0000003f3f3ff290 */ /* 0x000fe2000fffe03f */
[----:B------:R0:W-:Y:S04]  /*100b0*/  STL.64 [R1+0x300], R8 ;  /* 0x0003000801007387 */ /* 0x0001e80000100a00 */
[----:B------:R1:W-:Y:S01]  /*100c0*/  STL.64 [R1+0x308], R10 ;  /* 0x0003080a01007387 */ /* 0x0003e20000100a00 */
[----:B0-----:R-:W-:Y:S02]  /*100d0*/  IMAD.MOV.U32 R9, RZ, RZ, R14 ;  /* 0x000000ffff097224 */ /* 0x001fe400078e000e */
[----:B------:R-:W-:Y:S02]  /*100e0*/  IMAD.MOV.U32 R8, RZ, RZ, R15 ;  /* 0x000000ffff087224 */ /* 0x000fe400078e000f */
[----:B------:R-:W3:Y:S02]  /*100f0*/  LDL.LU.64 R14, [R1+0x838] ;  /* 0x00083800010e7983 */ /* 0x000ee40000300a00 */
[----:B---3--:R-:W-:Y:S01]  /*10100*/  HMMA.16816.F32 R16, R24, R14, R16 ;  /* 0x0000000e1810723c */ /* 0x008fe20000001810 */
[----:B-1----:R-:W-:-:S02]  /*10110*/  IMAD.MOV.U32 R11, RZ, RZ, R14 ;  /* 0x000000ffff0b7224 */ /* 0x002fc400078e000e */
[----:B------:R-:W-:Y:S11]  /*10120*/  IMAD.MOV.U32 R10, RZ, RZ, R15 ;  /* 0x000000ffff0a7224 */ /* 0x000ff600078e000f */
[----:B------:R-:W-:Y:S09]  /*10130*/  @!UPT UIADD3 URZ, URZ, URZ, URZ ;  /* 0x0000003f3f3ff290 */ /* 0x000ff2000fffe03f */
[----:B------:R-:W-:Y:S04]  /*10140*/  STL.64 [R1+0x310], R16 ;  /* 0x0003101001007387 */ /* 0x000fe80000100a00 */
[----:B------:R0:W-:Y:S04]  /*10150*/  STL.64 [R1+0x318], R18 ;  /* 0x0003181201007387 */ /* 0x0001e80000100a00 */
[----:B0-----:R-:W2:Y:S04]  /*10160*/  LDL.LU.64 R18, [R1+0x830] ;  /* 0x0008300001127983 */ /* 0x001ea80000300a00 */
[----:B------:R-:W3:Y:S04]  /*10170*/  LDL.LU.64 R16, [R1+0x828] ;  /* 0x0008280001107983 */ /* 0x000ee80000300a00 */
        /* <DEDUP_REMOVED lines=9> */
[----:B------:R-:W2:Y:S04]  /*10210*/  LDL.LU.64 R14, [R1+0x808] ;  /* 0x00080800010e7983 */ /* 0x000ea80000300a00 */
[----:B------:R-:W2:Y:S02]  /*10220*/  LDL.LU.64 R12, [R1+0x800] ;  /* 0x00080000010c7983 */ /* 0x000ea40000300a00 */
[----:B--2---:R-:W-:Y:S11]  /*10230*/  HMMA.16816.F32 R12, R24, R18, R12 ;  /* 0x00000012180c723c */ /* 0x004ff6000000180c */
[----:B------:R-:W-:Y:S11]  /*10240*/  @!UPT UIADD3 URZ, URZ, URZ, URZ ;  /* 0x0000003f3f3ff290 */ /* 0x000ff6000fffe03f */
[----:B------:R-:W-:Y:S01]  /*10250*/  @!UPT UIADD3 URZ, URZ, URZ, URZ ;  /* 0x0000003f3f3ff290 */ /* 0x000fe2000fffe03f */
[----:B------:R-:W-:Y:S04]  /*10260*/  STL.64 [R1+0x330], R12 ;  /* 0x0003300c01007387 */ /* 0x000fe80000100a00 */
[----:B------:R0:W-:Y:S04]  /*10270*/  STL.64 [R1+0x338], R14 ;  /* 0x0003380e01007387 */ /* 0x0001e80000100a00 */
[----:B0-----:R-:W4:Y:S04]  /*10280*/  LDL.LU.64 R14, [R1+0x7f8] ;  /* 0x0007f800010e7983 */ /* 0x001f280000300a00 */
[----:B------:R-:W4:Y:S04]  /*10290*/  LDL.LU.64 R12, [R1+0x7f0] ;  /* 0x0007f000010c7983 */ /* 0x000f280000300a00 */
[----:B------:R0:W-:Y:S04]  /*102a0*/  STL.64 [R1+0x768], R18 ;  /* 0x0007681201007387 */ /* 0x0001e80000100a00 */
[----:B---3--:R-:W-:Y:S01]  /*102b0*/  STL.64 [R1+0x760], R16 ;  /* 0x0007601001007387 */ /* 0x008fe20000100a00 */
[----:B0-----:R-:W-:-:S02]  /*102c0*/  IMAD.MOV.U32 R18, RZ, RZ, R3 ;  /* 0x000000ffff127224 */ /* 0x001fc400078e0003 */
[----:B------:R-:W-:Y:S01]  /*102d0*/  IMAD.MOV.U32 R19, RZ, RZ, R28 ;  /* 0x000000ffff137224 */ /* 0x000fe200078e001c */
[----:B------:R-:W2:Y:S04]  /*102e0*/  LDL.LU R3, [R1+0x7e8] ;  /* 0x0007e80001037983 */ /* 0x000ea80000300800 */
[----:B------:R0:W-:Y:S02]  /*102f0*/  STL.64 [R1+0x780], R18 ;  /* 0x0007801201007387 */ /* 0x0001e40000100a00 */
[----:B0-----:R-:W-:Y:S02]  /*10300*/  IMAD.MOV.U32 R18, RZ, RZ, R11 ;  /* 0x000000ffff127224 */ /* 0x001fe400078e000b */
[----:B------:R-:W-:-:S05]  /*10310*/  IMAD.MOV.U32 R19, RZ, RZ, R10 ;  /* 0x000000ffff137224 */ /* 0x000fca00078e000a */
[----:B------:R0:W-:Y:S02]  /*10320*/  STL.64 [R1+0x798], R18 ;  /* 0x0007981201007387 */ /* 0x0001e40000100a00 */
[----:B0-----:R-:W-:Y:S02]  /*10330*/  IMAD.MOV.U32 R18, RZ, RZ, R9 ;  /* 0x000000ffff127224 */ /* 0x001fe400078e0009 */
[----:B------:R-:W-:Y:S01]  /*10340*/  IMAD.MOV.U32 R19, RZ, RZ, R8 ;  /* 0x000000ffff137224 */ /* 0x000fe200078e0008 */
[----:B----4-:R-:W-:Y:S11]  /*10350*/  HMMA.16816.F32 R12, R24, R22, R12 ;  /* 0x00000016180c723c */ /* 0x010ff6000000180c */
[----:B------:R-:W-:Y:S11]  /*10360*/  @!UPT UIADD3 URZ, URZ, URZ, URZ ;  /* 0x0000003f3f3ff290 */ /* 0x000ff6000fffe03f */
[----:B------:R-:W-:Y:S01]  /*10370*/  @!UPT UIADD3 URZ, URZ, URZ, URZ ;  /* 0x0000003f3f3ff290 */ /* 0x000fe2000fffe03f */
[----:B------:R-:W-:Y:S04]  /*10380*/  STL.64 [R1+0x340], R12 ;  /* 0x0003400c01007387 */ /* 0x000fe80000100a00 */
[----:B------:R-:W-:Y:S04]  /*10390*/  STL.64 [R1+0x348], R14 ;  /* 0x0003480e01007387 */ /* 0x000fe80000100a00 */
[----:B------:R0:W-:Y:S02]  /*103a0*/  STL.64 [R1+0x7b0], R18 ;  /* 0x0007b01201007387 */ /* 0x0001e40000100a00 */
[----:B0-----:R-:W-:-:S02]  /*103b0*/  IMAD.MOV.U32 R18, RZ, RZ, R7 ;  /* 0x000000ffff127224 */ /* 0x001fc400078e0007 */
[----:B------:R-:W-:-:S05]  /*103c0*/  IMAD.MOV.U32 R19, RZ, RZ, R6 ;  /* 0x000000ffff137224 */ /* 0x000fca00078e0006 */
[----:B------:R0:W-:Y:S02]  /*103d0*/  STL.64 [R1+0x7c8], R18 ;  /* 0x0007c81201007387 */ /* 0x0001e40000100a00 */
[----:B0-----:R-:W-:Y:S02]  /*103e0*/  IMAD.MOV.U32 R18, RZ, RZ, R5 ;  /* 0x000000ffff127224 */ /* 0x001fe400078e0005 */
[----:B------:R-:W-:-:S05]  /*103f0*/  IMAD.MOV.U32 R19, RZ, RZ, R4 ;  /* 0x000000ffff137224 */ /* 0x000fca00078e0004 */
[----:B------:R-:W-:Y:S04]  /*10400*/  STL.64 [R1+0x7e0], R18 ;  /* 0x0007e01201007387 */ /* 0x000fe80000100a00 */
[----:B------:R-:W-:Y:S04]  /*10410*/  STL.64 [R1+0x778], R22 ;  /* 0x0007781601007387 */ /* 0x000fe80000100a00 */
[----:B------:R0:W-:Y:S04]  /*10420*/  STL.64 [R1+0x770], R20 ;  /* 0x0007701401007387 */ /* 0x0001e80000100a00 */
[----:B0-----:R-:W3:Y:S04]  /*10430*/  LDL.LU R20, [R1+0xe0] ;  /* 0x0000e00001147983 */ /* 0x001ee80000300800 */
[----:B------:R-:W3:Y:S04]  /*10440*/  LDL.LU R21, [R1+0xe4] ;  /* 0x0000e40001157983 */ /* 0x000ee80000300800 */
[----:B------:R-:W4:Y:S04]  /*10450*/  LDL.LU R22, [R1+0xe8] ;  /* 0x0000e80001167983 */ /* 0x000f280000300800 */
[----:B------:R-:W4:Y:S04]  /*10460*/  LDL.LU R23, [R1+0xec] ;  /* 0x0000ec0001177983 */ /* 0x000f280000300800 */
[----:B------:R-:W2:Y:S04]  /*10470*/  LDL R11, [R1+0x358] ;  /* 0x00035800010b7983 */ /* 0x000ea80000100800 */
[----:B------:R-:W2:Y:S04]  /*10480*/  LDL R15, [R1+0x360] ;  /* 0x00036000010f7983 */ /* 0x000ea80000100800 */
[----:B------:R-:W2:Y:S04]  /*10490*/  LDL.LU R16, [R1+0x230] ;  /* 0x0002300001107983 */ /* 0x000ea80000300800 */
[----:B------:R-:W2:Y:S04]  /*104a0*/  LDL.LU R17, [R1+0x234] ;  /* 0x0002340001117983 */ /* 0x000ea80000300800 */
[----:B------:R-:W2:Y:S04]  /*104b0*/  LDL.LU R18, [R1+0x238] ;  /* 0x0002380001127983 */ /* 0x000ea80000300800 */
[----:B------:R-:W2:Y:S04]  /*104c0*/  LDL.LU R19, [R1+0x23c] ;  /* 0x00023c0001137983 */ /* 0x000ea80000300800 */
[----:B----4-:R-:W-:Y:S04]  /*104d0*/  STL.64 [R1+0x790], R22 ;  /* 0x0007901601007387 */ /* 0x010fe80000100a00 */
[----:B---3--:R0:W-:Y:S04]  /*104e0*/  STL.64 [R1+0x788], R20 ;  /* 0x0007881401007387 */ /* 0x0081e80000100a00 */
[----:B--2---:R-:W1:Y:S04]  /*104f0*/  LDSM.16.MT88.4 R4, [R11+0x13080] ;  /* 0x013080000b04783b */ /* 0x004e680000004200 */
[----:B------:R-:W-:Y:S04]  /*10500*/  LDSM.16.MT88.4 R8, [R15+0x13000] ;  /* 0x013000000f08783b */ /* 0x000fe80000004200 */
[----:B0-----:R-:W2:Y:S04]  /*10510*/  LDL.LU R20, [R1+0x120] ;  /* 0x0001200001147983 */ /* 0x001ea80000300800 */
[----:B------:R-:W2:Y:S04]  /*10520*/  LDL.LU R21, [R1+0x124] ;  /* 0x0001240001157983 */ /* 0x000ea80000300800 */
[----:B------:R-:W3:Y:S04]  /*10530*/  LDL.LU R22, [R1+0x128] ;  /* 0x0001280001167983 */ /* 0x000ee80000300800 */
[----:B------:R-:W3:Y:S04]  /*10540*/  LDL.LU R23, [R1+0x12c] ;  /* 0x00012c0001177983 */ /* 0x000ee80000300800 */
[----:B------:R-:W0:Y:S04]  /*10550*/  LDSM.16.MT88.4 R12, [R15+0x13080] ;  /* 0x013080000f0c783b */ /* 0x000e280000004200 */
[----:B---3--:R-:W-:Y:S04]  /*10560*/  STL.64 [R1+0x7a8], R22 ;  /* 0x0007a81601007387 */ /* 0x008fe80000100a00 */
[----:B--2---:R2:W-:Y:S04]  /*10570*/  STL.64 [R1+0x7a0], R20 ;  /* 0x0007a01401007387 */ /* 0x0045e80000100a00 */
[----:B--2---:R-:W2:Y:S04]  /*10580*/  LDL.LU R20, [R1+0x170] ;  /* 0x0001700001147983 */ /* 0x004ea80000300800 */
[----:B------:R-:W2:Y:S04]  /*10590*/  LDL.LU R21, [R1+0x174] ;  /* 0x0001740001157983 */ /* 0x000ea80000300800 */
[----:B------:R-:W3:Y:S04]  /*105a0*/  LDL.LU R22, [R1+0x178] ;  /* 0x0001780001167983 */ /* 0x000ee80000300800 */
[----:B------:R-:W3:Y:S04]  /*105b0*/  LDL.LU R23, [R1+0x17c] ;  /* 0x00017c0001177983 */ /* 0x000ee80000300800 */
[----:B---3--:R-:W-:Y:S04]  /*105c0*/  STL.64 [R1+0x7c0], R22 ;  /* 0x0007c01601007387 */ /* 0x008fe80000100a00 */
[----:B--2---:R2:W-:Y:S04]  /*105d0*/  STL.64 [R1+0x7b8], R20 ;  /* 0x0007b81401007387 */ /* 0x0045e80000100a00 */
[----:B--2---:R-:W2:Y:S04]  /*105e0*/  LDL.LU R20, [R1+0x1c0] ;  /* 0x0001c00001147983 */ /* 0x004ea80000300800 */
[----:B------:R-:W2:Y:S04]  /*105f0*/  LDL.LU R21, [R1+0x1c4] ;  /* 0x0001c40001157983 */ /* 0x000ea80000300800 */
[----:B------:R-:W3:Y:S04]  /*10600*/  LDL.LU R22, [R1+0x1c8] ;  /* 0x0001c80001167983 */ /* 0x000ee80000300800 */
[----:B------:R-:W3:Y:S01]  /*10610*/  LDL.LU R23, [R1+0x1cc] ;  /* 0x0001cc0001177983 */ /* 0x000ee20000300800 */
[----:B------:R-:W-:-:S02]  /*10620*/  IMAD.MOV.U32 R26, RZ, RZ, R2 ;  /* 0x000000ffff1a7224 */ /* 0x000fc400078e0002 */
[----:B------:R-:W-:-:S07]  /*10630*/  IMAD.MOV.U32 R27, RZ, RZ, R0 ;  /* 0x000000ffff1b7224 */ /* 0x000fce00078e0000 */
[C---:B-1----:R-:W-:Y:S01]  /*10640*/  HMMA.16816.F32 R24, R4.reuse, R26, R16 ;  /* 0x0000001a0418723c */ /* 0x042fe20000001810 */
[----:B---3--:R-:W-:Y:S04]  /*10650*/  STL.64 [R1+0x7d8], R22 ;  /* 0x0007d81601007387 */ /* 0x008fe80000100a00 */
[----:B--2---:R1:W-:Y:S04]  /*10660*/  STL.64 [R1+0x7d0], R20 ;  /* 0x0007d01401007387 */ /* 0x0043e80000100a00 */
[----:B-1----:R-:W2:Y:S04]  /*10670*/  LDL.LU R20, [R1+0x1f0] ;  /* 0x0001f00001147983 */ /* 0x002ea80000300800 */
[----:B------:R-:W2:Y:S04]  /*10680*/  LDL.LU R21, [R1+0x1f4] ;  /* 0x0001f40001157983 */ /* 0x000ea80000300800 */
[----:B------:R-:W2:Y:S04]  /*10690*/  LDL.LU R22, [R1+0x1f8] ;  /* 0x0001f80001167983 */ /* 0x000ea80000300800 */
[----:B------:R-:W2:Y:S04]  /*106a0*/  LDL.LU R23, [R1+0x1fc] ;  /* 0x0001fc0001177983 */ /* 0x000ea80000300800 */
[----:B0-----:R-:W-:Y:S04]  /*106b0*/  STL.64 [R1+0x6d8], R14 ;  /* 0x0006d80e01007387 */ /* 0x001fe80000100a00 */
[----:B------:R0:W-:Y:S04]  /*106c0*/  STL.64 [R1+0x6d0], R12 ;  /* 0x0006d00c01007387 */ /* 0x0001e80000100a00 */
[----:B0-----:R-:W3:Y:S04]  /*106d0*/  LDL.LU R12, [R1+0x70] ;  /* 0x00007000010c7983 */ /* 0x001ee80000300800 */
[----:B------:R-:W3:Y:S04]  /*106e0*/  LDL.LU R13, [R1+0x74] ;  /* 0x00007400010d7983 */ /* 0x000ee80000300800 */
[----:B------:R-:W3:Y:S04]  /*106f0*/  LDL.LU R14, [R1+0x78] ;  /* 0x00007800010e7983 */ /* 0x000ee80000300800 */
[----:B------:R-:W2:Y:S04]  /*10700*/  LDL.LU.64 R18, [R1+0x7e0] ;  /* 0x0007e00001127983 */ /* 0x000ea80000300a00 */
[----:B------:R-:W-:Y:S04]  /*10710*/  STL.64 [R1+0x150], R24 ;  /* 0x0001501801007387 */ /* 0x000fe80000100a00 */
[----:B------:R-:W-:Y:S01]  /*10720*/  STL.64 [R1+0x158], R26 ;  /* 0x0001581a01007387 */ /* 0x000fe20000100a00 */
[C---:B--2---:R-:W-:Y:S03]  /*10730*/  HMMA.16816.F32 R16, R4.reuse, R18, R20 ;  /* 0x000000120410723c */ /* 0x044fe60000001814 */
[----:B------:R-:W2:Y:S04]  /*10740*/  LDL.LU.64 R22, [R1+0x7d8] ;  /* 0x0007d80001167983 */ /* 0x000ea80000300a00 */
[----:B------:R-:W2:Y:S11]  /*10750*/  LDL.LU.64 R20, [R1+0x7d0] ;  /* 0x0007d00001147983 */ /* 0x000eb60000300a00 */
[----:B------:R-:W-:Y:S05]  /*10760*/  @!UPT UIADD3 URZ, URZ, URZ, URZ ;  /* 0x0000003f3f3ff290 */ /* 0x000fea000fffe03f */
[----:B------:R-:W-:Y:S04]  /*10770*/  STL.64 [R1+0x190], R16 ;  /* 0x0001901001007387 */ /* 0x000fe80000100a00 */
[----:B------:R0:W-:Y:S04]  /*10780*/  STL.64 [R1+0x198], R18 ;  /* 0x0001981201007387 */ /* 0x0001e80000100a00 */
[----:B0-----:R-:W2:Y:S01]  /*10790*/  LDL.LU.64 R18, [R1+0x7c8] ;  /* 0x0007c80001127983 */ /* 0x001ea20000300a00 */
[----:B------:R-:W-:Y:S02]  /*107a0*/  IMAD.MOV.U32 R26, RZ, RZ, R16 ;  /* 0x000000ffff1a7224 */ /* 0x000fe400078e0010 */
[----:B--2---:R-:W-:Y:S01]  /*107b0*/  HMMA.16816.F32 R16, R4, R18, R20 ;  /* 0x000000120410723c */ /* 0x004fe20000001814 */
[----:B------:R-:W2:Y:S04]  /*107c0*/  LDL.LU.64 R22, [R1+0x7c0] ;  /* 0x0007c00001167983 */ /* 0x000ea80000300a00 */
[----:B------:R-:W2:Y:S11]  /*107d0*/  LDL.LU.64 R20, [R1+0x7b8] ;  /* 0x0007b80001147983 */ /* 0x000eb60000300a00 */
[----:B------:R-:W-:Y:S07]  /*107e0*/  @!UPT UIADD3 URZ, URZ, URZ, URZ ;  /* 0x0000003f3f3ff290 */ /* 0x000fee000fffe03f */
[----:B------:R-:W-:Y:S04]  /*107f0*/  STL.64 [R1+0x200], R16 ;  /* 0x0002001001007387 */ /* 0x000fe80000100a00 */
[----:B------:R0:W-:Y:S04]  /*10800*/  STL.64 [R1+0x208], R18 ;  /* 0x0002081201007387 */ /* 0x0001e80000100a00 */
[----:B0-----:R-:W2:Y:S01]  /*10810*/  LDL.LU.64 R18, [R1+0x7b0] ;  /* 0x0007b00001127983 */ /* 0x001ea20000300a00 */
[----:B------:R-:W-:Y:S02]  /*10820*/  IMAD.MOV.U32 R27, RZ, RZ, R16 ;  /* 0x000000ffff1b7224 */ /* 0x000fe400078e0010 */
[----:B------:R-:W-:-:S03]  /*10830*/  IMAD.MOV.U32 R25, RZ, RZ, R24 ;  /* 0x000000ffff197224 */ /* 0x000fc600078e0018 */
[----:B------:R-:W-:Y:S04]  /*10840*/  STL.64 [R1+0x6f0], R26 ;  /* 0x0006f01a01007387 */ /* 0x000fe80000100a00 */
[----:B------:R0:W-:Y:S04]  /*10850*/  STL [R1+0x6e8], R25 ;  /* 0x0006e81901007387 */ /* 0x0001e80000100800 */
[----:B------:R-:W4:Y:S04]  /*10860*/  LDL.LU R24, [R1+0xd0] ;  /* 0x0000d00001187983 */ /* 0x000f280000300800 */
[----:B0-----:R-:W4:Y:S04]  /*10870*/  LDL.LU R25, [R1+0xd4] ;  /* 0x0000d40001197983 */ /* 0x001f280000300800 */
[----:B------:R-:W4:Y:S04]  /*10880*/  LDL.LU R26, [R1+0xd8] ;  /* 0x0000d800011a7983 */ /* 0x000f280000300800 */
        /* <DEDUP_REMOVED lines=9> */
[----:B------:R-:W2:Y:S04]  /*10920*/  LDL.LU.64 R22, [R1+0x790] ;  /* 0x0007900001167983 */ /* 0x000ea80000300a00 */
[----:B------:R-:W2:Y:S11]  /*10930*/  LDL.LU.64 R20, [R1+0x788] ;  /* 0x0007880001147983 */ /* 0x000eb60000300a00 */
[----:B------:R-:W-:Y:S06]  /*10940*/  @!UPT UIADD3 URZ, URZ, URZ, URZ ;  /* 0x0000003f3f3ff290 */ /* 0x000fec000fffe03f */
[----:B------:R-:W-:Y:S04]  /*10950*/  STL.64 [R1+0x280], R16 ;  /* 0x0002801001007387 */ /* 0x000fe80000100a00 */
[----:B------:R0:W-:Y:S04]  /*10960*/  STL.64 [R1+0x288], R18 ;  /* 0x0002881201007387 */ /* 0x0001e80000100a00 */
[----:B0-----:R-:W2:Y:S02]  /*10970*/  LDL.LU.64 R18, [R1+0x780] ;  /* 0x0007800001127983 */ /* 0x001ea40000300a00 */
[C---:B--2---:R-:W-:Y:S02]  /*10980*/  HMMA.16816.F32 R16, R4.reuse, R18, R20 ;  /* 0x000000120410723c */ /* 0x044fe40000001814 */
[----:B------:R-:W3:Y:S04]  /*10990*/  LDL.LU.64 R22, [R1+0x778] ;  /* 0x0007780001167983 */ /* 0x000ee80000300a00 */
[----:B------:R-:W2:Y:S11]  /*109a0*/  LDL.LU.64 R20, [R1+0x770] ;  /* 0x0007700001147983 */ /* 0x000eb60000300a00 */
[----:B------:R-:W-:Y:S06]  /*109b0*/  @!UPT UIADD3 URZ, URZ, URZ, URZ ;  /* 0x0000003f3f3ff290 */ /* 0x000fec000fffe03f */
[----:B------:R-:W-:Y:S04]  /*109c0*/  STL.64 [R1+0x2a0], R16 ;  /* 0x0002a01001007387 */ /* 0x000fe80000100a00 */
[----:B------:R0:W-:Y:S04]  /*109d0*/  STL.64 [R1+0x2a8], R18 ;  /* 0x0002a81201007387 */ /* 0x0001e80000100a00 */
[----:B0-----:R-:W4:Y:S04]  /*109e0*/  LDL.LU.64 R18, [R1+0x768] ;  /* 0x0007680001127983 */ /* 0x001f280000300a00 */
[----:B------:R-:W2:Y:S01]  /*109f0*/  LDL.LU.64 R16, [R1+0x760] ;  /* 0x0007600001107983 */ /* 0x000ea20000300a00 */
[----:B------:R-:W-:Y:S01]  /*10a00*/  IMAD.MOV.U32 R15, RZ, RZ, R3 ;  /* 0x000000ffff0f7224 */ /* 0x000fe200078e0003 */
[C---:B----4-:R-:W-:Y:S08]  /*10a10*/  HMMA.16816.F32 R24, R4.reuse, R18, R24 ;  /* 0x000000120418723c */ /* 0x050ff00000001818 */
[----:B---3--:R-:W-:Y:S01]  /*10a20*/  HMMA.16816.F32 R4, R4, R22, R12 ;  /* 0x000000160404723c */ /* 0x008fe2000000180c */
[----:B------:R-:W-:Y:S04]  /*10a30*/  STL.64 [R1+0x700], R18 ;  /* 0x0007001201007387 */ /* 0x000fe80000100a00 */
[----:B--2---:R-:W-:Y:S10]  /*10a40*/  STL.64 [R1+0x6f8], R16 ;  /* 0x0006f81001007387 */ /* 0x004ff40000100a00 */
[----:B------:R-:W-:Y:S04]  /*10a50*/  STL.64 [R1+0x2d0], R24 ;  /* 0x0002d01801007387 */ /* 0x000fe80000100a00 */
[----:B------:R-:W-:Y:S04]  /*10a60*/  STL.64 [R1+0x2d8], R26 ;  /* 0x0002d81a01007387 */ /* 0x000fe80000100a00 */
[----:B------:R-:W2:Y:S04]  /*10a70*/  LDL.LU R12, [R1+0x220] ;  /* 0x00022000010c7983 */ /* 0x000ea80000300800 */
[----:B------:R-:W-:Y:S04]  /*10a80*/  STL.64 [R1+0x2f0], R4 ;  /* 0x0002f00401007387 */ /* 0x000fe80000100a00 */
[----:B------:R0:W-:Y:S04]  /*10a90*/  STL.64 [R1+0x2f8], R6 ;  /* 0x0002f80601007387 */ /* 0x0001e80000100a00 */
[----:B------:R-:W2:Y:S04]  /*10aa0*/  LDL.LU R13, [R1+0x224] ;  /* 0x00022400010d7983 */ /* 0x000ea80000300800 */
[----:B------:R-:W2:Y:S04]  /*10ab0*/  LDL.LU R14, [R1+0x228] ;  /* 0x00022800010e7983 */ /* 0x000ea80000300800 */
[----:B------:R-:W2:Y:S04]  /*10ac0*/  LDL.LU R15, [R1+0x22c] ;  /* 0x00022c00010f7983 */ /* 0x000ea80000300800 */
[----:B0-----:R-:W3:Y:S04]  /*10ad0*/  LDL.LU.64 R6, [R1+0x28] ;  /* 0x0000280001067983 */ /* 0x001ee80000300a00 */
[----:B---3--:R0:W-:Y:S04]  /*10ae0*/  STL.64 [R1+0x728], R6 ;  /* 0x0007280601007387 */ /* 0x0081e80000100a00 */
[----:B0-----:R-:W3:Y:S04]  /*10af0*/  LDL.LU.64 R6, [R1+0x38] ;  /* 0x0000380001067983 */ /* 0x001ee80000300a00 */
[----:B---3--:R0:W-:Y:S04]  /*10b00*/  STL.64 [R1+0x740], R6 ;  /* 0x0007400601007387 */ /* 0x0081e80000100a00 */
[----:B0-----:R-:W3:Y:S04]  /*10b10*/  LDL.LU.64 R6, [R1+0x48] ;  /* 0x0000480001067983 */ /* 0x001ee80000300a00 */
[----:B---3--:R0:W-:Y:S04]  /*10b20*/  STL.64 [R1+0x758], R6 ;  /* 0x0007580601007387 */ /* 0x0081e80000100a00 */
[----:B0-----:R-:W2:Y:S04]  /*10b30*/  LDL.LU.64 R6, [R1+0x68] ;  /* 0x0000680001067983 */ /* 0x001ea80000300a00 */
[----:B------:R-:W-:Y:S04]  /*10b40*/  STL.64 [R1+0x710], R22 ;  /* 0x0007101601007387 */ /* 0x000fe80000100a00 */
[----:B------:R0:W-:Y:S04]  /*10b50*/  STL.64 [R1+0x708], R20 ;  /* 0x0007081401007387 */ /* 0x0001e80000100a00 */
[----:B0-----:R-:W3:Y:S04]  /*10b60*/  LDL.LU R20, [R1+0x130] ;  /* 0x0001300001147983 */ /* 0x001ee80000300800 */
[----:B------:R-:W3:Y:S04]  /*10b70*/  LDL.LU R21, [R1+0x134] ;  /* 0x0001340001157983 */ /* 0x000ee80000300800 */
[----:B------:R-:W4:Y:S04]  /*10b80*/  LDL.LU R22, [R1+0x138] ;  /* 0x0001380001167983 */ /* 0x000f280000300800 */
[----:B------:R-:W4:Y:S04]  /*10b90*/  LDL.LU R23, [R1+0x13c] ;  /* 0x00013c0001177983 */ /* 0x000f280000300800 */
[----:B----4-:R-:W-:Y:S04]  /*10ba0*/  STL.64 [R1+0x720], R22 ;  /* 0x0007201601007387 */ /* 0x010fe80000100a00 */
[----:B---3--:R0:W-:Y:S04]  /*10bb0*/  STL.64 [R1+0x718], R20 ;  /* 0x0007181401007387 */ /* 0x0081e80000100a00 */
[----:B0-----:R-:W3:Y:S04]  /*10bc0*/  LDL.LU R20, [R1+0x140] ;  /* 0x0001400001147983 */ /* 0x001ee80000300800 */
[----:B------:R-:W3:Y:S04]  /*10bd0*/  LDL.LU R21, [R1+0x144] ;  /* 0x0001440001157983 */ /* 0x000ee80000300800 */
[----:B------:R-:W4:Y:S04]  /*10be0*/  LDL.LU R22, [R1+0x148] ;  /* 0x0001480001167983 */ /* 0x000f280000300800 */
[----:B------:R-:W4:Y:S01]  /*10bf0*/  LDL.LU R23, [R1+0x14c] ;  /* 0x00014c0001177983 */ /* 0x000f220000300800 */
[----:B--2---:R-:W-:Y:S03]  /*10c00*/  HMMA.16816.F32 R12, R8, R6, R12 ;  /* 0x00000006080c723c */ /* 0x004fe6000000180c */
[----:B----4-:R-:W-:Y:S04]  /*10c10*/  STL.64 [R1+0x738], R22 ;  /* 0x0007381601007387 */ /* 0x010fe80000100a00 */
[----:B---3--:R0:W-:Y:S04]  /*10c20*/  STL.64 [R1+0x730], R20 ;  /* 0x0007301401007387 */ /* 0x0081e80000100a00 */
        /* <DEDUP_REMOVED lines=11> */
[----:B------:R-:W4:Y:S04]  /*10ce0*/  LDL.LU R24, [R1+0xf0] ;  /* 0x0000f00001187983 */ /* 0x000f280000300800 */
[----:B------:R-:W4:Y:S04]  /*10cf0*/  LDL.LU R25, [R1+0xf4] ;  /* 0x0000f40001197983 */ /* 0x000f280000300800 */
[----:B------:R-:W4:Y:S04]  /*10d00*/  LDL.LU R26, [R1+0xf8] ;  /* 0x0000f800011a7983 */ /* 0x000f280000300800 */
[----:B------:R-:W4:Y:S04]  /*10d10*/  LDL.LU R27, [R1+0xfc] ;  /* 0x0000fc00011b7983 */ /* 0x000f280000300800 */
[----:B------:R0:W-:Y:S04]  /*10d20*/  STL.64 [R1+0xc0], R12 ;  /* 0x0000c00c01007387 */ /* 0x0001e80000100a00 */
[----:B------:R1:W-:Y:S01]  /*10d30*/  STL.64 [R1+0xc8], R14 ;  /* 0x0000c80e01007387 */ /* 0x0003e20000100a00 */
[----:B0-----:R-:W-:-:S02]  /*10d40*/  IMAD.MOV.U32 R13, RZ, RZ, R6 ;  /* 0x000000ffff0d7224 */ /* 0x001fc400078e0006 */
[----:B------:R-:W-:Y:S02]  /*10d50*/  IMAD.MOV.U32 R12, RZ, RZ, R7 ;  /* 0x000000ffff0c7224 */ /* 0x000fe400078e0007 */
[----:B------:R-:W2:Y:S02]  /*10d60*/  LDL.LU.64 R6, [R1+0x758] ;  /* 0x0007580001067983 */ /* 0x000ea40000300a00 */
[C---:B--2---:R-:W-:Y:S01]  /*10d70*/  HMMA.16816.F32 R20, R8.reuse, R6, R20 ;  /* 0x000000060814723c */ /* 0x044fe20000001814 */
[----:B-1----:R-:W-:Y:S02]  /*10d80*/  IMAD.MOV.U32 R15, RZ, RZ, R6 ;  /* 0x000000ffff0f7224 */ /* 0x002fe400078e0006 */
[----:B------:R-:W-:Y:S11]  /*10d90*/  IMAD.MOV.U32 R14, RZ, RZ, R7 ;  /* 0x000000ffff0e7224 */ /* 0x000ff600078e0007 */
[----:B------:R-:W-:Y:S09]  /*10da0*/  @!UPT UIADD3 URZ, URZ, URZ, URZ ;  /* 0x0000003f3f3ff290 */ /* 0x000ff2000fffe03f */
        /* <DEDUP_REMOVED lines=33> */
[----:B------:R-:W-:Y:S01]  /*10fc0*/  STL.64 [R1+0x678], R4 ;  /* 0x0006780401007387 */ /* 0x000fe20000100a00 */
[----:B0-----:R-:W-:-:S02]  /*10fd0*/  IMAD.MOV.U32 R6, RZ, RZ, R16 ;  /* 0x000000ffff067224 */ /* 0x001fc400078e0010 */
[----:B------:R-:W-:-:S05]  /*10fe0*/  IMAD.MOV.U32 R7, RZ, RZ, R2 ;  /* 0x000000ffff077224 */ /* 0x000fca00078e0002 */
[----:B------:R0:W-:Y:S04]  /*10ff0*/  STL.64 [R1+0x698], R6 ;  /* 0x0006980601007387 */ /* 0x0001e80000100a00 */
[----:B0-----:R-:W2:Y:S02]  /*11000*/  LDL.LU.64 R6, [R1+0x18] ;  /* 0x0000180001067983 */ /* 0x001ea40000300a00 */
[----:B--2---:R-:W-:Y:S01]  /*11010*/  HMMA.16816.F32 R20, R8, R6, R20 ;  /* 0x000000060814723c */ /* 0x004fe20000001814 */
[----:B------:R-:W-:Y:S02]  /*11020*/  IMAD.MOV.U32 R28, RZ, RZ, R7 ;  /* 0x000000ffff1c7224 */ /* 0x000fe400078e0007 */
[----:B------:R-:W-:-:S04]  /*11030*/  IMAD.MOV.U32 R2, RZ, RZ, R6 ;  /* 0x000000ffff027224 */ /* 0x000fc800078e0006 */
[----:B------:R-:W-:Y:S02]  /*11040*/  IMAD.MOV.U32 R6, RZ, RZ, R15 ;  /* 0x000000ffff067224 */ /* 0x000fe400078e000f */
[----:B------:R-:W-:Y:S11]  /*11050*/  IMAD.MOV.U32 R7, RZ, RZ, R14 ;  /* 0x000000ffff077224 */ /* 0x000ff600078e000e */
[----:B------:R-:W-:Y:S03]  /*11060*/  @!UPT UIADD3 URZ, URZ, URZ, URZ ;  /* 0x0000003f3f3ff290 */ /* 0x000fe6000fffe03f */
[----:B------:R-:W-:Y:S04]  /*11070*/  STL.64 [R1+0x1d0], R20 ;  /* 0x0001d01401007387 */ /* 0x000fe80000100a00 */
[----:B------:R0:W-:Y:S04]  /*11080*/  STL.64 [R1+0x1d8], R22 ;  /* 0x0001d81601007387 */ /* 0x0001e80000100a00 */
[----:B0-----:R-:W2:Y:S04]  /*11090*/  LDL.LU.64 R22, [R1+0x710] ;  /* 0x0007100001167983 */ /* 0x001ea80000300a00 */
[----:B------:R-:W2:Y:S04]  /*110a0*/  LDL.LU.64 R20, [R1+0x708] ;  /* 0x0007080001147983 */ /* 0x000ea80000300a00 */
[----:B------:R0:W-:Y:S04]  /*110b0*/  STL.64 [R1+0x6b0], R6 ;  /* 0x0006b00601007387 */ /* 0x0001e80000100a00 */
[----:B------:R-:W3:Y:S04]  /*110c0*/  LDL.LU R4, [R1+0x100] ;  /* 0x0001000001047983 */ /* 0x000ee80000300800 */
[----:B------:R-:W3:Y:S04]  /*110d0*/  LDL.LU R5, [R1+0x104] ;  /* 0x0001040001057983 */ /* 0x000ee80000300800 */
[----:B0-----:R-:W3:Y:S04]  /*110e0*/  LDL.LU R6, [R1+0x108] ;  /* 0x0001080001067983 */ /* 0x001ee80000300800 */
[----:B------:R-:W3:Y:S02]  /*110f0*/  LDL.LU R7, [R1+0x10c] ;  /* 0x00010c0001077983 */ /* 0x000ee40000300800 */
[----:B---3--:R-:W-:Y:S11]  /*11100*/  HMMA.16816.F32 R4, R8, R18, R4 ;  /* 0x000000120804723c */ /* 0x008ff60000001804 */
[----:B------:R-:W-:Y:S11]  /*11110*/  @!UPT UIADD3 URZ, URZ, URZ, URZ ;  /* 0x0000003f3f3ff290 */ /* 0x000ff6000fffe03f */
[----:B------:R-:W-:Y:S01]  /*11120*/  @!UPT UIADD3 URZ, URZ, URZ, URZ ;  /* 0x0000003f3f3ff290 */ /* 0x000fe2000fffe03f */
[----:B------:R0:W-:Y:S04]  /*11130*/  STL.64 [R1+0x220], R4 ;  /* 0x0002200401007387 */ /* 0x0001e80000100a00 */
[----:B------:R1:W-:Y:S01]  /*11140*/  STL.64 [R1+0x228], R6 ;  /* 0x0002280601007387 */ /* 0x0003e20000100a00 */
[----:B0-----:R-:W-:Y:S02]  /*11150*/  IMAD.MOV.U32 R5, RZ, RZ, R19 ;  /* 0x000000ffff057224 */ /* 0x001fe400078e0013 */
[----:B------:R-:W-:Y:S02]  /*11160*/  IMAD.MOV.U32 R4, RZ, RZ, R18 ;  /* 0x000000ffff047224 */ /* 0x000fe400078e0012 */
[----:B------:R-:W4:Y:S04]  /*11170*/  LDL.LU.64 R18, [R1+0x700] ;  /* 0x0007000001127983 */ /* 0x000f280000300a00 */
[----:B------:R-:W3:Y:S01]  /*11180*/  LDL.LU.64 R16, [R1+0x6f8] ;  /* 0x0006f80001107983 */ /* 0x000ee20000300a00 */
[----:B-1----:R-:W-:-:S02]  /*11190*/  IMAD.MOV.U32 R7, RZ, RZ, R12 ;  /* 0x000000ffff077224 */ /* 0x002fc400078e000c */
[----:B------:R-:W-:Y:S01]  /*111a0*/  IMAD.MOV.U32 R6, RZ, RZ, R13 ;  /* 0x000000ffff067224 */ /* 0x000fe200078e000d */
[----:B----4-:R-:W-:Y:S11]  /*111b0*/  HMMA.16816.F32 R24, R8, R18, R24 ;  /* 0x000000120818723c */ /* 0x010ff60000001818 */
[----:B------:R-:W-:Y:S11]  /*111c0*/  @!UPT UIADD3 URZ, URZ, URZ, URZ ;  /* 0x0000003f3f3ff290 */ /* 0x000ff6000fffe03f */
[----:B------:R-:W-:Y:S01]  /*111d0*/  @!UPT UIADD3 URZ, URZ, URZ, URZ ;  /* 0x0000003f3f3ff290 */ /* 0x000fe2000fffe03f */
[----:B------:R0:W-:Y:S04]  /*111e0*/  STL.64 [R1+0x290], R24 ;  /* 0x0002901801007387 */ /* 0x0001e80000100a00 */
[----:B------:R1:W-:Y:S01]  /*111f0*/  STL.64 [R1+0x298], R26 ;  /* 0x0002981a01007387 */ /* 0x0003e20000100a00 */
[----:B0-----:R-:W-:-:S03]  /*11200*/  IMAD.MOV.U32 R24, RZ, RZ, R27 ;  /* 0x000000ffff187224 */ /* 0x001fc600078e001b */
[----:B-1----:R-:W4:Y:S04]  /*11210*/  LDL.LU.64 R26, [R1+0x6f0] ;  /* 0x0006f000011a7983 */ /* 0x002f280000300a00 */
[----:B------:R-:W2:Y:S04]  /*11220*/  LDL.LU R25, [R1+0x6e8] ;  /* 0x0006e80001197983 */ /* 0x000ea80000300800 */
[----:B------:R-:W2:Y:S04]  /*11230*/  LDL.LU R12, [R1+0xa0] ;  /* 0x0000a000010c7983 */ /* 0x000ea80000300800 */
[----:B------:R-:W2:Y:S04]  /*11240*/  LDL.LU R13, [R1+0xa4] ;  /* 0x0000a400010d7983 */ /* 0x000ea80000300800 */
[----:B------:R-:W2:Y:S04]  /*11250*/  LDL.LU R14, [R1+0xa8] ;  /* 0x0000a800010e7983 */ /* 0x000ea80000300800 */
[----:B------:R-:W2:Y:S04]  /*11260*/  LDL.LU R15, [R1+0xac] ;  /* 0x0000ac00010f7983 */ /* 0x000ea80000300800 */
[----:B------:R0:W-:Y:S04]  /*11270*/  STL.64 [R1+0x638], R18 ;  /* 0x0006381201007387 */ /* 0x0001e80000100a00 */
[----:B---3--:R1:W-:Y:S01]  /*11280*/  STL.64 [R1+0x630], R16 ;  /* 0x0006301001007387 */ /* 0x0083e20000100a00 */
[----:B0-----:R-:W-:-:S02]  /*11290*/  IMAD.MOV.U32 R19, RZ, RZ, R5 ;  /* 0x000000ffff137224 */ /* 0x001fc400078e0005 */
[----:B------:R-:W-:Y:S02]  /*112a0*/  IMAD.MOV.U32 R18, RZ, RZ, R4 ;  /* 0x000000ffff127224 */ /* 0x000fe400078e0004 */
[----:B-1----:R-:W-:Y:S02]  /*112b0*/  IMAD.MOV.U32 R16, RZ, RZ, R28 ;  /* 0x000000ffff107224 */ /* 0x002fe400078e001c */
[----:B------:R-:W-:Y:S01]  /*112c0*/  IMAD.MOV.U32 R17, RZ, RZ, R2 ;  /* 0x000000ffff117224 */ /* 0x000fe200078e0002 */
[----:B------:R-:W3:Y:S04]  /*112d0*/  LDL.LU R28, [R1+0x6e4] ;  /* 0x0006e400011c7983 */ /* 0x000ee80000300800 */
[----:B------:R-:W2:Y:S04]  /*112e0*/  LDL.LU R2, [R1+0x6e0] ;  /* 0x0006e00001027983 */ /* 0x000ea80000300800 */
[----:B------:R-:W-:Y:S04]  /*112f0*/  STL.64 [R1+0x690], R18 ;  /* 0x0006901201007387 */ /* 0x000fe80000100a00 */
[----:B------:R0:W-:Y:S04]  /*11300*/  STL.64 [R1+0x688], R16 ;  /* 0x0006881001007387 */ /* 0x0001e80000100a00 */
[----:B0-----:R-:W2:Y:S04]  /*11310*/  LDL.LU R16, [R1+0x160] ;  /* 0x0001600001107983 */ /* 0x001ea80000300800 */
        /* <DEDUP_REMOVED lines=8> */
[----:B------:R-:W2:Y:S01]  /*113a0*/  LDL.LU R19, [R1+0x1bc] ;  /* 0x0001bc0001137983 */ /* 0x000ea20000300800 */
[----:B------:R-:W-:Y:S03]  /*113b0*/  HMMA.16816.F32 R8, R8, R22, R12 ;  /* 0x000000160808723c */ /* 0x000fe6000000180c */
[----:B--2---:R-:W-:Y:S04]  /*113c0*/  STL.64 [R1+0x6c0], R18 ;  /* 0x0006c01201007387 */ /* 0x004fe80000100a00 */
[----:B------:R0:W-:Y:S04]  /*113d0*/  STL.64 [R1+0x6b8], R16 ;  /* 0x0006b81001007387 */ /* 0x0001e80000100a00 */
[----:B0-----:R-:W2:Y:S04]  /*113e0*/  LDL.LU R16, [R1+0x1e0] ;  /* 0x0001e00001107983 */ /* 0x001ea80000300800 */
[----:B------:R-:W2:Y:S04]  /*113f0*/  LDL.LU R17, [R1+0x1e4] ;  /* 0x0001e40001117983 */ /* 0x000ea80000300800 */
[----:B------:R-:W2:Y:S04]  /*11400*/  LDL.LU R18, [R1+0x1e8] ;  /* 0x0001e80001127983 */ /* 0x000ea80000300800 */
[----:B------:R-:W2:Y:S04]  /*11410*/  LDL.LU R19, [R1+0x1ec] ;  /* 0x0001ec0001137983 */ /* 0x000ea80000300800 */
[----:B----4-:R0:W-:Y:S04]  /*11420*/  STL.64 [R1+0x608], R26 ;  /* 0x0006081a01007387 */ /* 0x0101e80000100a00 */
[----:B0-----:R-:W4:Y:S04]  /*11430*/  LDL.LU R26, [R1+0x47c] ;  /* 0x00047c00011a7983 */ /* 0x001f280000300800 */
[----:B------:R-:W2:Y:S04]  /*11440*/  LDL.LU R27, [R1+0x524] ;  /* 0x00052400011b7983 */ /* 0x000ea80000300800 */
[----:B------:R0:W-:Y:S04]  /*11450*/  STL.64 [R1+0x600], R24 ;  /* 0x0006001801007387 */ /* 0x0001e80000100a00 */
[----:B0-----:R-:W2:Y:S04]  /*11460*/  LDL.LU R24, [R1+0x3c8] ;  /* 0x0003c80001187983 */ /* 0x001ea80000300800 */
[----:B------:R-:W2:Y:S04]  /*11470*/  LDL.LU R25, [R1+0x478] ;  /* 0x0004780001197983 */ /* 0x000ea80000300800 */
[----:B------:R-:W2:Y:S04]  /*11480*/  LDL.LU.64 R14, [R1+0x6d8] ;  /* 0x0006d800010e7983 */ /* 0x000ea80000300a00 */
[----:B------:R-:W2:Y:S04]  /*11490*/  LDL.LU.64 R12, [R1+0x6d0] ;  /* 0x0006d000010c7983 */ /* 0x000ea80000300a00 */
[----:B------:R0:W-:Y:S04]  /*114a0*/  STL.64 [R1+0x2b0], R8 ;  /* 0x0002b00801007387 */ /* 0x0001e80000100a00 */
[----:B------:R-:W-:Y:S04]  /*114b0*/  STL.64 [R1+0x2b8], R10 ;  /* 0x0002b80a01007387 */ /* 0x000fe80000100a00 */
[----:B0-----:R-:W3:Y:S04]  /*114c0*/  LDL.LU R8, [R1+0x370] ;  /* 0x0003700001087983 */ /* 0x001ee80000300800 */
[----:B------:R-:W3:Y:S04]  /*114d0*/  LDL.LU R9, [R1+0x3c4] ;  /* 0x0003c40001097983 */ /* 0x000ee80000300800 */
[----:B------:R0:W-:Y:S04]  /*114e0*/  STL.64 [R1+0x620], R22 ;  /* 0x0006201601007387 */ /* 0x0001e80000100a00 */
[----:B------:R-:W-:Y:S01]  /*114f0*/  STL.64 [R1+0x618], R20 ;  /* 0x0006181401007387 */ /* 0x000fe20000100a00 */
[----:B0-----:R-:W-:-:S03]  /*11500*/  IMAD.MOV.U32 R22, RZ, RZ, R0 ;  /* 0x000000ffff167224 */ /* 0x001fc600078e0000 */
[----:B------:R-:W3:Y:S01]  /*11510*/  LDL.LU R0, [R1+0x6cc] ;  /* 0x0006cc0001007983 */ /* 0x000ee20000300800 */
[----:B------:R-:W-:-:S03]  /*11520*/  IMAD.MOV.U32 R23, RZ, RZ, R3 ;  /* 0x000000ffff177224 */ /* 0x000fc600078e0003 */
[----:B------:R-:W3:Y:S01]  /*11530*/  LDL.LU R3, [R1+0x6c8] ;  /* 0x0006c80001037983 */ /* 0x000ee20000300800 */
        /* <DEDUP_REMOVED lines=20> */
[----:B0-----:R-:W2:Y:S04]  /*11680*/  LDL.LU.64 R6, [R1+0x680] ;  /* 0x0006800001067983 */ /* 0x001ea80000300a00 */
[----:B------:R-:W2:Y:S02]  /*11690*/  LDL.LU.64 R4, [R1+0x678] ;  /* 0x0006780001047983 */ /* 0x000ea40000300a00 */
[----:B--2---:R-:W-:Y:S02]  /*116a0*/  HMMA.16816.F32 R20, R12, R22, R4 ;  /* 0x000000160c14723c */ /* 0x004fe40000001804 */
[----:B------:R-:W2:Y:S04]  /*116b0*/  LDL.LU.64 R6, [R1+0x670] ;  /* 0x0006700001067983 */ /* 0x000ea80000300a00 */
[----:B------:R-:W2:Y:S01]  /*116c0*/  LDL.LU.64 R4, [R1+0x668] ;  /* 0x0006680001047983 */ /* 0x000ea20000300a00 */
[----:B------:R-:W-:-:S02]  /*116d0*/  IMAD.MOV.U32 R10, RZ, RZ, R11 ;  /* 0x000000ffff0a7224 */ /* 0x000fc400078e000b */
[----:B------:R-:W-:-:S04]  /*116e0*/  IMAD.MOV.U32 R11, RZ, RZ, c[0x0][0x18c] ;  /* 0x00006300ff0b7624 */ /* 0x000fc800078e00ff */
[----:B------:R-:W-:-:S10]  /*116f0*/  IMAD.SHL.U32 R11, R11, 0x40, RZ ;  /* 0x000000400b0b7824 */ /* 0x000fd400078e00ff */
[----:B------:R-:W-:Y:S04]  /*11700*/  STL.64 [R1+0x110], R20 ;  /* 0x0001101401007387 */ /* 0x000fe80000100a00 */
[----:B------:R-:W-:Y:S01]  /*11710*/  STL.64 [R1+0x118], R22 ;  /* 0x0001181601007387 */ /* 0x000fe20000100a00 */
[----:B--2---:R-:W-:Y:S02]  /*11720*/  LOP3.LUT R5, R5, R4, RZ, 0x3c, !PT ;  /* 0x0000000405057212 */ /* 0x004fe400078e3cff */
[----:B------:R-:W-:Y:S02]  /*11730*/  LOP3.LUT R7, R7, R6, RZ, 0x3c, !PT ;  /* 0x0000000607077212 */ /* 0x000fe400078e3cff */
[----:B------:R-:W-:Y:S02]  /*11740*/  LOP3.LUT R4, R5, R4, RZ, 0x3c, !PT ;  /* 0x0000000405047212 */ /* 0x000fe400078e3cff */
[----:B------:R-:W-:-:S02]  /*11750*/  LOP3.LUT R6, R7, R6, RZ, 0x3c, !PT ;  /* 0x0000000607067212 */ /* 0x000fc400078e3cff */
[----:B------:R-:W-:Y:S02]  /*11760*/  LOP3.LUT R5, R5, R4, RZ, 0x3c, !PT ;  /* 0x0000000405057212 */ /* 0x000fe400078e3cff */
[----:B------:R-:W-:-:S03]  /*11770*/  LOP3.LUT R7, R7, R6, RZ, 0x3c, !PT ;  /* 0x0000000607077212 */ /* 0x000fc600078e3cff */
[----:B------:R-:W-:-:S04]  /*11780*/  IMAD.WIDE R4, R11, 0x2, R4 ;  /* 0x000000020b047825 */ /* 0x000fc800078e0204 */
[----:B------:R-:W-:Y:S01]  /*11790*/  IMAD.WIDE R6, R11, 0x2, R6 ;  /* 0x000000020b067825 */ /* 0x000fe200078e0206 */
[----:B------:R3:W-:Y:S04]  /*117a0*/  STL [R1+0x470], R4 ;  /* 0x0004700401007387 */ /* 0x0007e80000100800 */
[----:B------:R0:W-:Y:S04]  /*117b0*/  STL [R1+0x3c0], R5 ;  /* 0x0003c00501007387 */ /* 0x0001e80000100800 */
[----:B------:R1:W-:Y:S01]  /*117c0*/  STL [R1+0x520], R6 ;  /* 0x0005200601007387 */ /* 0x0003e20000100800 */
[----:B---3--:R-:W-:-:S02]  /*117d0*/  IMAD.MOV.U32 R4, RZ, RZ, R9 ;  /* 0x000000ffff047224 */ /* 0x008fc400078e0009 */
[----:B0-----:R-:W-:Y:S01]  /*117e0*/  IMAD.MOV.U32 R5, RZ, RZ, R8 ;  /* 0x000000ffff057224 */ /* 0x001fe200078e0008 */
[----:B------:R0:W-:Y:S03]  /*117f0*/  STL [R1+0x474], R7 ;  /* 0x0004740701007387 */ /* 0x0001e60000100800 */
[----:B------:R-:W-:-:S04]  /*11800*/  IMAD.WIDE R4, R11, 0x2, R4 ;  /* 0x000000020b047825 */ /* 0x000fc800078e0204 */
[----:B-1----:R-:W-:Y:S02]  /*11810*/  IMAD.MOV.U32 R6, RZ, RZ, R25 ;  /* 0x000000ffff067224 */ /* 0x002fe400078e0019 */
[----:B0-----:R-:W-:Y:S01]  /*11820*/  IMAD.MOV.U32 R7, RZ, RZ, R24 ;  /* 0x000000ffff077224 */ /* 0x001fe200078e0018 */
[----:B------:R0:W-:Y:S03]  /*11830*/  STL [R1+0x3c4], R4 ;  /* 0x0003c40401007387 */ /* 0x0001e60000100800 */
[----:B------:R-:W-:Y:S01]  /*11840*/  IMAD.WIDE R6, R11, 0x2, R6 ;  /* 0x000000020b067825 */ /* 0x000fe200078e0206 */
[----:B------:R1:W-:Y:S04]  /*11850*/  STL [R1+0x370], R5 ;  /* 0x0003700501007387 */ /* 0x0003e80000100800 */
[----:B0-----:R-:W2:Y:S04]  /*11860*/  LDL.LU R4, [R1+0x374] ;  /* 0x0003740001047983 */ /* 0x001ea80000300800 */
[----:B-1----:R-:W2:Y:S04]  /*11870*/  LDL.LU R5, [R1+0x3cc] ;  /* 0x0003cc0001057983 */ /* 0x002ea80000300800 */
[----:B------:R-:W3:Y:S04]  /*11880*/  LDL.LU R20, [R1+0x48c] ;  /* 0x00048c0001147983 */ /* 0x000ee80000300800 */
[----:B------:R-:W3:Y:S04]  /*11890*/  LDL.LU R21, [R1+0x52c] ;  /* 0x00052c0001157983 */ /* 0x000ee80000300800 */
[----:B------:R0:W-:Y:S04]  /*118a0*/  STL [R1+0x478], R6 ;  /* 0x0004780601007387 */ /* 0x0001e80000100800 */
[----:B------:R1:W-:Y:S04]  /*118b0*/  STL [R1+0x3c8], R7 ;  /* 0x0003c80701007387 */ /* 0x0003e80000100800 */
[----:B0-----:R-:W3:Y:S04]  /*118c0*/  LDL.LU R6, [R1+0x3d0] ;  /* 0x0003d00001067983 */ /* 0x001ee80000300800 */
[----:B-1----:R-:W3:Y:S01]  /*118d0*/  LDL.LU R7, [R1+0x480] ;  /* 0x0004800001077983 */ /* 0x002ee20000300800 */
[----:B------:R-:W-:-:S02]  /*118e0*/  IMAD.MOV.U32 R8, RZ, RZ, R27 ;  /* 0x000000ffff087224 */ /* 0x000fc400078e001b */
[----:B----4-:R-:W-:-:S04]  /*118f0*/  IMAD.MOV.U32 R9, RZ, RZ, R26 ;  /* 0x000000ffff097224 */ /* 0x010fc800078e001a */
[----:B------:R-:W-:-:S05]  /*11900*/  IMAD.WIDE R8, R11, 0x2, R8 ;  /* 0x000000020b087825 */ /* 0x000fca00078e0208 */
[----:B------:R0:W-:Y:S04]  /*11910*/  STL [R1+0x524], R8 ;  /* 0x0005240801007387 */ /* 0x0001e80000100800 */
[----:B------:R1:W-:Y:S04]  /*11920*/  STL [R1+0x47c], R9 ;  /* 0x00047c0901007387 */ /* 0x0003e80000100800 */
[----:B0-----:R-:W4:Y:S04]  /*11930*/  LDL.LU R8, [R1+0x484] ;  /* 0x0004840001087983 */ /* 0x001f280000300800 */
[----:B-1----:R-:W4:Y:S04]  /*11940*/  LDL.LU R9, [R1+0x528] ;  /* 0x0005280001097983 */ /* 0x002f280000300800 */
[----:B------:R-:W4:Y:S04]  /*11950*/  LDL.LU R22, [R1+0x37c] ;  /* 0x00037c0001167983 */ /* 0x000f280000300800 */
[----:B------:R-:W4:Y:S04]  /*11960*/  LDL.LU R23, [R1+0x3dc] ;  /* 0x0003dc0001177983 */ /* 0x000f280000300800 */
[----:B------:R-:W4:Y:S04]  /*11970*/  LDL.LU R24, [R1+0x3e0] ;  /* 0x0003e00001187983 */ /* 0x000f280000300800 */
[----:B------:R-:W4:Y:S04]  /*11980*/  LDL.LU R25, [R1+0x490] ;  /* 0x0004900001197983 */ /* 0x000f280000300800 */
[----:B------:R-:W4:Y:S04]  /*11990*/  LDL.LU R26, [R1+0x494] ;  /* 0x00049400011a7983 */ /* 0x000f280000300800 */
[----:B------:R-:W4:Y:S01]  /*119a0*/  LDL.LU R27, [R1+0x530] ;  /* 0x00053000011b7983 */ /* 0x000f220000300800 */
[----:B--2---:R-:W-:-:S04]  /*119b0*/  LOP3.LUT R5, R5, R4, RZ, 0x3c, !PT ;  /* 0x0000000405057212 */ /* 0x004fc800078e3cff */
[----:B------:R-:W-:-:S04]  /*119c0*/  LOP3.LUT R4, R5, R4, RZ, 0x3c, !PT ;  /* 0x0000000405047212 */ /* 0x000fc800078e3cff */
[----:B------:R-:W-:-:S05]  /*119d0*/  LOP3.LUT R5, R5, R4, RZ, 0x3c, !PT ;  /* 0x0000000405057212 */ /* 0x000fca00078e3cff */
[----:B------:R-:W-:Y:S01]  /*119e0*/  IMAD.WIDE R4, R11, 0x2, R4 ;  /* 0x000000020b047825 */ /* 0x000fe200078e0204 */
[----:B---3--:R-:W-:-:S04]  /*119f0*/  LOP3.LUT R7, R7, R6, RZ, 0x3c, !PT ;  /* 0x0000000607077212 */ /* 0x008fc800078e3cff */
[----:B------:R-:W-:-:S04]  /*11a00*/  LOP3.LUT R6, R7, R6, RZ, 0x3c, !PT ;  /* 0x0000000607067212 */ /* 0x000fc800078e3cff */
[----:B------:R-:W-:Y:S01]  /*11a10*/  LOP3.LUT R7, R7, R6, RZ, 0x3c, !PT ;  /* 0x0000000607077212 */ /* 0x000fe200078e3cff */
[----:B------:R0:W-:Y:S04]  /*11a20*/  STL [R1+0x3cc], R4 ;  /* 0x0003cc0401007387 */ /* 0x0001e80000100800 */
[----:B------:R-:W-:Y:S01]  /*11a30*/  IMAD.WIDE R6, R11, 0x2, R6 ;  /* 0x000000020b067825 */ /* 0x000fe200078e0206 */
[----:B------:R1:W-:Y:S04]  /*11a40*/  STL [R1+0x374], R5 ;  /* 0x0003740501007387 */ /* 0x0003e80000100800 */
[----:B0-----:R-:W2:Y:S04]  /*11a50*/  LDL.LU R4, [R1+0x378] ;  /* 0x0003780001047983 */ /* 0x001ea80000300800 */
[----:B-1----:R-:W2:Y:S04]  /*11a60*/  LDL.LU R5, [R1+0x3d4] ;  /* 0x0003d40001057983 */ /* 0x002ea80000300800 */
[----:B------:R0:W-:Y:S04]  /*11a70*/  STL [R1+0x480], R6 ;  /* 0x0004800601007387 */ /* 0x0001e80000100800 */
[----:B------:R1:W-:Y:S04]  /*11a80*/  STL [R1+0x3d0], R7 ;  /* 0x0003d00701007387 */ /* 0x0003e80000100800 */
[----:B0-----:R-:W3:Y:S04]  /*11a90*/  LDL.LU R6, [R1+0x3d8] ;  /* 0x0003d80001067983 */ /* 0x001ee80000300800 */
[----:B-1----:R-:W3:Y:S01]  /*11aa0*/  LDL.LU R7, [R1+0x488] ;  /* 0x0004880001077983 */ /* 0x002ee20000300800 */
[----:B----4-:R-:W-:-:S04]  /*11ab0*/  LOP3.LUT R9, R9, R8, RZ, 0x3c, !PT ;  /* 0x0000000809097212 */ /* 0x010fc800078e3cff */
[----:B------:R-:W-:-:S04]  /*11ac0*/  LOP3.LUT R8, R9, R8, RZ, 0x3c, !PT ;  /* 0x0000000809087212 */ /* 0x000fc800078e3cff */
[----:B------:R-:W-:-:S05]  /*11ad0*/  LOP3.LUT R9, R9, R8, RZ, 0x3c, !PT ;  /* 0x0000000809097212 */ /* 0x000fca00078e3cff */
[----:B------:R-:W-:-:S05]  /*11ae0*/  IMAD.WIDE R8, R11, 0x2, R8 ;  /* 0x000000020b087825 */ /* 0x000fca00078e0208 */
[----:B------:R0:W-:Y:S04]  /*11af0*/  STL [R1+0x528], R8 ;  /* 0x0005280801007387 */ /* 0x0001e80000100800 */
[----:B------:R1:W-:Y:S01]  /*11b00*/  STL [R1+0x484], R9 ;  /* 0x0004840901007387 */ /* 0x0003e20000100800 */
[----:B0-----:R-:W-:Y:S02]  /*11b10*/  IMAD.MOV.U32 R8, RZ, RZ, R21 ;  /* 0x000000ffff087224 */ /* 0x001fe400078e0015 */
[----:B-1----:R-:W-:-:S04]  /*11b20*/  IMAD.MOV.U32 R9, RZ, RZ, R20 ;  /* 0x000000ffff097224 */ /* 0x002fc800078e0014 */
[----:B------:R-:W-:Y:S01]  /*11b30*/  IMAD.WIDE R8, R11, 0x2, R8 ;  /* 0x000000020b087825 */ /* 0x000fe200078e0208 */
        /* <DEDUP_REMOVED lines=8> */
[C---:B------:R-:W-:Y:S01]  /*11bc0*/  IMAD.WIDE R6, R11.reuse, 0x2, R6 ;  /* 0x000000020b067825 */ /* 0x040fe200078e0206 */
[----:B------:R1:W-:Y:S03]  /*11bd0*/  STL [R1+0x378], R5 ;  /* 0x0003780501007387 */ /* 0x0003e60000100800 */
[----:B0-----:R-:W-:Y:S02]  /*11be0*/  IMAD.MOV.U32 R4, RZ, RZ, R23 ;  /* 0x000000ffff047224 */ /* 0x001fe400078e0017 */
[----:B-1----:R-:W-:Y:S01]  /*11bf0*/  IMAD.MOV.U32 R5, RZ, RZ, R22 ;  /* 0x000000ffff057224 */ /* 0x002fe200078e0016 */
[----:B------:R0:W-:Y:S03]  /*11c00*/  STL [R1+0x488], R6 ;  /* 0x0004880601007387 */ /* 0x0001e60000100800 */
[----:B------:R-:W-:Y:S01]  /*11c10*/  IMAD.WIDE R4, R11, 0x2, R4 ;  /* 0x000000020b047825 */ /* 0x000fe200078e0204 */
[----:B------:R1:W-:Y:S04]  /*11c20*/  STL [R1+0x3d8], R7 ;  /* 0x0003d80701007387 */ /* 0x0003e80000100800 */
[----:B------:R-:W-:Y:S01]  /*11c30*/  STL [R1+0x52c], R8 ;  /* 0x00052c0801007387 */ /* 0x000fe20000100800 */
[----:B0-----:R-:W-:-:S02]  /*11c40*/  IMAD.MOV.U32 R6, RZ, RZ, R25 ;  /* 0x000000ffff067224 */ /* 0x001fc400078e0019 */
[----:B-1----:R-:W-:Y:S01]  /*11c50*/  IMAD.MOV.U32 R7, RZ, RZ, R24 ;  /* 0x000000ffff077224 */ /* 0x002fe200078e0018 */
[----:B------:R-:W-:Y:S03]  /*11c60*/  STL [R1+0x48c], R9 ;  /* 0x00048c0901007387 */ /* 0x000fe60000100800 */
[----:B------:R-:W-:Y:S01]  /*11c70*/  IMAD.WIDE R6, R11, 0x2, R6 ;  /* 0x000000020b067825 */ /* 0x000fe200078e0206 */
[----:B------:R0:W-:Y:S04]  /*11c80*/  STL [R1+0x3dc], R4 ;  /* 0x0003dc0401007387 */ /* 0x0001e80000100800 */
[----:B------:R1:W-:Y:S04]  /*11c90*/  STL [R1+0x37c], R5 ;  /* 0x00037c0501007387 */ /* 0x0003e80000100800 */
[----:B0-----:R-:W2:Y:S04]  /*11ca0*/  LDL.LU R4, [R1+0x380] ;  /* 0x0003800001047983 */ /* 0x001ea80000300800 */
[----:B-1----:R-:W2:Y:S04]  /*11cb0*/  LDL.LU R5, [R1+0x3e4] ;  /* 0x0003e40001057983 */ /* 0x002ea80000300800 */
[----:B------:R-:W3:Y:S04]  /*11cc0*/  LDL.LU R20, [R1+0x4a4] ;  /* 0x0004a40001147983 */ /* 0x000ee80000300800 */
[----:B------:R-:W4:Y:S04]  /*11cd0*/  LDL.LU R21, [R1+0x538] ;  /* 0x0005380001157983 */ /* 0x000f280000300800 */
[----:B------:R0:W-:Y:S04]  /*11ce0*/  STL [R1+0x490], R6 ;  /* 0x0004900601007387 */ /* 0x0001e80000100800 */
[----:B------:R1:W-:Y:S04]  /*11cf0*/  STL [R1+0x3e0], R7 ;  /* 0x0003e00701007387 */ /* 0x0003e80000100800 */
[----:B0-----:R-:W3:Y:S04]  /*11d00*/  LDL.LU R6, [R1+0x3e8] ;  /* 0x0003e80001067983 */ /* 0x001ee80000300800 */
[----:B-1----:R-:W3:Y:S01]  /*11d10*/  LDL.LU R7, [R1+0x498] ;  /* 0x0004980001077983 */ /* 0x002ee20000300800 */
[----:B------:R-:W-:-:S02]  /*11d20*/  IMAD.MOV.U32 R8, RZ, RZ, R27 ;  /* 0x000000ffff087224 */ /* 0x000fc400078e001b */
[----:B------:R-:W-:-:S04]  /*11d30*/  IMAD.MOV.U32 R9, RZ, RZ, R26 ;  /* 0x000000ffff097224 */ /* 0x000fc800078e001a */
        /* <DEDUP_REMOVED lines=206> */
[----:B------:R1:W-:Y:S01]  /*12a20*/  STL [R1+0x4dc], R9 ;  /* 0x0004dc0901007387 */ /* 0x0003e20000100800 */
[----:B------:R-:W-:-:S03]  /*12a30*/  IMAD.MOV.U32 R23, RZ, RZ, R16 ;  /* 0x000000ffff177224 */ /* 0x000fc600078e0010 */
[----:B0-----:R-:W4:Y:S04]  /*12a40*/  LDL.LU R8, [R1+0x4e4] ;  /* 0x0004e40001087983 */ /* 0x001f280000300800 */
[----:B-1----:R-:W4:Y:S04]  /*12a50*/  LDL.LU R9, [R1+0x558] ;  /* 0x0005580001097983 */ /* 0x002f280000300800 */
[----:B------:R-:W4:Y:S01]  /*12a60*/  LDL.LU R24, [R1+0x3ac] ;  /* 0x0003ac0001187983 */ /* 0x000f220000300800 */
[----:B------:R-:W-:-:S03]  /*12a70*/  IMAD.MOV.U32 R22, RZ, RZ, R17 ;  /* 0x000000ffff167224 */ /* 0x000fc600078e0011 */
        /* <DEDUP_REMOVED lines=32> */
[----:B------:R-:W-:Y:S02]  /*12c80*/  LOP3.LUT R5, R5, R4, RZ, 0x3c, !PT ;  /* 0x0000000405057212 */ /* 0x000fe400078e3cff */
[----:B---3--:R-:W-:-:S04]  /*12c90*/  LOP3.LUT R7, R7, R6, RZ, 0x3c, !PT ;  /* 0x0000000607077212 */ /* 0x008fc800078e3cff */
[----:B------:R-:W-:Y:S01]  /*12ca0*/  LOP3.LUT R6, R7, R6, RZ, 0x3c, !PT ;  /* 0x0000000607067212 */ /* 0x000fe200078e3cff */
[----:B------:R-:W-:-:S03]  /*12cb0*/  IMAD.WIDE R4, R11, 0x2, R4 ;  /* 0x000000020b047825 */ /* 0x000fc600078e0204 */
[----:B------:R-:W-:Y:S02]  /*12cc0*/  LOP3.LUT R7, R7, R6, RZ, 0x3c, !PT ;  /* 0x0000000607077212 */ /* 0x000fe400078e3cff */
[----:B------:R0:W-:Y:S03]  /*12cd0*/  STL [R1+0x434], R4 ;  /* 0x0004340401007387 */ /* 0x0001e60000100800 */
[----:B------:R-:W-:Y:S01]  /*12ce0*/  IMAD.WIDE R6, R11, 0x2, R6 ;  /* 0x000000020b067825 */ /* 0x000fe200078e0206 */
[----:B------:R1:W-:Y:S04]  /*12cf0*/  STL [R1+0x3a8], R5 ;  /* 0x0003a80501007387 */ /* 0x0003e80000100800 */
[----:B------:R-:W2:Y:S01]  /*12d00*/  LDL.LU R20, [R1+0x4fc] ;  /* 0x0004fc0001147983 */ /* 0x000ea20000300800 */
[----:B0-----:R-:W-:-:S03]  /*12d10*/  IMAD.MOV.U32 R4, RZ, RZ, R25 ;  /* 0x000000ffff047224 */ /* 0x001fc600078e0019 */
[----:B------:R-:W4:Y:S01]  /*12d20*/  LDL.LU R21, [R1+0x564] ;  /* 0x0005640001157983 */ /* 0x000f220000300800 */
[----:B-1----:R-:W-:-:S03]  /*12d30*/  IMAD.MOV.U32 R5, RZ, RZ, R24 ;  /* 0x000000ffff057224 */ /* 0x002fc600078e0018 */
[----:B------:R0:W-:Y:S01]  /*12d40*/  STL [R1+0x4e8], R6 ;  /* 0x0004e80601007387 */ /* 0x0001e20000100800 */
[----:B------:R-:W-:-:S03]  /*12d50*/  IMAD.WIDE R4, R11, 0x2, R4 ;  /* 0x000000020b047825 */ /* 0x000fc600078e0204 */
[----:B------:R1:W-:Y:S04]  /*12d60*/  STL [R1+0x438], R7 ;  /* 0x0004380701007387 */ /* 0x0003e80000100800 */
[----:B------:R-:W-:Y:S01]  /*12d70*/  STL [R1+0x55c], R8 ;  /* 0x00055c0801007387 */ /* 0x000fe20000100800 */
[----:B0-----:R-:W-:Y:S02]  /*12d80*/  IMAD.MOV.U32 R6, RZ, RZ, R27 ;  /* 0x000000ffff067224 */ /* 0x001fe400078e001b */
[----:B-1----:R-:W-:Y:S01]  /*12d90*/  IMAD.MOV.U32 R7, RZ, RZ, R26 ;  /* 0x000000ffff077224 */ /* 0x002fe200078e001a */
[----:B------:R-:W-:Y:S03]  /*12da0*/  STL [R1+0x4ec], R9 ;  /* 0x0004ec0901007387 */ /* 0x000fe60000100800 */
[----:B------:R-:W-:Y:S01]  /*12db0*/  IMAD.WIDE R6, R11, 0x2, R6 ;  /* 0x000000020b067825 */ /* 0x000fe200078e0206 */
[----:B------:R0:W-:Y:S04]  /*12dc0*/  STL [R1+0x43c], R4 ;  /* 0x00043c0401007387 */ /* 0x0001e80000100800 */
[----:B------:R1:W-:Y:S04]  /*12dd0*/  STL [R1+0x3ac], R5 ;  /* 0x0003ac0501007387 */ /* 0x0003e80000100800 */
[----:B0-----:R-:W4:Y:S04]  /*12de0*/  LDL.LU R4, [R1+0x3b0] ;  /* 0x0003b00001047983 */ /* 0x001f280000300800 */
[----:B-1----:R-:W4:Y:S04]  /*12df0*/  LDL.LU R5, [R1+0x444] ;  /* 0x0004440001057983 */ /* 0x002f280000300800 */
[----:B------:R0:W-:Y:S04]  /*12e00*/  STL [R1+0x4f0], R6 ;  /* 0x0004f00601007387 */ /* 0x0001e80000100800 */
[----:B------:R1:W-:Y:S04]  /*12e10*/  STL [R1+0x440], R7 ;  /* 0x0004400701007387 */ /* 0x0003e80000100800 */
[----:B0-----:R-:W2:Y:S04]  /*12e20*/  LDL.LU R6, [R1+0x448] ;  /* 0x0004480001067983 */ /* 0x001ea80000300800 */
[----:B-1----:R-:W2:Y:S01]  /*12e30*/  LDL.LU R7, [R1+0x4f8] ;  /* 0x0004f80001077983 */ /* 0x002ea20000300800 */
[----:B------:R-:W-:-:S02]  /*12e40*/  IMAD.MOV.U32 R8, RZ, RZ, R17 ;  /* 0x000000ffff087224 */ /* 0x000fc400078e0011 */
[----:B------:R-:W-:-:S04]  /*12e50*/  IMAD.MOV.U32 R9, RZ, RZ, R16 ;  /* 0x000000ffff097224 */ /* 0x000fc800078e0010 */
[----:B------:R-:W-:-:S05]  /*12e60*/  IMAD.WIDE R8, R11, 0x2, R8 ;  /* 0x000000020b087825 */ /* 0x000fca00078e0208 */
[----:B------:R-:W-:Y:S04]  /*12e70*/  STL [R1+0x560], R8 ;  /* 0x0005600801007387 */ /* 0x000fe80000100800 */
[----:B------:R-:W4:Y:S04]  /*12e80*/  LDL.LU R24, [R1+0x3b4] ;  /* 0x0003b40001187983 */ /* 0x000f280000300800 */
[----:B------:R-:W4:Y:S04]  /*12e90*/  LDL.LU R25, [R1+0x44c] ;  /* 0x00044c0001197983 */ /* 0x000f280000300800 */
[----:B------:R-:W4:Y:S04]  /*12ea0*/  LDL.LU R26, [R1+0x450] ;  /* 0x00045000011a7983 */ /* 0x000f280000300800 */
[----:B------:R-:W4:Y:S04]  /*12eb0*/  LDL.LU R27, [R1+0x500] ;  /* 0x00050000011b7983 */ /* 0x000f280000300800 */
[----:B------:R-:W4:Y:S04]  /*12ec0*/  LDL.LU R16, [R1+0x504] ;  /* 0x0005040001107983 */ /* 0x000f280000300800 */
[----:B------:R-:W4:Y:S04]  /*12ed0*/  LDL.LU R17, [R1+0x568] ;  /* 0x0005680001117983 */ /* 0x000f280000300800 */
[----:B------:R-:W-:Y:S01]  /*12ee0*/  STL [R1+0x4f4], R9 ;  /* 0x0004f40901007387 */ /* 0x000fe20000100800 */
[----:B----4-:R-:W-:-:S04]  /*12ef0*/  LOP3.LUT R5, R5, R4, RZ, 0x3c, !PT ;  /* 0x0000000405057212 */ /* 0x010fc800078e3cff */
[----:B------:R-:W-:-:S04]  /*12f00*/  LOP3.LUT R4, R5, R4, RZ, 0x3c, !PT ;  /* 0x0000000405047212 */ /* 0x000fc800078e3cff */
[----:B------:R-:W-:Y:S02]  /*12f10*/  LOP3.LUT R5, R5, R4, RZ, 0x3c, !PT ;  /* 0x0000000405057212 */ /* 0x000fe400078e3cff */
[----:B--2---:R-:W-:-:S04]  /*12f20*/  LOP3.LUT R7, R7, R6, RZ, 0x3c, !PT ;  /* 0x0000000607077212 */ /* 0x004fc800078e3cff */
[----:B------:R-:W-:Y:S01]  /*12f30*/  LOP3.LUT R6, R7, R6, RZ, 0x3c, !PT ;  /* 0x0000000607067212 */ /* 0x000fe200078e3cff */
[----:B------:R-:W-:-:S03]  /*12f40*/  IMAD.WIDE R4, R11, 0x2, R4 ;  /* 0x000000020b047825 */ /* 0x000fc600078e0204 */
[----:B------:R-:W-:Y:S02]  /*12f50*/  LOP3.LUT R7, R7, R6, RZ, 0x3c, !PT ;  /* 0x0000000607077212 */ /* 0x000fe400078e3cff */
[----:B------:R0:W-:Y:S03]  /*12f60*/  STL [R1+0x444], R4 ;  /* 0x0004440401007387 */ /* 0x0001e60000100800 */
[----:B------:R-:W-:Y:S01]  /*12f70*/  IMAD.WIDE R6, R11, 0x2, R6 ;  /* 0x000000020b067825 */ /* 0x000fe200078e0206 */
[----:B------:R1:W-:Y:S04]  /*12f80*/  STL [R1+0x3b0], R5 ;  /* 0x0003b00501007387 */ /* 0x0003e80000100800 */
[----:B------:R2:W-:Y:S04]  /*12f90*/  STL [R1+0x4f8], R6 ;  /* 0x0004f80601007387 */ /* 0x0005e80000100800 */
[----:B------:R4:W-:Y:S04]  /*12fa0*/  STL [R1+0x448], R7 ;  /* 0x0004480701007387 */ /* 0x0009e80000100800 */
[----:B0-----:R-:W3:Y:S04]  /*12fb0*/  LDL.LU R4, [R1+0x240] ;  /* 0x0002400001047983 */ /* 0x001ee80000300800 */
[----:B-1----:R-:W3:Y:S04]  /*12fc0*/  LDL.LU R5, [R1+0x244] ;  /* 0x0002440001057983 */ /* 0x002ee80000300800 */
[----:B--2---:R-:W3:Y:S04]  /*12fd0*/  LDL.LU R6, [R1+0x248] ;  /* 0x0002480001067983 */ /* 0x004ee80000300800 */
[----:B----4-:R-:W3:Y:S01]  /*12fe0*/  LDL.LU R7, [R1+0x24c] ;  /* 0x00024c0001077983 */ /* 0x010ee20000300800 */
[----:B------:R-:W-:-:S02]  /*12ff0*/  IMAD.MOV.U32 R8, RZ, RZ, R21 ;  /* 0x000000ffff087224 */ /* 0x000fc400078e0015 */
[----:B------:R-:W-:-:S04]  /*13000*/  IMAD.MOV.U32 R9, RZ, RZ, R20 ;  /* 0x000000ffff097224 */ /* 0x000fc800078e0014 */
[----:B------:R-:W-:-:S05]  /*13010*/  IMAD.WIDE R8, R11, 0x2, R8 ;  /* 0x000000020b087825 */ /* 0x000fca00078e0208 */
[----:B------:R-:W-:Y:S04]  /*13020*/  STL [R1+0x564], R8 ;  /* 0x0005640801007387 */ /* 0x000fe80000100800 */
[----:B------:R-:W-:Y:S04]  /*13030*/  STL [R1+0x4fc], R9 ;  /* 0x0004fc0901007387 */ /* 0x000fe80000100800 */
[----:B------:R-:W2:Y:S01]  /*13040*/  LDL.LU R20, [R1+0x250] ;  /* 0x0002500001147983 */ /* 0x000ea20000300800 */
[----:B---3--:R-:W-:Y:S07]  /*13050*/  HMMA.16816.F32 R4, R12, R22, R4 ;  /* 0x000000160c04723c */ /* 0x008fee0000001804 */
[----:B------:R-:W-:Y:S11]  /*13060*/  IMAD.MOV.U32 R22, RZ, RZ, R3 ;  /* 0x000000ffff167224 */ /* 0x000ff600078e0003 */
[----:B------:R-:W-:Y:S05]  /*13070*/  @!UPT UIADD3 URZ, URZ, URZ, URZ ;  /* 0x0000003f3f3ff290 */ /* 0x000fea000fffe03f */
[----:B------:R-:W-:Y:S04]  /*13080*/  STL.64 [R1+0x90], R4 ;  /* 0x0000900401007387 */ /* 0x000fe80000100a00 */
[----:B------:R-:W-:Y:S04]  /*13090*/  STL.64 [R1+0x98], R6 ;  /* 0x0000980601007387 */ /* 0x000fe80000100a00 */
[----:B------:R-:W2:Y:S04]  /*130a0*/  LDL.LU R21, [R1+0x254] ;  /* 0x0002540001157983 */ /* 0x000ea80000300800 */
[----:B------:R-:W3:Y:S04]  /*130b0*/  LDL.LU R3, [R1+0x664] ;  /* 0x0006640001037983 */ /* 0x000ee80000300800 */
[----:B------:R-:W4:Y:S04]  /*130c0*/  LDL.LU R23, [R1+0x25c] ;  /* 0x00025c0001177983 */ /* 0x000f280000300800 */
[----:B----4-:R-:W-:Y:S04]  /*130d0*/  STL.64 [R1+0x648], R22 ;  /* 0x0006481601007387 */ /* 0x010fe80000100a00 */
[----:B--2---:R0:W-:Y:S04]  /*130e0*/  STL.64 [R1+0x640], R20 ;  /* 0x0006401401007387 */ /* 0x0041e80000100a00 */
[----:B0-----:R-:W2:Y:S04]  /*130f0*/  LDL.LU R20, [R1+0x260] ;  /* 0x0002600001147983 */ /* 0x001ea80000300800 */
[----:B------:R-:W2:Y:S04]  /*13100*/  LDL.LU R21, [R1+0x264] ;  /* 0x0002640001157983 */ /* 0x000ea80000300800 */
[----:B------:R-:W2:Y:S01]  /*13110*/  LDL.LU R22, [R1+0x268] ;  /* 0x0002680001167983 */ /* 0x000ea20000300800 */
[----:B---3--:R-:W-:-:S02]  /*13120*/  IMAD.MOV.U32 R23, RZ, RZ, R3 ;  /* 0x000000ffff177224 */ /* 0x008fc400078e0003 */
[----:B------:R-:W-:Y:S01]  /*13130*/  IMAD.MOV.U32 R4, RZ, RZ, R25 ;  /* 0x000000ffff047224 */ /* 0x000fe200078e0019 */
[----:B------:R0:W5:Y:S01]  /*13140*/  LDL.LU R3, [R1+0x660] ;  /* 0x0006600001037983 */ /* 0x0001620000300800 */
[----:B------:R-:W-:Y:S02]  /*13150*/  IMAD.MOV.U32 R5, RZ, RZ, R24 ;  /* 0x000000ffff057224 */ /* 0x000fe400078e0018 */
[----:B------:R-:W-:Y:S02]  /*13160*/  IMAD.MOV.U32 R8, RZ, RZ, R17 ;  /* 0x000000ffff087224 */ /* 0x000fe400078e0011 */
[----:B------:R-:W-:Y:S02]  /*13170*/  IMAD.MOV.U32 R9, RZ, RZ, R16 ;  /* 0x000000ffff097224 */ /* 0x000fe400078e0010 */
[----:B------:R-:W-:-:S04]  /*13180*/  IMAD.WIDE R4, R11, 0x2, R4 ;  /* 0x000000020b047825 */ /* 0x000fc800078e0204 */
[----:B------:R-:W-:Y:S01]  /*13190*/  IMAD.MOV.U32 R6, RZ, RZ, R27 ;  /* 0x000000ffff067224 */ /* 0x000fe200078e001b */
[----:B------:R1:W-:Y:S01]  /*131a0*/  STL [R1+0x44c], R4 ;  /* 0x00044c0401007387 */ /* 0x0003e20000100800 */
[----:B------:R-:W-:-:S03]  /*131b0*/  IMAD.MOV.U32 R7, RZ, RZ, R26 ;  /* 0x000000ffff077224 */ /* 0x000fc600078e001a */
[----:B------:R3:W-:Y:S01]  /*131c0*/  STL [R1+0x3b4], R5 ;  /* 0x0003b40501007387 */ /* 0x0007e20000100800 */
[----:B------:R-:W-:-:S04]  /*131d0*/  IMAD.WIDE R6, R11, 0x2, R6 ;  /* 0x000000020b067825 */ /* 0x000fc800078e0206 */
[----:B------:R-:W-:Y:S01]  /*131e0*/  IMAD.MOV.U32 R24, RZ, RZ, R0 ;  /* 0x000000ffff187224 */ /* 0x000fe200078e0000 */
[----:B-1----:R-:W4:Y:S01]  /*131f0*/  LDL.LU R4, [R1+0x3b8] ;  /* 0x0003b80001047983 */ /* 0x002f220000300800 */
[----:B------:R-:W-:-:S03]  /*13200*/  IMAD.MOV.U32 R25, RZ, RZ, R2 ;  /* 0x000000ffff197224 */ /* 0x000fc600078e0002 */
[----:B---3--:R-:W4:Y:S01]  /*13210*/  LDL.LU R5, [R1+0x454] ;  /* 0x0004540001057983 */ /* 0x008f220000300800 */
[----:B------:R-:W-:-:S03]  /*13220*/  IMAD.MOV.U32 R26, RZ, RZ, R28 ;  /* 0x000000ffff1a7224 */ /* 0x000fc600078e001c */
[----:B------:R0:W5:Y:S01]  /*13230*/  LDL.LU R0, [R1+0x65c] ;  /* 0x00065c0001007983 */ /* 0x0001620000300800 */
[----:B------:R-:W-:-:S03]  /*13240*/  IMAD.MOV.U32 R27, RZ, RZ, R29 ;  /* 0x000000ffff1b7224 */ /* 0x000fc600078e001d */
[----:B------:R0:W5:Y:S01]  /*13250*/  LDL.LU R2, [R1+0x658] ;  /* 0x0006580001027983 */ /* 0x0001620000300800 */
[----:B------:R-:W-:-:S03]  /*13260*/  IMAD.WIDE R8, R11, 0x2, R8 ;  /* 0x000000020b087825 */ /* 0x000fc600078e0208 */
[----:B------:R-:W3:Y:S04]  /*13270*/  LDL.LU R28, [R1+0x654] ;  /* 0x00065400011c7983 */ /* 0x000ee80000300800 */
[----:B------:R-:W3:Y:S04]  /*13280*/  LDL.LU R29, [R1+0x650] ;  /* 0x00065000011d7983 */ /* 0x000ee80000300800 */
[----:B------:R1:W-:Y:S04]  /*13290*/  STL [R1+0x500], R6 ;  /* 0x0005000601007387 */ /* 0x0003e80000100800 */
[----:B------:R0:W-:Y:S04]  /*132a0*/  STL [R1+0x450], R7 ;  /* 0x0004500701007387 */ /* 0x0001e80000100800 */
[----:B-1----:R-:W3:Y:S04]  /*132b0*/  LDL.LU R6, [R1+0x458] ;  /* 0x0004580001067983 */ /* 0x002ee80000300800 */
[----:B0-----:R-:W3:Y:S04]  /*132c0*/  LDL.LU R7, [R1+0x508] ;  /* 0x0005080001077983 */ /* 0x001ee80000300800 */
[----:B------:R-:W-:Y:S04]  /*132d0*/  STL [R1+0x568], R8 ;  /* 0x0005680801007387 */ /* 0x000fe80000100800 */
[----:B------:R-:W-:Y:S01]  /*132e0*/  STL [R1+0x504], R9 ;  /* 0x0005040901007387 */ /* 0x000fe20000100800 */
[----:B--2---:R-:W-:Y:S03]  /*132f0*/  HMMA.16816.F32 R16, R12, R18, R20 ;  /* 0x000000120c10723c */ /* 0x004fe60000001814 */
[----:B------:R-:W2:Y:S04]  /*13300*/  LDL.LU.64 R22, [R1+0x648] ;  /* 0x0006480001167983 */ /* 0x000ea80000300a00 */
[----:B------:R-:W2:Y:S11]  /*13310*/  LDL.LU.64 R20, [R1+0x640] ;  /* 0x0006400001147983 */ /* 0x000eb60000300a00 */
[----:B------:R-:W-:Y:S05]  /*13320*/  @!UPT UIADD3 URZ, URZ, URZ, URZ ;  /* 0x0000003f3f3ff290 */ /* 0x000fea000fffe03f */
[----:B------:R-:W-:Y:S04]  /*13330*/  STL.64 [R1+0xf0], R16 ;  /* 0x0000f01001007387 */ /* 0x000fe80000100a00 */
[----:B------:R0:W-:Y:S04]  /*13340*/  STL.64 [R1+0xf8], R18 ;  /* 0x0000f81201007387 */ /* 0x0001e80000100a00 */
[----:B0-----:R-:W2:Y:S01]  /*13350*/  LDL.LU.64 R18, [R1+0x638] ;  /* 0x0006380001127983 */ /* 0x001ea20000300a00 */
[----:B----4-:R-:W-:-:S03]  /*13360*/  LOP3.LUT R5, R5, R4, RZ, 0x3c, !PT ;  /* 0x0000000405057212 */ /* 0x010fc600078e3cff */
[----:B------:R0:W5:Y:S01]  /*13370*/  LDL.LU.64 R16, [R1+0x630] ;  /* 0x0006300001107983 */ /* 0x0001620000300a00 */
[----:B------:R-:W-:-:S04]  /*13380*/  LOP3.LUT R4, R5, R4, RZ, 0x3c, !PT ;  /* 0x0000000405047212 */ /* 0x000fc800078e3cff */
[----:B------:R-:W-:Y:S01]  /*13390*/  LOP3.LUT R5, R5, R4, RZ, 0x3c, !PT ;  /* 0x0000000405057212 */ /* 0x000fe200078e3cff */
[----:B---3--:R-:W-:Y:S02]  /*133a0*/  IMAD.MOV.U32 R9, RZ, RZ, R28 ;  /* 0x000000ffff097224 */ /* 0x008fe400078e001c */
[----:B------:R-:W-:Y:S01]  /*133b0*/  IMAD.MOV.U32 R8, RZ, RZ, R29 ;  /* 0x000000ffff087224 */ /* 0x000fe200078e001d */
[----:B------:R-:W3:Y:S01]  /*133c0*/  LDL.LU R28, [R1+0x62c] ;  /* 0x00062c00011c7983 */ /* 0x000ee20000300800 */
[----:B------:R-:W-:-:S03]  /*133d0*/  IMAD.WIDE R4, R11, 0x2, R4 ;  /* 0x000000020b047825 */ /* 0x000fc600078e0204 */
[----:B------:R-:W4:Y:S01]  /*133e0*/  LDL.LU R29, [R1+0x628] ;  /* 0x00062800011d7983 */ /* 0x000f220000300800 */
[----:B------:R-:W-:-:S04]  /*133f0*/  LOP3.LUT R7, R7, R6, RZ, 0x3c, !PT ;  /* 0x0000000607077212 */ /* 0x000fc800078e3cff */
[----:B------:R-:W-:-:S04]  /*13400*/  LOP3.LUT R6, R7, R6, RZ, 0x3c, !PT ;  /* 0x0000000607067212 */ /* 0x000fc800078e3cff */
[----:B------:R-:W-:Y:S01]  /*13410*/  LOP3.LUT R7, R7, R6, RZ, 0x3c, !PT ;  /* 0x0000000607077212 */ /* 0x000fe200078e3cff */
[----:B------:R1:W-:Y:S04]  /*13420*/  STL [R1+0x454], R4 ;  /* 0x0004540401007387 */ /* 0x0003e80000100800 */
[C---:B------:R-:W-:Y:S01]  /*13430*/  IMAD.WIDE R6, R11.reuse, 0x2, R6 ;  /* 0x000000020b067825 */ /* 0x040fe200078e0206 */
[----:B------:R0:W-:Y:S03]  /*13440*/  STL [R1+0x3b8], R5 ;  /* 0x0003b80501007387 */ /* 0x0001e60000100800 */
[----:B------:R-:W-:Y:S01]  /*13450*/  IMAD.WIDE R8, R11, 0x2, R8 ;  /* 0x000000020b087825 */ /* 0x000fe200078e0208 */
[----:B-1----:R-:W3:Y:S04]  /*13460*/  LDL.LU R4, [R1+0x3bc] ;  /* 0x0003bc0001047983 */ /* 0x002ee80000300800 */
[----:B0-----:R-:W3:Y:S04]  /*13470*/  LDL.LU R5, [R1+0x45c] ;  /* 0x00045c0001057983 */ /* 0x001ee80000300800 */
[----:B------:R0:W-:Y:S04]  /*13480*/  STL [R1+0x508], R6 ;  /* 0x0005080601007387 */ /* 0x0001e80000100800 */
[----:B------:R1:W-:Y:S04]  /*13490*/  STL [R1+0x458], R7 ;  /* 0x0004580701007387 */ /* 0x0003e80000100800 */
[----:B0-----:R-:W4:Y:S04]  /*134a0*/  LDL.LU R6, [R1+0x460] ;  /* 0x0004600001067983 */ /* 0x001f280000300800 */
[----:B-1----:R-:W4:Y:S04]  /*134b0*/  LDL.LU R7, [R1+0x510] ;  /* 0x0005100001077983 */ /* 0x002f280000300800 */
[----:B------:R-:W-:Y:S04]  /*134c0*/  STL [R1+0x56c], R8 ;  /* 0x00056c0801007387 */ /* 0x000fe80000100800 */
[----:B------:R-:W-:Y:S01]  /*134d0*/  STL [R1+0x50c], R9 ;  /* 0x00050c0901007387 */ /* 0x000fe20000100800 */
[----:B--2---:R-:W-:Y:S11]  /*134e0*/  HMMA.16816.F32 R20, R12, R18, R20 ;  /* 0x000000120c14723c */ /* 0x004ff60000001814 */
[----:B------:R-:W-:Y:S11]  /*134f0*/  @!UPT UIADD3 URZ, URZ, URZ, URZ ;  /* 0x0000003f3f3ff290 */ /* 0x000ff6000fffe03f */
[----:B------:R-:W-:Y:S01]  /*13500*/  @!UPT UIADD3 URZ, URZ, URZ, URZ ;  /* 0x0000003f3f3ff290 */ /* 0x000fe2000fffe03f */
[----:B------:R-:W-:Y:S01]  /*13510*/  STL.64 [R1+0x60], R20 ;  /* 0x0000601401007387 */ /* 0x000fe20000100a00 */
[----:B------:R-:W-:-:S03]  /*13520*/  IMAD.MOV.U32 R18, RZ, RZ, R23 ;  /* 0x000000ffff127224 */ /* 0x000fc600078e0017 */
[----:B------:R0:W-:Y:S04]  /*13530*/  STL.64 [R1+0x68], R22 ;  /* 0x0000681601007387 */ /* 0x0001e80000100a00 */
[----:B0-----:R-:W2:Y:S04]  /*13540*/  LDL.LU.64 R22, [R1+0x620] ;  /* 0x0006200001167983 */ /* 0x001ea80000300a00 */
[----:B------:R0:W5:Y:S04]  /*13550*/  LDL.LU.64 R20, [R1+0x618] ;  /* 0x0006180001147983 */ /* 0x0001680000300a00 */
[----:B------:R-:W2:Y:S01]  /*13560*/  LDL.LU R19, [R1+0x36c] ;  /* 0x00036c0001137983 */ /* 0x000ea20000300800 */
[----:B---3--:R-:W-:-:S04]  /*13570*/  LOP3.LUT R5, R5, R4, RZ, 0x3c, !PT ;  /* 0x0000000405057212 */ /* 0x008fc800078e3cff */
[----:B------:R-:W-:-:S04]  /*13580*/  LOP3.LUT R4, R5, R4, RZ, 0x3c, !PT ;  /* 0x0000000405047212 */ /* 0x000fc800078e3cff */
[----:B------:R-:W-:-:S05]  /*13590*/  LOP3.LUT R5, R5, R4, RZ, 0x3c, !PT ;  /* 0x0000000405057212 */ /* 0x000fca00078e3cff */
[----:B------:R-:W-:-:S04]  /*135a0*/  IMAD.WIDE R8, R11, 0x2, R4 ;  /* 0x000000020b087825 */ /* 0x000fc800078e0204 */
[----:B----4-:R-:W-:Y:S02]  /*135b0*/  IMAD.MOV.U32 R5, RZ, RZ, R6 ;  /* 0x000000ffff057224 */ /* 0x010fe400078e0006 */
[----:B------:R-:W-:Y:S02]  /*135c0*/  IMAD.MOV.U32 R4, RZ, RZ, R7 ;  /* 0x000000ffff047224 */ /* 0x000fe400078e0007 */
[----:B------:R-:W-:Y:S02]  /*135d0*/  IMAD.MOV.U32 R7, RZ, RZ, R28 ;  /* 0x000000ffff077224 */ /* 0x000fe400078e001c */
[----:B------:R-:W-:Y:S01]  /*135e0*/  IMAD.MOV.U32 R6, RZ, RZ, R29 ;  /* 0x000000ffff067224 */ /* 0x000fe200078e001d */
[----:B------:R-:W3:Y:S04]  /*135f0*/  LDL.LU R28, [R1+0x614] ;  /* 0x00061400011c7983 */ /* 0x000ee80000300800 */
[----:B------:R-:W3:Y:S04]  /*13600*/  LDL.LU R29, [R1+0x610] ;  /* 0x00061000011d7983 */ /* 0x000ee80000300800 */
[----:B------:R1:W-:Y:S04]  /*13610*/  STL [R1+0x45c], R8 ;  /* 0x00045c0801007387 */ /* 0x0003e80000100800 */
[----:B------:R4:W-:Y:S04]  /*13620*/  STL [R1+0x3bc], R9 ;  /* 0x0003bc0901007387 */ /* 0x0009e80000100800 */
[----:B-1----:R-:W3:Y:S04]  /*13630*/  LDL.LU R8, [R1+0x46c] ;  /* 0x00046c0001087983 */ /* 0x002ee80000300800 */
[----:B----4-:R-:W4:Y:S01]  /*13640*/  LDL.LU R9, [R1+0x51c] ;  /* 0x00051c0001097983 */ /* 0x010f220000300800 */
[----:B--2---:R-:W-:Y:S03]  /*13650*/  HMMA.16816.F32 R12, R12, R22, R24 ;  /* 0x000000160c0c723c */ /* 0x004fe60000001818 */
[----:B------:R0:W5:Y:S04]  /*13660*/  LDL.LU.64 R26, [R1+0x608] ;  /* 0x00060800011a7983 */ /* 0x0001680000300a00 */
[----:B------:R0:W5:Y:S11]  /*13670*/  LDL.LU.64 R24, [R1+0x600] ;  /* 0x0006000001187983 */ /* 0x0001760000300a00 */
[----:B------:R-:W-:Y:S05]  /*13680*/  @!UPT UIADD3 URZ, URZ, URZ, URZ ;  /* 0x0000003f3f3ff290 */ /* 0x000fea000fffe03f */
[----:B------:R-:W-:Y:S04]  /*13690*/  STL.64 [R1+0x210], R12 ;  /* 0x0002100c01007387 */ /* 0x000fe80000100a00 */
[----:B------:R-:W-:Y:S04]  /*136a0*/  STL.64 [R1+0x218], R14 ;  /* 0x0002180e01007387 */ /* 0x000fe80000100a00 */
[----:B------:R-:W2:Y:S04]  /*136b0*/  LDL.LU R22, [R1+0x468] ;  /* 0x0004680001167983 */ /* 0x000ea80000300800 */
[----:B------:R-:W2:Y:S01]  /*136c0*/  LDL.LU R23, [R1+0x518] ;  /* 0x0005180001177983 */ /* 0x000ea20000300800 */
[----:B------:R-:W-:-:S04]  /*136d0*/  IMAD.WIDE R4, R11, 0x2, R4 ;  /* 0x000000020b047825 */ /* 0x000fc800078e0204 */
[----:B------:R-:W-:Y:S01]  /*136e0*/  IMAD.WIDE R6, R11, 0x2, R6 ;  /* 0x000000020b067825 */ /* 0x000fe200078e0206 */
[----:B------:R-:W-:Y:S04]  /*136f0*/  STL [R1+0x510], R4 ;  /* 0x0005100401007387 */ /* 0x000fe80000100800 */
[----:B------:R-:W-:Y:S04]  /*13700*/  STL [R1+0x460], R5 ;  /* 0x0004600501007387 */ /* 0x000fe80000100800 */
[----:B------:R-:W-:Y:S04]  /*13710*/  STL [R1+0x514], R6 ;  /* 0x0005140601007387 */ /* 0x000fe80000100800 */
[----:B------:R3:W-:Y:S01]  /*13720*/  STL [R1+0x464], R7 ;  /* 0x0004640701007387 */ /* 0x0007e20000100800 */
[----:B------:R-:W-:Y:S01]  /*13730*/  IADD3 R19, R19, -0x1, RZ ;  /* 0xffffffff13137810 */ /* 0x000fe20007ffe0ff */
[----:B---3--:R-:W-:-:S02]  /*13740*/  IMAD.MOV.U32 R7, RZ, RZ, R8 ;  /* 0x000000ffff077224 */ /* 0x008fc400078e0008 */
[----:B------:R-:W-:Y:S02]  /*13750*/  IMAD.MOV.U32 R8, RZ, RZ, c[0x0][0x18c] ;  /* 0x00006300ff087624 */ /* 0x000fe400078e00ff */
[----:B----4-:R-:W-:Y:S02]  /*13760*/  IMAD.MOV.U32 R6, RZ, RZ, R9 ;  /* 0x000000ffff067224 */ /* 0x010fe400078e0009 */
[----:B------:R-:W-:Y:S01]  /*13770*/  IMAD.SHL.U32 R8, R8, 0x40, RZ ;  /* 0x0000004008087824 */ /* 0x000fe200078e00ff */
[----:B------:R-:W-:Y:S03]  /*13780*/  STL [R1+0x36c], R19 ;  /* 0x00036c1301007387 */ /* 0x000fe60000100800 */
[----:B------:R-:W-:Y:S01]  /*13790*/  IMAD.WIDE R6, R8, 0x2, R6 ;  /* 0x0000000208067825 */ /* 0x000fe200078e0206 */
[----:B------:R-:W-:-:S03]  /*137a0*/  ISETP.NE.U32.AND P0, PT, R19, RZ, PT ;  /* 0x000000ff1300720c */ /* 0x000fc60003f05070 */
[----:B------:R-:W-:-:S04]  /*137b0*/  IMAD.MOV.U32 R9, RZ, RZ, c[0x0][0x188] ;  /* 0x00006200ff097624 */ /* 0x000fc800078e00ff */
[----:B------:R-:W-:Y:S01]  /*137c0*/  IMAD.SHL.U32 R9, R9, 0x40, RZ ;  /* 0x0000004009097824 */ /* 0x000fe200078e00ff */
[----:B------:R-:W-:Y:S01]  /*137d0*/  UIADD3 UR4, UR4, -0x40, URZ ;  /* 0xffffffc004047890 */ /* 0x000fe2000fffe03f */
[----:B------:R-:W-:Y:S02]  /*137e0*/  IMAD.MOV.U32 R11, RZ, RZ, R15 ;  /* 0x000000ffff0b7224 */ /* 0x000fe400078e000f */
[----:B--2---:R-:W-:Y:S02]  /*137f0*/  IMAD.MOV.U32 R5, RZ, RZ, R22 ;  /* 0x000000ffff057224 */ /* 0x004fe400078e0016 */
[----:B------:R-:W-:-:S04]  /*13800*/  IMAD.MOV.U32 R4, RZ, RZ, R23 ;  /* 0x000000ffff047224 */ /* 0x000fc800078e0017 */
[----:B------:R-:W-:-:S05]  /*13810*/  IMAD.WIDE R4, R8, 0x2, R4 ;  /* 0x0000000208047825 */ /* 0x000fca00078e0204 */
[----:B------:R1:W-:Y:S04]  /*13820*/  STL [R1+0x518], R4 ;  /* 0x0005180401007387 */ /* 0x0003e80000100800 */
[----:B------:R2:W-:Y:S04]  /*13830*/  STL [R1+0x468], R5 ;  /* 0x0004680501007387 */ /* 0x0005e80000100800 */
[----:B------:R0:W-:Y:S04]  /*13840*/  STL [R1+0x51c], R6 ;  /* 0x00051c0601007387 */ /* 0x0001e80000100800 */
[----:B------:R0:W-:Y:S01]  /*13850*/  STL [R1+0x46c], R7 ;  /* 0x00046c0701007387 */ /* 0x0001e20000100800 */
[----:B------:R-:W-:-:S04]  /*13860*/  IMAD.WIDE R8, R9, 0x2, R28 ;  /* 0x0000000209087825 */ /* 0x000fc800078e021c */
[----:B-1----:R-:W-:Y:S02]  /*13870*/  IMAD.MOV.U32 R4, RZ, RZ, R8 ;  /* 0x000000ffff047224 */ /* 0x002fe400078e0008 */
[----:B--2---:R-:W-:Y:S01]  /*13880*/  IMAD.MOV.U32 R5, RZ, RZ, R9 ;  /* 0x000000ffff057224 */ /* 0x004fe200078e0009 */
[----:B------:R-:W-:Y:S01]  /*13890*/  @!P0 CALL.REL.NOINC `(.L_x_2) ;  /* 0x0000001000008944 */ /* 0x000fe20003c00000 */
[----:B------:R-:W-:Y:S05]  /*138a0*/  BRA `(.L_x_3) ;  /* 0xffff416000007947 */ /* 0x000fea000383ffff */
.L_x_2:
[----:B-----5:R1:W-:Y:S04]  /*138b0*/  STL [R1+0x69c], R27 ;  /* 0x00069c1b01007387 */ /* 0x0203e80000100800 */
[----:B-1----:R-:W2:Y:S04]  /*138c0*/  LDL.LU R27, [R1+0x2fc] ;  /* 0x0002fc00011b7983 */ /* 0x002ea80000300800 */
[----:B--2---:R1:W-:Y:S04]  /*138d0*/  STL [R1+0x6a0], R27 ;  /* 0x0006a01b01007387 */ /* 0x0043e80000100800 */
        /* <DEDUP_REMOVED lines=30> */
[----:B------:R2:W-:Y:S01]  /*13ac0*/  STL [R1+0x698], R25 ;  /* 0x0006981901007387 */ /* 0x0005e20000100800 */
[----:B-1----:R-:W-:-:S03]  /*13ad0*/  IMAD.MOV.U32 R27, RZ, RZ, R18 ;  /* 0x000000ffff1b7224 */ /* 0x002fc600078e0012 */
[----:B--2---:R-:W2:Y:S04]  /*13ae0*/  LDL.LU R25, [R1+0x2dc] ;  /* 0x0002dc0001197983 */ /* 0x004ea80000300800 */
        /* <DEDUP_REMOVED lines=34> */
[----:B------:R1:W-:Y:S04]  /*13d10*/  STL [R1+0x690], R24 ;  /* 0x0006901801007387 */ /* 0x0003e80000100800 */
[----:B-1----:R-:W2:Y:S04]  /*13d20*/  LDL.LU R24, [R1+0x28c] ;  /* 0x00028c0001187983 */ /* 0x002ea80000300800 */
[----:B------:R1:W-:Y:S04]  /*13d30*/  STL [R1+0x68c], R10 ;  /* 0x00068c0a01007387 */ /* 0x0003e80000100800 */
[----:B-1----:R-:W3:Y:S04]  /*13d40*/  LDL.LU R10, [R1+0x23c] ;  /* 0x00023c00010a7983 */ /* 0x002ee80000300800 */
[----:B------:R-:W4:Y:S04]  /*13d50*/  LDL.LU R3, [R1+0x2d8] ;  /* 0x0002d80001037983 */ /* 0x000f280000300800 */
[----:B------:R-:W2:Y:S04]  /*13d60*/  LDL.LU R0, [R1+0x2a8] ;  /* 0x0002a80001007983 */ /* 0x000ea80000300800 */
[----:B------:R-:W2:Y:S04]  /*13d70*/  LDL.LU R2, [R1+0x288] ;  /* 0x0002880001027983 */ /* 0x000ea80000300800 */
[----:B------:R-:W2:Y:S04]  /*13d80*/  LDL.LU R4, [R1+0x238] ;  /* 0x0002380001047983 */ /* 0x000ea80000300800 */
[----:B------:R-:W2:Y:S04]  /*13d90*/  LDL.LU R5, [R1+0x208] ;  /* 0x0002080001057983 */ /* 0x000ea80000300800 */
[----:B------:R-:W2:Y:S04]  /*13da0*/  LDL.LU R8, [R1+0x198] ;  /* 0x0001980001087983 */ /* 0x000ea80000300800 */
[----:B------:R-:W2:Y:S04]  /*13db0*/  LDL.LU R9, [R1+0x158] ;  /* 0x0001580001097983 */ /* 0x000ea80000300800 */
[----:B0-----:R-:W2:Y:S04]  /*13dc0*/  LDL.LU R6, [R1+0x2f4] ;  /* 0x0002f40001067983 */ /* 0x001ea80000300800 */
[----:B------:R-:W2:Y:S04]  /*13dd0*/  LDL.LU R7, [R1+0x2d4] ;  /* 0x0002d40001077983 */ /* 0x000ea80000300800 */
        /* <DEDUP_REMOVED lines=11> */
[----:B------:R0:W-:Y:S01]  /*13e90*/  STL [R1+0x614], R17 ;  /* 0x0006141101007387 */ /* 0x0001e20000100800 */
[----:B------:R-:W-:-:S03]  /*13ea0*/  F2FP.PACK_AB R27, R25, R27 ;  /* 0x0000001b191b723e */ /* 0x000fc600000000ff */
[----:B0-----:R-:W4:Y:S04]  /*13eb0*/  LDL.LU R17, [R1+0x2f8] ;  /* 0x0002f80001117983 */ /* 0x001f280000300800 */
[----:B------:R0:W-:Y:S04]  /*13ec0*/  STL [R1+0x610], R16 ;  /* 0x0006101001007387 */ /* 0x0001e80000100800 */
[----:B0-----:R-:W2:Y:S04]  /*13ed0*/  LDL.LU R16, [R1+0x15c] ;  /* 0x00015c0001107983 */ /* 0x001ea80000300800 */
[----:B------:R0:W-:Y:S04]  /*13ee0*/  STL [R1+0x604], R21 ;  /* 0x0006041501007387 */ /* 0x0001e80000100800 */
[----:B0-----:R-:W2:Y:S04]  /*13ef0*/  LDL.LU R21, [R1+0x19c] ;  /* 0x00019c0001157983 */ /* 0x001ea80000300800 */
[----:B------:R0:W-:Y:S04]  /*13f00*/  STL [R1+0x600], R20 ;  /* 0x0006001401007387 */ /* 0x0001e80000100800 */
[----:B0-----:R-:W3:Y:S04]  /*13f10*/  LDL.LU R20, [R1+0x20c] ;  /* 0x00020c0001147983 */ /* 0x001ee80000300800 */
[----:B------:R-:W2:Y:S04]  /*13f20*/  LDL.LU R25, [R1+0x71c] ;  /* 0x00071c0001197983 */ /* 0x000ea80000300800 */
[----:B------:R0:W-:Y:S04]  /*13f30*/  STL [R1+0xdc], R27 ;  /* 0x0000dc1b01007387 */ /* 0x0001e80000100800 */
[----:B0-----:R-:W2:Y:S02]  /*13f40*/  LDL.LU R27, [R1+0x718] ;  /* 0x00071800011b7983 */ /* 0x001ea40000300800 */
[----:B--2---:R-:W-:-:S02]  /*13f50*/  F2FP.PACK_AB R27, R25, R27 ;  /* 0x0000001b191b723e */ /* 0x004fc400000000ff */
        /* <DEDUP_REMOVED lines=58> */
[----:B0-----:R-:W2:Y:S01]  /*14300*/  LDL.LU R27, [R1+0x6a0] ;  /* 0x0006a000011b7983 */ /* 0x001ea20000300800 */
[----:B------:R-:W-:Y:S02]  /*14310*/  F2FP.PACK_AB R24, R26, R24 ;  /* 0x000000181a18723e */ /* 0x000fe400000000ff */
[----:B---3--:R-:W-:-:S02]  /*14320*/  F2FP.PACK_AB R20, R10, R20 ;  /* 0x000000140a14723e */ /* 0x008fc400000000ff */
[----:B------:R-:W-:Y:S02]  /*14330*/  F2FP.PACK_AB R16, R21, R16 ;  /* 0x000000101510723e */ /* 0x000fe400000000ff */
[----:B----4-:R-:W-:Y:S02]  /*14340*/  F2FP.PACK_AB R3, R17, R3 ;  /* 0x000000031103723e */ /* 0x010fe400000000ff */
[----:B------:R-:W-:Y:S02]  /*14350*/  F2FP.PACK_AB R2, R0, R2 ;  /* 0x000000020002723e */ /* 0x000fe400000000ff */
[----:B------:R-:W-:Y:S02]  /*14360*/  F2FP.PACK_AB R0, R4, R5 ;  /* 0x000000050400723e */ /* 0x000fe400000000ff */
[----:B--2---:R-:W-:Y:S02]  /*14370*/  F2FP.PACK_AB R25, R27, R25 ;  /* 0x000000191b19723e */ /* 0x004fe400000000ff */
[----:B------:R-:W2:Y:S04]  /*14380*/  LDL.LU R27, [R1+0x69c] ;  /* 0x00069c00011b7983 */ /* 0x000ea80000300800 */
[----:B------:R0:W-:Y:S04]  /*14390*/  STL [R1+0x5c], R25 ;  /* 0x00005c1901007387 */ /* 0x0001e80000100800 */
[----:B0-----:R-:W3:Y:S04]  /*143a0*/  LDL.LU R25, [R1+0x698] ;  /* 0x0006980001197983 */ /* 0x001ee80000300800 */
[----:B------:R-:W3:Y:S04]  /*143b0*/  LDL.LU R26, [R1+0x694] ;  /* 0x00069400011a7983 */ /* 0x000ee80000300800 */
[----:B------:R0:W-:Y:S04]  /*143c0*/  STL [R1+0x58], R24 ;  /* 0x0000581801007387 */ /* 0x0001e80000100800 */
[----:B0-----:R-:W4:Y:S04]  /*143d0*/  LDL.LU R24, [R1+0x690] ;  /* 0x0006900001187983 */ /* 0x001f280000300800 */
[----:B------:R-:W4:Y:S04]  /*143e0*/  LDL.LU R10, [R1+0x68c] ;  /* 0x00068c00010a7983 */ /* 0x000f280000300800 */
[----:B------:R-:W-:Y:S04]  /*143f0*/  STL [R1+0x54], R20 ;  /* 0x0000541401007387 */ /* 0x000fe80000100800 */
[----:B------:R-:W-:Y:S04]  /*14400*/  STL [R1+0x50], R16 ;  /* 0x0000501001007387 */ /* 0x000fe80000100800 */
[----:B------:R0:W-:Y:S04]  /*14410*/  STL [R1+0x4c], R3 ;  /* 0x00004c0301007387 */ /* 0x0001e80000100800 */
[----:B------:R1:W-:Y:S04]  /*14420*/  STL [R1+0x48], R2 ;  /* 0x0000480201007387 */ /* 0x0003e80000100800 */
[----:B------:R1:W-:Y:S01]  /*14430*/  STL [R1+0x44], R0 ;  /* 0x0000440001007387 */ /* 0x0003e20000100800 */
[----:B0-----:R-:W-:-:S02]  /*14440*/  F2FP.PACK_AB R3, R8, R9 ;  /* 0x000000090803723e */ /* 0x001fc400000000ff */
[----:B-1----:R-:W-:-:S03]  /*14450*/  F2FP.PACK_AB R2, R6, R7 ;  /* 0x000000070602723e */ /* 0x002fc600000000ff */
[----:B------:R0:W-:Y:S01]  /*14460*/  STL [R1+0x40], R3 ;  /* 0x0000400301007387 */ /* 0x0001e20000100800 */
[----:B------:R-:W-:-:S03]  /*14470*/  F2FP.PACK_AB R0, R28, R29 ;  /* 0x0000001d1c00723e */ /* 0x000fc600000000ff */
[----:B------:R1:W-:Y:S04]  /*14480*/  STL [R1+0x3c], R2 ;  /* 0x00003c0201007387 */ /* 0x0003e80000100800 */
[----:B------:R1:W-:Y:S01]  /*14490*/  STL [R1+0x38], R0 ;  /* 0x0000380001007387 */ /* 0x0003e20000100800 */
[----:B0-----:R-:W-:Y:S02]  /*144a0*/  F2FP.PACK_AB R3, R12, R13 ;  /* 0x0000000d0c03723e */ /* 0x001fe400000000ff */
[----:B-1----:R-:W-:-:S03]  /*144b0*/  F2FP.PACK_AB R2, R14, R15 ;  /* 0x0000000f0e02723e */ /* 0x002fc600000000ff */
[----:B------:R0:W-:Y:S01]  /*144c0*/  STL [R1+0x34], R3 ;  /* 0x0000340301007387 */ /* 0x0001e20000100800 */
[----:B------:R-:W-:-:S03]  /*144d0*/  F2FP.PACK_AB R0, R22, R23 ;  /* 0x000000171600723e */ /* 0x000fc600000000ff */
[----:B------:R2:W-:Y:S04]  /*144e0*/  STL [R1+0x30], R2 ;  /* 0x0000300201007387 */ /* 0x0005e80000100800 */
[----:B------:R3:W-:Y:S01]  /*144f0*/  STL [R1+0x2c], R0 ;  /* 0x00002c0001007387 */ /* 0x0007e20000100800 */
[----:B0-----:R-:W-:-:S05]  /*14500*/  F2FP.PACK_AB R3, R18, R19 ;  /* 0x000000131203723e */ /* 0x001fca00000000ff */
[----:B------:R-:W-:Y:S04]  /*14510*/  STL [R1+0x28], R3 ;  /* 0x0000280301007387 */ /* 0x000fe80000100800 */
[----:B------:R-:W4:Y:S01]  /*14520*/  LDL.LU R7, [R1+0x294] ;  /* 0x0002940001077983 */ /* 0x000f220000300800 */
[----:B--2---:R-:W-:-:S05]  /*14530*/  F2FP.PACK_AB R2, R11, R27 ;  /* 0x0000001b0b02723e */ /* 0x004fca00000000ff */
[----:B------:R-:W-:Y:S01]  /*14540*/  STL [R1+0x24], R2 ;  /* 0x0000240201007387 */ /* 0x000fe20000100800 */
[----:B---3--:R-:W-:-:S03]  /*14550*/  F2FP.PACK_AB R0, R26, R25 ;  /* 0x000000191a00723e */ /* 0x008fc600000000ff */
[----:B----4-:R0:W-:Y:S04]  /*14560*/  STL [R1+0x64c], R7 ;  /* 0x00064c0701007387 */ /* 0x0101e80000100800 */
[----:B------:R-:W-:Y:S04]  /*14570*/  STL [R1+0x20], R0 ;  /* 0x0000200001007387 */ /* 0x000fe80000100800 */
[----:B0-----:R-:W2:Y:S04]  /*14580*/  LDL.LU R7, [R1+0xc8] ;  /* 0x0000c80001077983 */ /* 0x001ea80000300800 */
[----:B--2---:R0:W-:Y:S04]  /*14590*/  STL [R1+0x654], R7 ;  /* 0x0006540701007387 */ /* 0x0041e80000100800 */
        /* <DEDUP_REMOVED lines=11> */
[----:B--2---:R-:W-:Y:S04]  /*14650*/  STL [R1+0x684], R7 ;  /* 0x0006840701007387 */ /* 0x004fe80000100800 */
[----:B------:R-:W2:Y:S04]  /*14660*/  LDL.LU R6, [R1+0x1d4] ;  /* 0x0001d40001067983 */ /* 0x000ea80000300800 */
        /* <DEDUP_REMOVED lines=20> */
[----:B------:R-:W3:Y:S04]  /*147b0*/  LDL.LU R4, [R1+0xc4] ;  /* 0x0000c40001047983 */ /* 0x000ee80000300800 */
[----:B---3--:R0:W-:Y:S04]  /*147c0*/  STL [R1+0x640], R4 ;  /* 0x0006400401007387 */ /* 0x0081e80000100800 */
[----:B0-----:R-:W3:Y:S04]  /*147d0*/  LDL.LU R4, [R1+0x1c4] ;  /* 0x0001c40001047983 */ /* 0x001ee80000300800 */
[----:B------:R-:W4:Y:S01]  /*147e0*/  LDL.LU R11, [R1+0x290] ;  /* 0x00029000010b7983 */ /* 0x000f220000300800 */
[----:B------:R-:W-:-:S03]  /*147f0*/  IMAD.MOV.U32 R6, RZ, RZ, R10 ;  /* 0x000000ffff067224 */ /* 0x000fc600078e000a */
[----:B----4-:R0:W-:Y:S04]  /*14800*/  STL [R1+0x63c], R11 ;  /* 0x00063c0b01007387 */ /* 0x0101e80000100800 */
[----:B0-----:R-:W4:Y:S04]  /*14810*/  LDL.LU R11, [R1+0x124] ;  /* 0x00012400010b7983 */ /* 0x001f280000300800 */
[----:B------:R-:W2:Y:S04]  /*14820*/  LDL.LU R10, [R1+0x1d0] ;  /* 0x0001d000010a7983 */ /* 0x000ea80000300800 */
[----:B--2---:R0:W-:Y:S04]  /*14830*/  STL [R1+0x638], R10 ;  /* 0x0006380a01007387 */ /* 0x0041e80000100800 */
[----:B0-----:R-:W2:Y:S04]  /*14840*/  LDL.LU R10, [R1+0x2b0] ;  /* 0x0002b000010a7983 */ /* 0x001ea80000300800 */
        /* <DEDUP_REMOVED lines=25> */
[----:B------:R-:W2:Y:S04]  /*149e0*/  LDL.LU R16, [R1+0x308] ;  /* 0x0003080001107983 */ /* 0x000ea80000300800 */
[----:B------:R-:W2:Y:S04]  /*149f0*/  LDL.LU R23, [R1+0x334] ;  /* 0x0003340001177983 */ /* 0x000ea80000300800 */
[----:B--2---:R0:W-:Y:S04]  /*14a00*/  STL [R1+0x60c], R23 ;  /* 0x00060c1701007387 */ /* 0x0041e80000100800 */
[----:B0-----:R-:W2:Y:S04]  /*14a10*/  LDL.LU R23, [R1+0x2c8] ;  /* 0x0002c80001177983 */ /* 0x001ea80000300800 */
[----:B------:R-:W2:Y:S01]  /*14a20*/  LDL.LU R21, [R1+0x324] ;  /* 0x0003240001157983 */ /* 0x000ea20000300800 */
[----:B------:R-:W-:-:S05]  /*14a30*/  IMAD.MOV.U32 R7, RZ, RZ, R24 ;  /* 0x000000ffff077224 */ /* 0x000fca00078e0018 */
[----:B------:R-:W-:Y:S01]  /*14a40*/  F2FP.PACK_AB R7, R6, R7 ;  /* 0x000000070607723e */ /* 0x000fe200000000ff */
[----:B--2---:R0:W-:Y:S04]  /*14a50*/  STL [R1+0x608], R21 ;  /* 0x0006081501007387 */ /* 0x0041e80000100800 */
        /* <DEDUP_REMOVED lines=41> */
[----:B------:R0:W-:Y:S04]  /*14cf0*/  STL [R1], R7 ;  /* 0x0000000701007387 */ /* 0x0001e80000100800 */
[----:B0-----:R-:W2:Y:S02]  /*14d00*/  LDL.LU R7, [R1+0x64c] ;  /* 0x00064c0001077983 */ /* 0x001ea40000300800 */
[----:B--2---:R-:W-:-:S02]  /*14d10*/  F2FP.PACK_AB R7, R6, R7 ;  /* 0x000000070607723e */ /* 0x004fc400000000ff */
[----:B------:R-:W2:Y:S02]  /*14d20*/  LDL.LU R6, [R1+0x648] ;  /* 0x0006480001067983 */ /* 0x000ea40000300800 */
[----:B--2---:R-:W-:Y:S02]  /*14d30*/  F2FP.PACK_AB R6, R5, R6 ;  /* 0x000000060506723e */ /* 0x004fe400000000ff */
[----:B------:R-:W3:Y:S02]  /*14d40*/  LDL.LU R5, [R1+0x644] ;  /* 0x0006440001057983 */ /* 0x000ee40000300800 */
[----:B---3--:R-:W-:Y:S02]  /*14d50*/  F2FP.PACK_AB R5, R4, R5 ;  /* 0x000000050405723e */ /* 0x008fe400000000ff */
[----:B------:R-:W4:Y:S02]  /*14d60*/  LDL.LU R4, [R1+0x640] ;  /* 0x0006400001047983 */ /* 0x000f240000300800 */
[----:B----4-:R-:W-:-:S02]  /*14d70*/  F2FP.PACK_AB R4, R11, R4 ;  /* 0x000000040b04723e */ /* 0x010fc400000000ff */
[----:B------:R-:W2:Y:S02]  /*14d80*/  LDL.LU R11, [R1+0x63c] ;  /* 0x00063c00010b7983 */ /* 0x000ea40000300800 */
[----:B--2---:R-:W-:Y:S02]  /*14d90*/  F2FP.PACK_AB R11, R10, R11 ;  /* 0x0000000b0a0b723e */ /* 0x004fe400000000ff */
[----:B------:R-:W2:Y:S02]  /*14da0*/  LDL.LU R10, [R1+0x638] ;  /* 0x00063800010a7983 */ /* 0x000ea40000300800 */
[----:B--2---:R-:W-:Y:S02]  /*14db0*/  F2FP.PACK_AB R10, R9, R10 ;  /* 0x0000000a090a723e */ /* 0x004fe400000000ff */
[----:B------:R-:W2:Y:S02]  /*14dc0*/  LDL.LU R9, [R1+0x634] ;  /* 0x0006340001097983 */ /* 0x000ea40000300800 */
[----:B--2---:R-:W-:-:S02]  /*14dd0*/  F2FP.PACK_AB R9, R8, R9 ;  /* 0x000000090809723e */ /* 0x004fc400000000ff */
        /* <DEDUP_REMOVED lines=24> */
[----:B------:R-:W2:Y:S01]  /*14f60*/  LDL.LU R20, [R1+0x600] ;  /* 0x0006000001147983 */ /* 0x000ea20000300800 */
[----:B------:R-:W-:Y:S02]  /*14f70*/  F2FP.PACK_AB R27, R0, R27 ;  /* 0x0000001b001b723e */ /* 0x000fe400000000ff */
[----:B------:R-:W-:Y:S02]  /*14f80*/  F2FP.PACK_AB R26, R2, R26 ;  /* 0x0000001a021a723e */ /* 0x000fe400000000ff */
[----:B------:R-:W-:Y:S02]  /*14f90*/  F2FP.PACK_AB R25, R28, R25 ;  /* 0x000000191c19723e */ /* 0x000fe400000000ff */
[----:B------:R-:W-:Y:S02]  /*14fa0*/  F2FP.PACK_AB R24, R29, R24 ;  /* 0x000000181d18723e */ /* 0x000fe400000000ff */
[----:B--2---:R-:W-:Y:S02]  /*14fb0*/  F2FP.PACK_AB R20, R3, R20 ;  /* 0x000000140314723e */ /* 0x004fe400000000ff */
.L_x_1:
[----:B0-----:R-:W2:Y:S04]  /*14fc0*/  LDL.LU R0, [R1+0x57c] ;  /* 0x00057c0001007983 */ /* 0x001ea80000300800 */
[----:B------:R-:W3:Y:S04]  /*14fd0*/  LDL.LU R2, [R1+0x580] ;  /* 0x0005800001027983 */ /* 0x000ee80000300800 */
[----:B------:R-:W0:Y:S02]  /*14fe0*/  S2R R28, SR_TID.X ;  /* 0x00000000001c7919 */ /* 0x000e240000002100 */
[----:B0-----:R-:W-:-:S02]  /*14ff0*/  IMAD.SHL.U32 R3, R28, 0x4, RZ ;  /* 0x000000041c037824 */ /* 0x001fc400078e00ff */
[----:B------:R-:W-:-:S05]  /*15000*/  IMAD.SHL.U32 R29, R28, 0x1000, RZ ;  /* 0x000010001c1d7824 */ /* 0x000fca00078e00ff */
[----:B------:R-:W-:Y:S01]  /*15010*/  LOP3.LUT R29, R29, 0x18000, RZ, 0xc0, !PT ;  /* 0x000180001d1d7812 */ /* 0x000fe200078ec0ff */
[----:B------:R-:W-:Y:S01]  /*15020*/  BAR.SYNC.DEFER_BLOCKING 0x0 ;  /* 0x0000000000007b1d */ /* 0x000fe20000010000 */
[----:B--2---:R-:W-:-:S04]  /*15030*/  LOP3.LUT R0, R0, 0x7000, RZ, 0xc0, !PT ;  /* 0x0000700000007812 */ /* 0x004fc800078ec0ff */
[----:B---3--:R-:W-:Y:S01]  /*15040*/  LOP3.LUT R0, R0, 0x60, R2, 0xf8, !PT ;  /* 0x0000006000007812 */ /* 0x008fe200078ef802 */
[----:B------:R-:W-:-:S03]  /*15050*/  IMAD R2, R28, 0x400, R28 ;  /* 0x000004001c027824 */ /* 0x000fc600078e021c */
[----:B------:R-:W-:Y:S01]  /*15060*/  LOP3.LUT R0, R0, 0x70, R3, 0x78, !PT ;  /* 0x0000007000007812 */ /* 0x000fe200078e7803 */
[----:B------:R-:W-:Y:S01]  /*15070*/  IMAD.SHL.U32 R2, R2, 0x10, RZ ;  /* 0x0000001002027824 */ /* 0x000fe200078e00ff */
[----:B------:R-:W-:-:S04]  /*15080*/  LOP3.LUT R3, R28, 0x100, RZ, 0xc0, !PT ;  /* 0x000001001c037812 */ /* 0x000fc800078ec0ff */
[----:B------:R-:W-:Y:S02]  /*15090*/  IADD3 R0, R3, R29, R0 ;  /* 0x0000001d03007210 */ /* 0x000fe40007ffe000 */
[----:B------:R-:W-:-:S03]  /*150a0*/  SHF.R.U32.HI R28, RZ, 0x3, R3 ;  /* 0x00000003ff1c7819 */ /* 0x000fc60000011603 */
[----:B------:R0:W-:Y:S01]  /*150b0*/  STS.128 [R0], R24 ;  /* 0x0000001800007388 */ /* 0x0001e20000000c00 */
[----:B------:R-:W-:-:S03]  /*150c0*/  LOP3.LUT R2, R28, 0x18ff0, R2, 0x78, !PT ;  /* 0x00018ff01c027812 */ /* 0x000fc600078e7802 */
        /* <DEDUP_REMOVED lines=22> */
[----:B------:R-:W-:Y:S04]  /*15230*/  STS.128 [R0+0x800], R20 ;  /* 0x0008001400007388 */ /* 0x000fe80000000c00 */
[----:B------:R-:W-:Y:S04]  /*15240*/  STS.128 [R0+0x80], R16 ;  /* 0x0000801000007388 */ /* 0x000fe80000000c00 */
[----:B---3--:R-:W-:Y:S04]  /*15250*/  STL.64 [R1+0x688], R26 ;  /* 0x0006881a01007387 */ /* 0x008fe80000100a00 */
[----:B--2---:R0:W-:Y:S04]  /*15260*/  STL.64 [R1+0x680], R24 ;  /* 0x0006801801007387 */ /* 0x0041e80000100a00 */
[----:B0-----:R-:W2:Y:S04]  /*15270*/  LDL.LU R24, [R1] ;  /* 0x0000000001187983 */ /* 0x001ea80000300800 */
[----:B------:R-:W2:Y:S04]  /*15280*/  LDL.LU R25, [R1+0x4] ;  /* 0x0000040001197983 */ /* 0x000ea80000300800 */
[----:B------:R-:W2:Y:S04]  /*15290*/  LDL.LU R26, [R1+0x8] ;  /* 0x00000800011a7983 */ /* 0x000ea80000300800 */
[----:B------:R-:W2:Y:S04]  /*152a0*/  LDL.LU R27, [R1+0xc] ;  /* 0x00000c00011b7983 */ /* 0x000ea80000300800 */
[----:B------:R-:W3:Y:S04]  /*152b0*/  LDL.LU R20, [R1+0x80] ;  /* 0x0000800001147983 */ /* 0x000ee80000300800 */
[----:B------:R-:W3:Y:S04]  /*152c0*/  LDL.LU R21, [R1+0x84] ;  /* 0x0000840001157983 */ /* 0x000ee80000300800 */
[----:B------:R-:W3:Y:S04]  /*152d0*/  LDL.LU R22, [R1+0x88] ;  /* 0x0000880001167983 */ /* 0x000ee80000300800 */
[----:B------:R-:W3:Y:S04]  /*152e0*/  LDL.LU R23, [R1+0x8c] ;  /* 0x00008c0001177983 */ /* 0x000ee80000300800 */
[----:B------:R-:W4:Y:S04]  /*152f0*/  LDL.LU R16, [R1+0x70] ;  /* 0x0000700001107983 */ /* 0x000f280000300800 */
[----:B------:R-:W4:Y:S04]  /*15300*/  LDL.LU R17, [R1+0x74] ;  /* 0x0000740001117983 */ /* 0x000f280000300800 */
[----:B------:R-:W4:Y:S04]  /*15310*/  LDL.LU R18, [R1+0x78] ;  /* 0x0000780001127983 */ /* 0x000f280000300800 */
[----:B------:R-:W4:Y:S04]  /*15320*/  LDL.LU R19, [R1+0x7c] ;  /* 0x00007c0001137983 */ /* 0x000f280000300800 */
[----:B------:R0:W-:Y:S04]  /*15330*/  STS.128 [R0+0x880], R12 ;  /* 0x0008800c00007388 */ /* 0x0001e80000000c00 */
[----:B------:R1:W-:Y:S04]  /*15340*/  STS.128 [R0+0x200], R8 ;  /* 0x0002000800007388 */ /* 0x0003e80000000c00 */
[----:B------:R5:W-:Y:S04]  /*15350*/  STS.128 [R0+0xa00], R4 ;  /* 0x000a000400007388 */ /* 0x000be80000000c00 */
[----:B0-----:R-:W3:Y:S04]  /*15360*/  LDL.LU R12, [R1+0x60] ;  /* 0x00006000010c7983 */ /* 0x001ee80000300800 */
[----:B------:R-:W3:Y:S04]  /*15370*/  LDL.LU R13, [R1+0x64] ;  /* 0x00006400010d7983 */ /* 0x000ee80000300800 */
[----:B------:R-:W3:Y:S04]  /*15380*/  LDL.LU R14, [R1+0x68] ;  /* 0x00006800010e7983 */ /* 0x000ee80000300800 */
[----:B------:R-:W3:Y:S04]  /*15390*/  LDL.LU R15, [R1+0x6c] ;  /* 0x00006c00010f7983 */ /* 0x000ee80000300800 */
[----:B-1----:R-:W3:Y:S04]  /*153a0*/  LDL.LU R8, [R1+0x20] ;  /* 0x0000200001087983 */ /* 0x002ee80000300800 */
[----:B------:R-:W3:Y:S04]  /*153b0*/  LDL.LU R9, [R1+0x24] ;  /* 0x0000240001097983 */ /* 0x000ee80000300800 */
[----:B------:R-:W3:Y:S04]  /*153c0*/  LDL.LU R10, [R1+0x28] ;  /* 0x00002800010a7983 */ /* 0x000ee80000300800 */
[----:B------:R-:W3:Y:S04]  /*153d0*/  LDL.LU R11, [R1+0x2c] ;  /* 0x00002c00010b7983 */ /* 0x000ee80000300800 */
[----:B-----5:R-:W5:Y:S04]  /*153e0*/  LDL.LU R4, [R1+0x50] ;  /* 0x0000500001047983 */ /* 0x020f680000300800 */
[----:B------:R-:W5:Y:S04]  /*153f0*/  LDL.LU R5, [R1+0x54] ;  /* 0x0000540001057983 */ /* 0x000f680000300800 */
[----:B------:R-:W5:Y:S04]  /*15400*/  LDL.LU R6, [R1+0x58] ;  /* 0x0000580001067983 */ /* 0x000f680000300800 */
[----:B------:R-:W5:Y:S04]  /*15410*/  LDL.LU R7, [R1+0x5c] ;  /* 0x00005c0001077983 */ /* 0x000f680000300800 */
[----:B--2---:R0:W-:Y:S04]  /*15420*/  STS.128 [R0+0x280], R24 ;  /* 0x0002801800007388 */ /* 0x0041e80000000c00 */
[----:B0-----:R-:W2:Y:S04]  /*15430*/  LDL.LU.64 R26, [R1+0x688] ;  /* 0x00068800011a7983 */ /* 0x001ea80000300a00 */
[----:B------:R-:W2:Y:S04]  /*15440*/  LDL.LU.64 R24, [R1+0x680] ;  /* 0x0006800001187983 */ /* 0x000ea80000300a00 */
[----:B--2---:R0:W-:Y:S04]  /*15450*/  STS.128 [R0+0xa80], R24 ;  /* 0x000a801800007388 */ /* 0x0041e80000000c00 */
[----:B0-----:R-:W2:Y:S04]  /*15460*/  LDL.LU.64 R26, [R1+0x678] ;  /* 0x00067800011a7983 */ /* 0x001ea80000300a00 */
[----:B------:R-:W2:Y:S04]  /*15470*/  LDL.LU.64 R24, [R1+0x670] ;  /* 0x0006700001187983 */ /* 0x000ea80000300a00 */
[----:B---3--:R0:W-:Y:S04]  /*15480*/  STS.128 [R0+0x400], R8 ;  /* 0x0004000800007388 */ /* 0x0081e80000000c00 */
[----:B0-----:R-:W3:Y:S04]  /*15490*/  LDL R10, [R1+0x364] ;  /* 0x00036400010a7983 */ /* 0x001ee80000100800 */
[----:B--2---:R0:W-:Y:S04]  /*154a0*/  STS.128 [R0+0xc00], R24 ;  /* 0x000c001800007388 */ /* 0x0041e80000000c00 */
[----:B0-----:R-:W2:Y:S04]  /*154b0*/  LDL.LU.64 R26, [R1+0x668] ;  /* 0x00066800011a7983 */ /* 0x001ea80000300a00 */
[----:B------:R-:W2:Y:S04]  /*154c0*/  LDL.LU.64 R24, [R1+0x660] ;  /* 0x0006600001187983 */ /* 0x000ea80000300a00 */
[----:B--2---:R0:W-:Y:S04]  /*154d0*/  STS.128 [R0+0x480], R24 ;  /* 0x0004801800007388 */ /* 0x0041e80000000c00 */
[----:B0-----:R-:W2:Y:S04]  /*154e0*/  LDL.LU.64 R26, [R1+0x658] ;  /* 0x00065800011a7983 */ /* 0x001ea80000300a00 */
[----:B------:R-:W2:Y:S04]  /*154f0*/  LDL.LU.64 R24, [R1+0x650] ;  /* 0x0006500001187983 */ /* 0x000ea80000300a00 */
[----:B-----5:R-:W-:Y:S04]  /*15500*/  STS.128 [R0+0xc80], R4 ;  /* 0x000c800400007388 */ /* 0x020fe80000000c00 */
[----:B------:R-:W-:Y:S04]  /*15510*/  STS.128 [R0+0x600], R12 ;  /* 0x0006000c00007388 */ /* 0x000fe80000000c00 */
[----:B----4-:R-:W-:Y:S04]  /*15520*/  STS.128 [R0+0xe00], R16 ;  /* 0x000e001000007388 */ /* 0x010fe80000000c00 */
[----:B------:R0:W-:Y:S04]  /*15530*/  STS.128 [R0+0x680], R20 ;  /* 0x0006801400007388 */ /* 0x0001e80000000c00 */
[----:B------:R-:W4:Y:S04]  /*15540*/  LDL.LU R3, [R1+0x578] ;  /* 0x0005780001037983 */ /* 0x000f280000300800 */
[----:B------:R-:W1:Y:S01]  /*15550*/  S2R R29, SR_TID.X ;  /* 0x00000000001d7919 */ /* 0x000e620000002100 */
[----:B0-----:R-:W-:-:S02]  /*15560*/  LOP3.LUT R20, R2, 0x40, RZ, 0x3c, !PT ;  /* 0x0000004002147812 */ /* 0x001fc400078e3cff */
[----:B-1----:R-:W-:-:S04]  /*15570*/  SHF.R.U32.HI R29, RZ, 0x7, R29 ;  /* 0x00000007ff1d7819 */ /* 0x002fc8000001161d */
[----:B------:R-:W-:-:S04]  /*15580*/  SGXT.U32 R29, R29, 0x2 ;  /* 0x000000021d1d781a */ /* 0x000fc80000000000 */
[C---:B---3--:R-:W-:Y:S01]  /*15590*/  LOP3.LUT R9, R10.reuse, 0x8, R29, 0xfe, !PT ;  /* 0x000000080a097812 */ /* 0x048fe200078efe1d */
[----:B--2---:R0:W-:Y:S04]  /*155a0*/  STS.128 [R0+0xe80], R24 ;  /* 0x000e801800007388 */ /* 0x0041e80000000c00 */
[----:B------:R-:W-:Y:S01]  /*155b0*/  BAR.SYNC.DEFER_BLOCKING 0x0 ;  /* 0x0000000000007b1d */ /* 0x000fe20000010000 */
[----:B0-----:R-:W-:Y:S02]  /*155c0*/  LOP3.LUT R26, R10, R29, RZ, 0xfc, !PT ;  /* 0x0000001d0a1a7212 */ /* 0x001fe400078efcff */
[----:B----4-:R-:W-:-:S04]  /*155d0*/  ISETP.GE.AND P0, PT, R3, c[0x0][0x178], PT ;  /* 0x00005e0003007a0c */ /* 0x010fc80003f06270 */
[C---:B------:R-:W-:Y:S01]  /*155e0*/  ISETP.LT.AND P3, PT, R26.reuse, c[0x0][0x17c], !P0 ;  /* 0x00005f001a007a0c */ /* 0x040fe20004761270 */
[----:B------:R-:W-:Y:S01]  /*155f0*/  IMAD R26, R26, c[0x0][0x198], RZ ;  /* 0x000066001a1a7a24 */ /* 0x000fe200078e02ff */
[C---:B------:R-:W-:Y:S01]  /*15600*/  ISETP.LT.AND P1, PT, R9.reuse, c[0x0][0x17c], !P0 ;  /* 0x00005f0009007a0c */ /* 0x040fe20004721270 */
[----:B------:R-:W-:Y:S01]  /*15610*/  IMAD R9, R9, c[0x0][0x198], RZ ;  /* 0x0000660009097a24 */ /* 0x000fe200078e02ff */
[----:B------:R-:W0:Y:S04]  /*15620*/  LDS.128 R4, [R2] ;  /* 0x0000000002047984 */ /* 0x000e280000000c00 */
[----:B0-----:R-:W-:Y:S01]  /*15630*/  STL.64 [R1+0x60], R4 ;  /* 0x0000600401007387 */ /* 0x001fe20000100a00 */
[----:B------:R-:W-:-:S03]  /*15640*/  IMAD.MOV.U32 R13, RZ, RZ, R4 ;  /* 0x000000ffff0d7224 */ /* 0x000fc600078e0004 */
[----:B------:R-:W-:Y:S04]  /*15650*/  STL.64 [R1+0x68], R6 ;  /* 0x0000680601007387 */ /* 0x000fe80000100a00 */
[----:B------:R-:W0:Y:S02]  /*15660*/  LDS.128 R4, [R20] ;  /* 0x0000000014047984 */ /* 0x000e240000000c00 */
[----:B0-----:R-:W-:Y:S02]  /*15670*/  IMAD.MOV.U32 R12, RZ, RZ, R4 ;  /* 0x000000ffff0c7224 */ /* 0x001fe400078e0004 */
[----:B------:R-:W-:Y:S04]  /*15680*/  STL.64 [R1+0x40], R4 ;  /* 0x0000400401007387 */ /* 0x000fe80000100a00 */
[----:B------:R-:W-:Y:S04]  /*15690*/  STL.64 [R1+0x48], R6 ;  /* 0x0000480601007387 */ /* 0x000fe80000100a00 */
[----:B------:R-:W0:Y:S04]  /*156a0*/  LDS.128 R4, [R2+0x1000] ;  /* 0x0010000002047984 */ /* 0x000e280000000c00 */
[----:B------:R-:W-:Y:S04]  /*156b0*/  STL.64 [R1+0x648], R12 ;  /* 0x0006480c01007387 */ /* 0x000fe80000100a00 */
[----:B------:R-:W1:Y:S04]  /*156c0*/  LDS.128 R12, [R20+0x1000] ;  /* 0x00100000140c7984 */ /* 0x000e680000000c00 */
[----:B0-----:R0:W-:Y:S01]  /*156d0*/  STL.64 [R1+0x70], R4 ;  /* 0x0000700401007387 */ /* 0x0011e20000100a00 */
[----:B------:R-:W-:-:S03]  /*156e0*/  IMAD.MOV.U32 R11, RZ, RZ, R4 ;  /* 0x000000ffff0b7224 */ /* 0x000fc600078e0004 */
[----:B------:R2:W-:Y:S04]  /*156f0*/  STL.64 [R1+0x78], R6 ;  /* 0x0000780601007387 */ /* 0x0005e80000100a00 */
[----:B-1----:R-:W-:Y:S01]  /*15700*/  STL.64 [R1+0x80], R12 ;  /* 0x0000800c01007387 */ /* 0x002fe20000100a00 */
[----:B------:R-:W-:-:S03]  /*15710*/  IMAD.MOV.U32 R19, RZ, RZ, R12 ;  /* 0x000000ffff137224 */ /* 0x000fc600078e000c */
[----:B------:R-:W-:Y:S01]  /*15720*/  STL.64 [R1+0x88], R14 ;  /* 0x0000880e01007387 */ /* 0x000fe20000100a00 */
[----:B0-----:R-:W-:Y:S01]  /*15730*/  IMAD R4, R3, c[0x0][0x194], RZ ;  /* 0x0000650003047a24 */ /* 0x001fe200078e02ff */
[----:B------:R-:W-:Y:S02]  /*15740*/  LOP3.LUT R3, R10, 0x4, R29, 0xfe, !PT ;  /* 0x000000040a037812 */ /* 0x000fe400078efe1d */
[----:B------:R-:W0:Y:S02]  /*15750*/  LDS.128 R12, [R2+0x2000] ;  /* 0x00200000020c7984 */ /* 0x000e240000000c00 */
[C---:B------:R-:W-:Y:S01]  /*15760*/  ISETP.LT.AND P2, PT, R3.reuse, c[0x0][0x17c], !P0 ;  /* 0x00005f0003007a0c */ /* 0x040fe20004741270 */
[----:B------:R-:W-:Y:S01]  /*15770*/  IMAD R3, R3, c[0x0][0x198], RZ ;  /* 0x0000660003037a24 */ /* 0x000fe200078e02ff */
[----:B------:R-:W-:-:S04]  /*15780*/  LEA R28, P4, R4, c[0x0][0x170], 0x1 ;  /* 0x00005c00041c7a11 */ /* 0x000fc800078808ff */
[----:B------:R-:W-:Y:S02]  /*15790*/  LEA.HI.X.SX32 R0, R4, c[0x0][0x174], 0x1, P4 ;  /* 0x00005d0004007a11 */ /* 0x000fe400020f0eff */
[-C--:B------:R-:W-:Y:S02]  /*157a0*/  LEA R4, P4, R26, R28.reuse, 0x1 ;  /* 0x0000001c1a047211 */ /* 0x080fe400078808ff */
[-C--:B--2---:R-:W-:Y:S01]  /*157b0*/  LEA R6, P5, R3, R28.reuse, 0x1 ;  /* 0x0000001c03067211 */ /* 0x084fe200078a08ff */
[----:B0-----:R-:W-:Y:S01]  /*157c0*/  STL.64 [R1+0xa0], R12 ;  /* 0x0000a00c01007387 */ /* 0x001fe20000100a00 */
[----:B------:R-:W-:Y:S01]  /*157d0*/  IMAD.MOV.U32 R18, RZ, RZ, R12 ;  /* 0x000000ffff127224 */ /* 0x000fe200078e000c */
[----:B------:R-:W-:Y:S02]  /*157e0*/  LEA R8, P6, R9, R28, 0x1 ;  /* 0x0000001c09087211 */ /* 0x000fe400078c08ff */
[----:B------:R-:W-:Y:S04]  /*157f0*/  STL.64 [R1+0xa8], R14 ;  /* 0x0000a80e01007387 */ /* 0x000fe80000100a00 */
[----:B------:R-:W0:Y:S04]  /*15800*/  LDS.128 R12, [R20+0x2000] ;  /* 0x00200000140c7984 */ /* 0x000e280000000c00 */
[----:B0-----:R0:W-:Y:S01]  /*15810*/  STL.64 [R1+0x30], R12 ;  /* 0x0000300c01007387 */ /* 0x0011e20000100a00 */
[----:B------:R-:W-:-:S03]  /*15820*/  IMAD.MOV.U32 R17, RZ, RZ, R12 ;  /* 0x000000ffff117224 */ /* 0x000fc600078e000c */
[----:B------:R-:W-:Y:S04]  /*15830*/  STL.64 [R1+0x38], R14 ;  /* 0x0000380e01007387 */ /* 0x000fe80000100a00 */
[----:B0-----:R-:W2:Y:S01]  /*15840*/  LDL.LU.64 R12, [R1+0x648] ;  /* 0x00064800010c7983 */ /* 0x001ea20000300a00 */
[-C--:B------:R-:W-:Y:S02]  /*15850*/  LEA.HI.X.SX32 R5, R26, R0.reuse, 0x1, P4 ;  /* 0x000000001a057211 */ /* 0x080fe400020f0eff */
[-C--:B------:R-:W-:Y:S01]  /*15860*/  LEA.HI.X.SX32 R7, R3, R0.reuse, 0x1, P5 ;  /* 0x0000000003077211 */ /* 0x080fe200028f0eff */
[----:B------:R-:W-:Y:S01]  /*15870*/  STL [R1+0x644], R26 ;  /* 0x0006441a01007387 */ /* 0x000fe20000100800 */
[----:B------:R-:W-:Y:S02]  /*15880*/  LEA.HI.X.SX32 R9, R9, R0, 0x1, P6 ;  /* 0x0000000009097211 */ /* 0x000fe400030f0eff */
[----:B------:R-:W-:Y:S01]  /*15890*/  LOP3.LUT R3, R10, 0x18, R29, 0xfe, !PT ;  /* 0x000000180a037812 */ /* 0x000fe200078efe1d */
[----:B------:R-:W0:Y:S04]  /*158a0*/  LDS.128 R24, [R2+0x3000] ;  /* 0x0030000002187984 */ /* 0x000e280000000c00 */
[----:B0-----:R-:W-:Y:S01]  /*158b0*/  STL.64 [R1+0x90], R24 ;  /* 0x0000901801007387 */ /* 0x001fe20000100a00 */
[----:B------:R-:W-:-:S03]  /*158c0*/  IMAD.MOV.U32 R16, RZ, RZ, R24 ;  /* 0x000000ffff107224 */ /* 0x000fc600078e0018 */
[----:B------:R-:W-:Y:S04]  /*158d0*/  STL.64 [R1+0x98], R26 ;  /* 0x0000981a01007387 */ /* 0x000fe80000100a00 */
[----:B------:R-:W0:Y:S02]  /*158e0*/  LDS.128 R24, [R2+0x4000] ;  /* 0x0040000002187984 */ /* 0x000e240000000c00 */
[----:B0-----:R-:W-:Y:S02]  /*158f0*/  IMAD.MOV.U32 R21, RZ, RZ, R24 ;  /* 0x000000ffff157224 */ /* 0x001fe400078e0018 */
[----:B--2---:R0:W-:Y:S04]  /*15900*/  @P3 STG.E.U16 [R4.64], R13 ;  /* 0x0000000d04003986 */ /* 0x0041e8000c101506 */
[----:B------:R1:W-:Y:S04]  /*15910*/  @P2 STG.E.U16 [R6.64], R12 ;  /* 0x0000000c06002986 */ /* 0x0003e8000c101506 */
[----:B------:R-:W2:Y:S01]  /*15920*/  LDS.128 R12, [R20+0x3000] ;  /* 0x00300000140c7984 */ /* 0x000ea20000000c00 */
[----:B0-----:R-:W-:-:S03]  /*15930*/  LOP3.LUT R5, R10, 0xc, R29, 0xfe, !PT ;  /* 0x0000000c0a057812 */ /* 0x001fc600078efe1d */
[----:B------:R0:W-:Y:S01]  /*15940*/  @P1 STG.E.U16 [R8.64], R11 ;  /* 0x0000000b08001986 */ /* 0x0001e2000c101506 */
[--C-:B------:R-:W-:Y:S02]  /*15950*/  LOP3.LUT R4, R10, 0x14, R29.reuse, 0xfe, !PT ;  /* 0x000000140a047812 */ /* 0x100fe400078efe1d */
[C---:B------:R-:W-:Y:S01]  /*15960*/  ISETP.LT.AND P4, PT, R5.reuse, c[0x0][0x17c], !P0 ;  /* 0x00005f0005007a0c */ /* 0x040fe20004781270 */
[----:B------:R-:W-:Y:S01]  /*15970*/  IMAD R5, R5, c[0x0][0x198], RZ ;  /* 0x0000660005057a24 */ /* 0x000fe200078e02ff */
[----:B------:R-:W-:Y:S02]  /*15980*/  ISETP.LT.AND P2, PT, R4, c[0x0][0x17c], !P0 ;  /* 0x00005f0004007a0c */ /* 0x000fe40004741270 */
[----:B-1----:R-:W-:Y:S02]  /*15990*/  LOP3.LUT R7, R10, 0x10, R29, 0xfe, !PT ;  /* 0x000000100a077812 */ /* 0x002fe400078efe1d */
[C---:B------:R-:W-:Y:S01]  /*159a0*/  ISETP.LT.AND P1, PT, R3.reuse, c[0x0][0x17c], !P0 ;  /* 0x00005f0003007a0c */ /* 0x040fe20004721270 */
[----:B------:R-:W-:Y:S01]  /*159b0*/  IMAD R3, R3, c[0x0][0x198], RZ ;  /* 0x0000660003037a24 */ /* 0x000fe200078e02ff */
[----:B------:R-:W-:Y:S01]  /*159c0*/  ISETP.LT.AND P3, PT, R7, c[0x0][0x17c], !P0 ;  /* 0x00005f0007007a0c */ /* 0x000fe20004761270 */
[----:B0-----:R-:W-:Y:S01]  /*159d0*/  IMAD R8, R4, c[0x0][0x198], RZ ;  /* 0x0000660004087a24 */ /* 0x001fe200078e02ff */
[----:B------:R-:W-:Y:S01]  /*159e0*/  LEA R4, P6, R5, R28, 0x1 ;  /* 0x0000001c05047211 */ /* 0x000fe200078c08ff */
[----:B------:R-:W-:-:S03]  /*159f0*/  IMAD R7, R7, c[0x0][0x198], RZ ;  /* 0x0000660007077a24 */ /* 0x000fc600078e02ff */
[----:B------:R-:W-:Y:S02]  /*15a00*/  LEA.HI.X.SX32 R5, R5, R0, 0x1, P6 ;  /* 0x0000000005057211 */ /* 0x000fe400030f0eff */
[----:B------:R-:W-:-:S04]  /*15a10*/  LEA R6, P5, R7, R28, 0x1 ;  /* 0x0000001c07067211 */ /* 0x000fc800078a08ff */
[----:B------:R-:W-:Y:S01]  /*15a20*/  LEA.HI.X.SX32 R7, R7, R0, 0x1, P5 ;  /* 0x0000000007077211 */ /* 0x000fe200028f0eff */
[----:B--2---:R0:W-:Y:S04]  /*15a30*/  STL.64 [R1+0x20], R12 ;  /* 0x0000200c01007387 */ /* 0x0041e80000100a00 */
[----:B------:R1:W-:Y:S04]  /*15a40*/  STL.64 [R1+0x28], R14 ;  /* 0x0000280e01007387 */ /* 0x0003e80000100a00 */
[----:B------:R-:W-:Y:S01]  /*15a50*/  STL.64 [R1+0x50], R24 ;  /* 0x0000501801007387 */ /* 0x000fe20000100a00 */
[----:B0-----:R-:W-:-:S03]  /*15a60*/  LEA R12, P6, R8, R28, 0x1 ;  /* 0x0000001c080c7211 */ /* 0x001fc600078c08ff */
[----:B------:R-:W-:Y:S01]  /*15a70*/  STL.64 [R1+0x58], R26 ;  /* 0x0000581a01007387 */ /* 0x000fe20000100a00 */
[----:B------:R-:W-:-:S03]  /*15a80*/  LEA.HI.X.SX32 R13, R8, R0, 0x1, P6 ;  /* 0x00000000080d7211 */ /* 0x000fc600030f0eff */
[----:B------:R-:W-:Y:S01]  /*15a90*/  @P4 STG.E.U16 [R4.64], R19 ;  /* 0x0000001304004986 */ /* 0x000fe2000c101506 */
[----:B-1----:R-:W-:-:S03]  /*15aa0*/  LEA R14, P5, R3, R28, 0x1 ;  /* 0x0000001c030e7211 */ /* 0x002fc600078a08ff */
[----:B------:R-:W0:Y:S04]  /*15ab0*/  LDS.128 R8, [R20+0x4000] ;  /* 0x0040000014087984 */ /* 0x000e280000000c00 */
[----:B------:R-:W-:Y:S04]  /*15ac0*/  LDS.128 R24, [R2+0x6000] ;  /* 0x0060000002187984 */ /* 0x000fe80000000c00 */
[----:B0-----:R-:W-:Y:S04]  /*15ad0*/  STL [R1+0x63c], R9 ;  /* 0x00063c0901007387 */ /* 0x001fe80000100800 */
[----:B------:R0:W-:Y:S04]  /*15ae0*/  STL [R1+0x634], R10 ;  /* 0x0006340a01007387 */ /* 0x0001e80000100800 */
[----:B0-----:R-:W2:Y:S04]  /*15af0*/  LDL.LU R10, [R1+0x20] ;  /* 0x00002000010a7983 */ /* 0x001ea80000300800 */
[----:B------:R0:W-:Y:S04]  /*15b00*/  STL [R1+0x610], R11 ;  /* 0x0006100b01007387 */ /* 0x0001e80000100800 */
[----:B0-----:R-:W3:Y:S01]  /*15b10*/  LDL R11, [R1+0x364] ;  /* 0x00036400010b7983 */ /* 0x001ee20000100800 */
[----:B------:R-:W-:-:S03]  /*15b20*/  LEA.HI.X.SX32 R15, R3, R0, 0x1, P5 ;  /* 0x00000000030f7211 */ /* 0x000fc600028f0eff */
[----:B------:R-:W-:Y:S04]  /*15b30*/  @P3 STG.E.U16 [R6.64], R18 ;  /* 0x0000001206003986 */ /* 0x000fe8000c101506 */
[----:B------:R-:W-:Y:S04]  /*15b40*/  @P2 STG.E.U16 [R12.64], R17 ;  /* 0x000000110c002986 */ /* 0x000fe8000c101506 */
[----:B------:R-:W-:Y:S04]  /*15b50*/  @P1 STG.E.U16 [R14.64], R16 ;  /* 0x000000100e001986 */ /* 0x000fe8000c101506 */
[----:B------:R-:W0:Y:S04]  /*15b60*/  LDS.128 R12, [R2+0x5000] ;  /* 0x00500000020c7984 */ /* 0x000e280000000c00 */
[----:B0-----:R-:W-:Y:S04]  /*15b70*/  STL.64 [R1+0x10], R12 ;  /* 0x0000100c01007387 */ /* 0x001fe80000100a00 */
[----:B------:R-:W-:Y:S04]  /*15b80*/  STL.64 [R1+0x18], R14 ;  /* 0x0000180e01007387 */ /* 0x000fe80000100a00 */
[----:B------:R-:W0:Y:S04]  /*15b90*/  LDS.128 R12, [R20+0x5000] ;  /* 0x00500000140c7984 */ /* 0x000e280000000c00 */
[----:B0-----:R0:W-:Y:S04]  /*15ba0*/  STL [R1+0x640], R13 ;  /* 0x0006400d01007387 */ /* 0x0011e80000100800 */
[----:B------:R-:W-:Y:S04]  /*15bb0*/  STL [R1+0x630], R14 ;  /* 0x0006300e01007387 */ /* 0x000fe80000100800 */
[----:B------:R-:W-:Y:S04]  /*15bc0*/  STL [R1+0x60c], R15 ;  /* 0x00060c0f01007387 */ /* 0x000fe80000100800 */
[----:B0-----:R-:W4:Y:S04]  /*15bd0*/  LDL.LU R13, [R1+0x10] ;  /* 0x00001000010d7983 */ /* 0x001f280000300800 */
[----:B------:R-:W-:Y:S04]  /*15be0*/  STL [R1+0x4], R25 ;  /* 0x0000041901007387 */ /* 0x000fe80000100800 */
[----:B------:R0:W-:Y:S04]  /*15bf0*/  STL.64 [R1+0x8], R26 ;  /* 0x0000081a01007387 */ /* 0x0001e80000100a00 */
[----:B0-----:R-:W5:Y:S01]  /*15c00*/  LDL.LU R26, [R1+0x644] ;  /* 0x00064400011a7983 */ /* 0x001f620000300800 */
[----:B---3--:R-:W-:-:S02]  /*15c10*/  LOP3.LUT R5, R11, 0x1c, R29, 0xfe, !PT ;  /* 0x0000001c0b057812 */ /* 0x008fc400078efe1d */
[C-C-:B------:R-:W-:Y:S02]  /*15c20*/  LOP3.LUT R3, R11.reuse, 0x20, R29.reuse, 0xfe, !PT ;  /* 0x000000200b037812 */ /* 0x140fe400078efe1d */
[C-C-:B------:R-:W-:Y:S02]  /*15c30*/  LOP3.LUT R6, R11.reuse, 0x24, R29.reuse, 0xfe, !PT ;  /* 0x000000240b067812 */ /* 0x140fe400078efe1d */
[----:B------:R-:W-:Y:S02]  /*15c40*/  LOP3.LUT R7, R11, 0x40, R29, 0xfe, !PT ;  /* 0x000000400b077812 */ /* 0x000fe400078efe1d */
[----:B------:R-:W0:Y:S01]  /*15c50*/  S2R R29, SR_TID.X ;  /* 0x00000000001d7919 */ /* 0x000e220000002100 */
[C---:B------:R-:W-:Y:S01]  /*15c60*/  ISETP.LT.AND P2, PT, R5.reuse, c[0x0][0x17c], !P0 ;  /* 0x00005f0005007a0c */ /* 0x040fe20004741270 */
[----:B------:R-:W-:Y:S01]  /*15c70*/  IMAD R5, R5, c[0x0][0x198], RZ ;  /* 0x0000660005057a24 */ /* 0x000fe200078e02ff */
[C---:B------:R-:W-:Y:S01]  /*15c80*/  ISETP.LT.AND P4, PT, R3.reuse, c[0x0][0x17c], !P0 ;  /* 0x00005f0003007a0c */ /* 0x040fe20004781270 */
[----:B------:R-:W-:Y:S01]  /*15c90*/  IMAD R3, R3, c[0x0][0x198], RZ ;  /* 0x0000660003037a24 */ /* 0x000fe200078e02ff */
[C---:B------:R-:W-:Y:S01]  /*15ca0*/  ISETP.LT.AND P3, PT, R6.reuse, c[0x0][0x17c], !P0 ;  /* 0x00005f0006007a0c */ /* 0x040fe20004761270 */
[----:B------:R-:W-:Y:S01]  /*15cb0*/  IMAD R6, R6, c[0x0][0x198], RZ ;  /* 0x0000660006067a24 */ /* 0x000fe200078e02ff */
[----:B------:R-:W-:-:S02]  /*15cc0*/  LEA R4, P1, R5, R28, 0x1 ;  /* 0x0000001c05047211 */ /* 0x000fc400078208ff */
[----:B------:R-:W-:Y:S02]  /*15cd0*/  LEA R18, P6, R3, R28, 0x1 ;  /* 0x0000001c03127211 */ /* 0x000fe400078c08ff */
[----:B------:R-:W-:Y:S02]  /*15ce0*/  LEA.HI.X.SX32 R5, R5, R0, 0x1, P1 ;  /* 0x0000000005057211 */ /* 0x000fe400008f0eff */
[----:B------:R-:W-:Y:S02]  /*15cf0*/  ISETP.LT.AND P1, PT, R7, c[0x0][0x17c], !P0 ;  /* 0x00005f0007007a0c */ /* 0x000fe40004721270 */
[----:B------:R-:W-:Y:S02]  /*15d00*/  LEA R16, P5, R6, R28, 0x1 ;  /* 0x0000001c06107211 */ /* 0x000fe400078a08ff */
[----:B0-----:R-:W-:-:S04]  /*15d10*/  SHF.R.U32.HI R15, RZ, 0x7, R29 ;  /* 0x00000007ff0f7819 */ /* 0x001fc8000001161d */
[----:B------:R-:W-:-:S04]  /*15d20*/  SGXT.U32 R15, R15, 0x2 ;  /* 0x000000020f0f781a */ /* 0x000fc80000000000 */
[--C-:B------:R-:W-:Y:S01]  /*15d30*/  LOP3.LUT R7, R11, 0x28, R15.reuse, 0xfe, !PT ;  /* 0x000000280b077812 */ /* 0x100fe200078efe0f */
[----:B--2---:R-:W-:Y:S01]  /*15d40*/  @P2 STG.E.U16 [R4.64], R10 ;  /* 0x0000000a04002986 */ /* 0x004fe2000c101506 */
[-C--:B------:R-:W-:Y:S02]  /*15d50*/  LEA.HI.X.SX32 R19, R3, R0.reuse, 0x1, P6 ;  /* 0x0000000003137211 */ /* 0x080fe400030f0eff */
[C---:B------:R-:W-:Y:S01]  /*15d60*/  ISETP.LT.AND P2, PT, R7.reuse, c[0x0][0x17c], !P0 ;  /* 0x00005f0007007a0c */ /* 0x040fe20004741270 */
[----:B------:R-:W-:Y:S01]  /*15d70*/  IMAD R3, R7, c[0x0][0x198], RZ ;  /* 0x0000660007037a24 */ /* 0x000fe200078e02ff */
[----:B------:R-:W-:Y:S02]  /*15d80*/  LEA.HI.X.SX32 R17, R6, R0, 0x1, P5 ;  /* 0x0000000006117211 */ /* 0x000fe400028f0eff */
[----:B------:R-:W0:Y:S04]  /*15d90*/  LDS.128 R4, [R20+0x6000] ;  /* 0x0060000014047984 */ /* 0x000e280000000c00 */
[----:B0-----:R-:W-:Y:S04]  /*15da0*/  STL [R1+0x628], R6 ;  /* 0x0006280601007387 */ /* 0x001fe80000100800 */
[----:B------:R0:W-:Y:S04]  /*15db0*/  STL [R1+0x608], R7 ;  /* 0x0006080701007387 */ /* 0x0001e80000100800 */
[----:B0-----:R-:W2:Y:S04]  /*15dc0*/  LDL.LU R7, [R1+0x60] ;  /* 0x0000600001077983 */ /* 0x001ea80000300800 */
[----:B------:R-:W3:Y:S01]  /*15dd0*/  LDL.LU R14, [R1+0x40] ;  /* 0x00004000010e7983 */ /* 0x000ee20000300800 */
[----:B------:R-:W-:Y:S01]  /*15de0*/  IMAD.MOV.U32 R9, RZ, RZ, R24 ;  /* 0x000000ffff097224 */ /* 0x000fe200078e0018 */
[----:B------:R-:W-:-:S02]  /*15df0*/  LOP3.LUT R22, R11, 0x30, R15, 0xfe, !PT ;  /* 0x000000300b167812 */ /* 0x000fc400078efe0f */
[----:B------:R0:W-:Y:S01]  /*15e00*/  @P4 STG.E.U16 [R18.64], R21 ;  /* 0x0000001512004986 */ /* 0x0001e2000c101506 */
[----:B------:R-:W-:-:S03]  /*15e10*/  LEA R24, P4, R3, R28, 0x1 ;  /* 0x0000001c03187211 */ /* 0x000fc600078808ff */
[----:B------:R-:W-:Y:S01]  /*15e20*/  @P3 STG.E.U16 [R16.64], R8 ;  /* 0x0000000810003986 */ /* 0x000fe2000c101506 */
[----:B------:R-:W-:-:S03]  /*15e30*/  LEA.HI.X.SX32 R25, R3, R0, 0x1, P4 ;  /* 0x0000000003197211 */ /* 0x000fc600020f0eff */
[----:B------:R1:W5:Y:S01]  /*15e40*/  LDS.128 R16, [R2+0x7000] ;  /* 0x0070000002107984 */ /* 0x0003620000000c00 */
[--C-:B0-----:R-:W-:Y:S01]  /*15e50*/  LOP3.LUT R21, R11, 0x2c, R15.reuse, 0xfe, !PT ;  /* 0x0000002c0b157812 */ /* 0x101fe200078efe0f */
[C---:B------:R-:W-:Y:S01]  /*15e60*/  IMAD R29, R22.reuse, c[0x0][0x198], RZ ;  /* 0x00006600161d7a24 */ /* 0x040fe200078e02ff */
[----:B------:R-:W-:Y:S02]  /*15e70*/  ISETP.LT.AND P4, PT, R22, c[0x0][0x17c], !P0 ;  /* 0x00005f0016007a0c */ /* 0x000fe40004781270 */
[C---:B------:R-:W-:Y:S01]  /*15e80*/  ISETP.LT.AND P3, PT, R21.reuse, c[0x0][0x17c], !P0 ;  /* 0x00005f0015007a0c */ /* 0x040fe20004761270 */
[----:B------:R-:W-:Y:S02]  /*15e90*/  IMAD R3, R21, c[0x0][0x198], RZ ;  /* 0x0000660015037a24 */ /* 0x000fe400078e02ff */
[----:B------:R-:W0:Y:S01]  /*15ea0*/  LDS.128 R20, [R20+0x7000] ;  /* 0x0070000014147984 */ /* 0x000e220000000c00 */
[----:B------:R-:W-:-:S03]  /*15eb0*/  LOP3.LUT R27, R11, 0x34, R15, 0xfe, !PT ;  /* 0x000000340b1b7812 */ /* 0x000fc600078efe0f */
[----:B----4-:R4:W-:Y:S01]  /*15ec0*/  @P2 STG.E.U16 [R24.64], R13 ;  /* 0x0000000d18002986 */ /* 0x0109e2000c101506 */
[----:B-1----:R-:W-:Y:S02]  /*15ed0*/  LEA R2, P2, R3, R28, 0x1 ;  /* 0x0000001c03027211 */ /* 0x002fe400078408ff */
[----:B------:R-:W-:Y:S02]  /*15ee0*/  ISETP.LT.AND P6, PT, R27, c[0x0][0x17c], !P0 ;  /* 0x00005f001b007a0c */ /* 0x000fe400047c1270 */
[----:B------:R-:W-:Y:S01]  /*15ef0*/  LEA.HI.X.SX32 R3, R3, R0, 0x1, P2 ;  /* 0x0000000003037211 */ /* 0x000fe200010f0eff */
[----:B------:R-:W-:Y:S01]  /*15f00*/  IMAD R27, R27, c[0x0][0x198], RZ ;  /* 0x000066001b1b7a24 */ /* 0x000fe200078e02ff */
[----:B----4-:R-:W-:Y:S01]  /*15f10*/  LOP3.LUT R25, R11, 0x44, R15, 0xfe, !PT ;  /* 0x000000440b197812 */ /* 0x010fe200078efe0f */
[----:B-----5:R1:W-:Y:S04]  /*15f20*/  STL [R1+0x62c], R18 ;  /* 0x00062c1201007387 */ /* 0x0203e80000100800 */
[----:B-1----:R-:W4:Y:S04]  /*15f30*/  LDL.LU R18, [R1+0xa0] ;  /* 0x0000a00001127983 */ /* 0x002f280000300800 */
[----:B------:R1:W-:Y:S04]  /*15f40*/  STL [R1+0x604], R19 ;  /* 0x0006041301007387 */ /* 0x0003e80000100800 */
[----:B-1----:R-:W5:Y:S04]  /*15f50*/  LDL.LU R19, [R1+0x80] ;  /* 0x0000800001137983 */ /* 0x002f680000300800 */
[----:B0-----:R0:W-:Y:S01]  /*15f60*/  STL [R1+0x624], R22 ;  /* 0x0006241601007387 */ /* 0x0011e20000100800 */
[----:B------:R-:W-:-:S03]  /*15f70*/  LEA R24, P5, R29, R28, 0x1 ;  /* 0x0000001c1d187211 */ /* 0x000fc600078a08ff */
[----:B0-----:R-:W4:Y:S01]  /*15f80*/  LDL.LU R22, [R1+0x70] ;  /* 0x0000700001167983 */ /* 0x001f220000300800 */
[----:B------:R-:W-:Y:S02]  /*15f90*/  ISETP.LT.AND P2, PT, R25, c[0x0][0x17c], !P0 ;  /* 0x00005f0019007a0c */ /* 0x000fe40004741270 */
[----:B------:R-:W-:Y:S01]  /*15fa0*/  LEA.HI.X.SX32 R25, R29, R0, 0x1, P5 ;  /* 0x000000001d197211 */ /* 0x000fe200028f0eff */
[----:B------:R-:W-:Y:S04]  /*15fb0*/  @P3 STG.E.U16 [R2.64], R12 ;  /* 0x0000000c02003986 */ /* 0x000fe8000c101506 */
[----:B------:R0:W-:Y:S04]  /*15fc0*/  @P4 STG.E.U16 [R24.64], R9 ;  /* 0x0000000918004986 */ /* 0x0001e8000c101506 */
[----:B------:R-:W-:Y:S01]  /*15fd0*/  STL [R1+0x600], R23 ;  /* 0x0006001701007387 */ /* 0x000fe20000100800 */
[----:B0-----:R-:W-:-:S04]  /*15fe0*/  LEA R24, P3, R27, R28, 0x1 ;  /* 0x0000001c1b187211 */ /* 0x001fc800078608ff */
[----:B------:R-:W-:-:S05]  /*15ff0*/  LEA.HI.X.SX32 R25, R27, R0, 0x1, P3 ;  /* 0x000000001b197211 */ /* 0x000fca00018f0eff */
[----:B------:R3:W-:Y:S01]  /*16000*/  @P6 STG.E.U16 [R24.64], R4 ;  /* 0x0000000418006986 */ /* 0x0007e2000c101506 */
[----:B--2---:R-:W-:-:S03]  /*16010*/  PRMT R8, R7, 0x7632, R8 ;  /* 0x0000763207087816 */ /* 0x004fc60000000008 */
[----:B------:R-:W2:Y:S01]  /*16020*/  LDL.LU R7, [R1+0x30] ;  /* 0x0000300001077983 */ /* 0x000ea20000300800 */
[----:B---3--:R-:W-:-:S03]  /*16030*/  PRMT R4, R14, 0x7632, R4 ;  /* 0x000076320e047816 */ /* 0x008fc60000000004 */
[----:B------:R-:W3:Y:S01]  /*16040*/  LDL.LU R14, [R1+0x90] ;  /* 0x00009000010e7983 */ /* 0x000ee20000300800 */
[C-C-:B------:R-:W-:Y:S02]  /*16050*/  LOP3.LUT R3, R11.reuse, 0x38, R15.reuse, 0xfe, !PT ;  /* 0x000000380b037812 */ /* 0x140fe400078efe0f */
[----:B------:R-:W-:Y:S02]  /*16060*/  LOP3.LUT R2, R11, 0x3c, R15, 0xfe, !PT ;  /* 0x0000003c0b027812 */ /* 0x000fe400078efe0f */
[C---:B------:R-:W-:Y:S01]  /*16070*/  ISETP.LT.AND P4, PT, R3.reuse, c[0x0][0x17c], !P0 ;  /* 0x00005f0003007a0c */ /* 0x040fe20004781270 */
[----:B------:R-:W-:Y:S01]  /*16080*/  IMAD R3, R3, c[0x0][0x198], RZ ;  /* 0x0000660003037a24 */ /* 0x000fe200078e02ff */
[C---:B------:R-:W-:Y:S01]  /*16090*/  ISETP.LT.AND P5, PT, R2.reuse, c[0x0][0x17c], !P0 ;  /* 0x00005f0002007a0c */ /* 0x040fe200047a1270 */
[----:B------:R-:W-:-:S03]  /*160a0*/  IMAD R27, R2, c[0x0][0x198], RZ ;  /* 0x00006600021b7a24 */ /* 0x000fc600078e02ff */
[-C--:B------:R-:W-:Y:S01]  /*160b0*/  LEA R2, P3, R3, R28.reuse, 0x1 ;  /* 0x0000001c03027211 */ /* 0x080fe200078608ff */
[----:B------:R-:W-:Y:S01]  /*160c0*/  IMAD.MOV.U32 R6, RZ, RZ, c[0x0][0x198] ;  /* 0x00006600ff067624 */ /* 0x000fe200078e00ff */
[----:B------:R-:W-:Y:S02]  /*160d0*/  LEA R24, P6, R27, R28, 0x1 ;  /* 0x0000001c1b187211 */ /* 0x000fe400078c08ff */
[-C--:B------:R-:W-:Y:S02]  /*160e0*/  LEA.HI.X.SX32 R3, R3, R0.reuse, 0x1, P3 ;  /* 0x0000000003037211 */ /* 0x080fe400018f0eff */
[----:B------:R-:W-:-:S03]  /*160f0*/  LEA.HI.X.SX32 R25, R27, R0, 0x1, P6 ;  /* 0x000000001b197211 */ /* 0x000fc600030f0eff */
[----:B------:R0:W-:Y:S04]  /*16100*/  @P4 STG.E.U16 [R2.64], R16 ;  /* 0x0000001002004986 */ /* 0x0001e8000c101506 */
[----:B------:R1:W-:Y:S01]  /*16110*/  @P5 STG.E.U16 [R24.64], R20 ;  /* 0x0000001418005986 */ /* 0x0003e2000c101506 */
[----:B0-----:R-:W-:Y:S01]  /*16120*/  IMAD R2, R6, 0x40, R26 ;  /* 0x0000004006027824 */ /* 0x001fe200078e021a */
[----:B------:R-:W-:-:S03]  /*16130*/  LOP3.LUT R26, R11, 0x50, R15, 0xfe, !PT ;  /* 0x000000500b1a7812 */ /* 0x000fc600078efe0f */
[----:B------:R-:W-:Y:S01]  /*16140*/  IMAD R3, R6, 0x4, R2 ;  /* 0x0000000406037824 */ /* 0x000fe200078e0202 */
[C---:B-1----:R-:W-:Y:S02]  /*16150*/  LEA R24, P6, R2.reuse, R28, 0x1 ;  /* 0x0000001c02187211 */ /* 0x042fe400078c08ff */
[----:B------:R-:W-:Y:S02]  /*16160*/  LOP3.LUT R29, R11, 0x48, R15, 0xfe, !PT ;  /* 0x000000480b1d7812 */ /* 0x000fe400078efe0f */
[----:B------:R-:W-:Y:S02]  /*16170*/  LEA.HI.X.SX32 R25, R2, R0, 0x1, P6 ;  /* 0x0000000002197211 */ /* 0x000fe400030f0eff */
[C---:B------:R-:W-:Y:S02]  /*16180*/  LEA R2, P6, R3.reuse, R28, 0x1 ;  /* 0x0000001c03027211 */ /* 0x040fe400078c08ff */
[----:B------:R-:W-:Y:S01]  /*16190*/  ISETP.LT.AND P5, PT, R26, c[0x0][0x17c], !P0 ;  /* 0x00005f001a007a0c */ /* 0x000fe200047a1270 */
[----:B------:R-:W-:Y:S01]  /*161a0*/  IMAD R26, R6, 0x4, R3 ;  /* 0x00000004061a7824 */ /* 0x000fe200078e0203 */
[----:B------:R-:W-:-:S02]  /*161b0*/  LEA.HI.X.SX32 R3, R3, R0, 0x1, P6 ;  /* 0x0000000003037211 */ /* 0x000fc400030f0eff */
[----:B------:R-:W-:Y:S02]  /*161c0*/  ISETP.LT.AND P3, PT, R29, c[0x0][0x17c], !P0 ;  /* 0x00005f001d007a0c */ /* 0x000fe40004761270 */
[C-C-:B------:R-:W-:Y:S01]  /*161d0*/  LOP3.LUT R27, R11.reuse, 0x54, R15.reuse, 0xfe, !PT ;  /* 0x000000540b1b7812 */ /* 0x140fe200078efe0f */
[----:B------:R0:W-:Y:S01]  /*161e0*/  @P1 STG.E.U16 [R24.64], R8 ;  /* 0x0000000818001986 */ /* 0x0001e2000c101506 */
[----:B------:R-:W-:Y:S02]  /*161f0*/  LOP3.LUT R29, R11, 0x4c, R15, 0xfe, !PT ;  /* 0x0000004c0b1d7812 */ /* 0x000fe400078efe0f */
[----:B------:R-:W-:Y:S01]  /*16200*/  ISETP.LT.AND P1, PT, R27, c[0x0][0x17c], !P0 ;  /* 0x00005f001b007a0c */ /* 0x000fe20004721270 */
[----:B------:R1:W-:Y:S01]  /*16210*/  @P2 STG.E.U16 [R2.64], R4 ;  /* 0x0000000402002986 */ /* 0x0003e2000c101506 */
[----:B------:R-:W-:Y:S01]  /*16220*/  IMAD R27, R6, 0x4, R26 ;  /* 0x00000004061b7824 */ /* 0x000fe200078e021a */
[----:B------:R-:W-:Y:S02]  /*16230*/  ISETP.LT.AND P4, PT, R29, c[0x0][0x17c], !P0 ;  /* 0x00005f001d007a0c */ /* 0x000fe40004781270 */
[----:B------:R-:W3:Y:S01]  /*16240*/  LDL.LU R29, [R1+0x50] ;  /* 0x00005000011d7983 */ /* 0x000ee20000300800 */
[----:B0-----:R-:W-:-:S03]  /*16250*/  LEA R24, P6, R26, R28, 0x1 ;  /* 0x0000001c1a187211 */ /* 0x001fc600078c08ff */
[----:B------:R-:W3:Y:S01]  /*16260*/  LDL.LU R23, [R1+0x64] ;  /* 0x0000640001177983 */ /* 0x000ee20000300800 */
[--C-:B-1----:R-:W-:Y:S02]  /*16270*/  LOP3.LUT R2, R11, 0x58, R15.reuse, 0xfe, !PT ;  /* 0x000000580b027812 */ /* 0x102fe400078efe0f */
[----:B------:R-:W-:Y:S02]  /*16280*/  LEA.HI.X.SX32 R25, R26, R0, 0x1, P6 ;  /* 0x000000001a197211 */ /* 0x000fe400030f0eff */
[----:B------:R-:W-:Y:S02]  /*16290*/  ISETP.LT.AND P2, PT, R2, c[0x0][0x17c], !P0 ;  /* 0x00005f0002007a0c */ /* 0x000fe40004741270 */
[----:B------:R-:W-:Y:S02]  /*162a0*/  LEA R2, P6, R27, R28, 0x1 ;  /* 0x0000001c1b027211 */ /* 0x000fe400078c08ff */
[----:B-----5:R-:W-:Y:S02]  /*162b0*/  PRMT R4, R19, 0x7632, R4 ;  /* 0x0000763213047816 */ /* 0x020fe40000000004 */
[----:B------:R-:W-:-:S02]  /*162c0*/  LOP3.LUT R26, R11, 0x5c, R15, 0xfe, !PT ;  /* 0x0000005c0b1a7812 */ /* 0x000fc400078efe0f */
[----:B----4-:R-:W-:Y:S02]  /*162d0*/  PRMT R3, R22, 0x7632, R3 ;  /* 0x0000763216037816 */ /* 0x010fe40000000003 */
[----:B------:R-:W-:Y:S01]  /*162e0*/  PRMT R8, R18, 0x7632, R8 ;  /* 0x0000763212087816 */ /* 0x000fe20000000008 */
[----:B------:R-:W4:Y:S04]  /*162f0*/  LDL.LU R22, [R1+0x44] ;  /* 0x0000440001167983 */ /* 0x000f280000300800 */
[----:B------:R0:W-:Y:S01]  /*16300*/  @P3 STG.E.U16 [R24.64], R3 ;  /* 0x0000000318003986 */ /* 0x0001e2000c101506 */
[----:B------:R-:W-:Y:S02]  /*16310*/  ISETP.LT.AND P3, PT, R26, c[0x0][0x17c], !P0 ;  /* 0x00005f001a007a0c */ /* 0x000fe40004761270 */
[----:B------:R-:W-:Y:S01]  /*16320*/  LOP3.LUT R26, R11, 0x60, R15, 0xfe, !PT ;  /* 0x000000600b1a7812 */ /* 0x000fe200078efe0f */
[----:B------:R-:W5:Y:S04]  /*16330*/  LDL.LU R19, [R1+0x74] ;  /* 0x0000740001137983 */ /* 0x000f680000300800 */
[----:B------:R-:W4:Y:S01]  /*16340*/  LDL.LU R18, [R1+0x84] ;  /* 0x0000840001127983 */ /* 0x000f220000300800 */
[----:B0-----:R-:W-:Y:S01]  /*16350*/  LEA.HI.X.SX32 R3, R27, R0, 0x1, P6 ;  /* 0x000000001b037211 */ /* 0x001fe200030f0eff */
[----:B------:R-:W-:-:S04]  /*16360*/  IMAD R25, R6, 0x4, R27 ;  /* 0x0000000406197824 */ /* 0x000fc800078e021b */
[----:B------:R0:W-:Y:S01]  /*16370*/  @P4 STG.E.U16 [R2.64], R4 ;  /* 0x0000000402004986 */ /* 0x0001e2000c101506 */
[C---:B------:R-:W-:Y:S02]  /*16380*/  LEA R24, P6, R25.reuse, R28, 0x1 ;  /* 0x0000001c19187211 */ /* 0x040fe400078c08ff */
[----:B------:R-:W-:Y:S01]  /*16390*/  ISETP.LT.AND P4, PT, R26, c[0x0][0x17c], !P0 ;  /* 0x00005f001a007a0c */ /* 0x000fe20004781270 */
[----:B0-----:R-:W-:Y:S01]  /*163a0*/  IMAD R3, R6, 0x4, R25 ;  /* 0x0000000406037824 */ /* 0x001fe200078e0219 */
[----:B------:R-:W-:-:S04]  /*163b0*/  LEA.HI.X.SX32 R25, R25, R0, 0x1, P6 ;  /* 0x0000000019197211 */ /* 0x000fc800030f0eff */
[----:B------:R-:W-:Y:S01]  /*163c0*/  LEA R2, P6, R3, R28, 0x1 ;  /* 0x0000001c03027211 */ /* 0x000fe200078c08ff */
[C---:B------:R-:W-:Y:S01]  /*163d0*/  IMAD R26, R6.reuse, 0x4, R3 ;  /* 0x00000004061a7824 */ /* 0x040fe200078e0203 */
[----:B------:R-:W-:Y:S02]  /*163e0*/  LOP3.LUT R27, R11, 0x64, R15, 0xfe, !PT ;  /* 0x000000640b1b7812 */ /* 0x000fe400078efe0f */
[----:B------:R-:W-:Y:S01]  /*163f0*/  LEA.HI.X.SX32 R3, R3, R0, 0x1, P6 ;  /* 0x0000000003037211 */ /* 0x000fe200030f0eff */
[----:B------:R0:W-:Y:S01]  /*16400*/  @P5 STG.E.U16 [R24.64], R8 ;  /* 0x0000000818005986 */ /* 0x0001e2000c101506 */
[----:B------:R-:W-:Y:S01]  /*16410*/  ISETP.LT.AND P5, PT, R27, c[0x0][0x17c], !P0 ;  /* 0x00005f001b007a0c */ /* 0x000fe200047a1270 */
[----:B------:R-:W-:Y:S01]  /*16420*/  IMAD R27, R6, 0x4, R26 ;  /* 0x00000004061b7824 */ /* 0x000fe200078e021a */
[----:B0-----:R-:W-:-:S04]  /*16430*/  LEA R24, P6, R26, R28, 0x1 ;  /* 0x0000001c1a187211 */ /* 0x001fc800078c08ff */
[----:B------:R-:W-:Y:S02]  /*16440*/  LEA.HI.X.SX32 R25, R26, R0, 0x1, P6 ;  /* 0x000000001a197211 */ /* 0x000fe400030f0eff */
[--C-:B------:R-:W-:Y:S02]  /*16450*/  LOP3.LUT R26, R11, 0x6c, R15.reuse, 0xfe, !PT ;  /* 0x0000006c0b1a7812 */ /* 0x100fe400078efe0f */
[----:B--2---:R-:W-:Y:S02]  /*16460*/  PRMT R4, R7, 0x7632, R4 ;  /* 0x0000763207047816 */ /* 0x004fe40000000004 */
[----:B------:R-:W2:Y:S04]  /*16470*/  LDL.LU R7, [R1+0xa4] ;  /* 0x0000a40001077983 */ /* 0x000ea80000300800 */
[----:B------:R0:W-:Y:S02]  /*16480*/  @P1 STG.E.U16 [R2.64], R4 ;  /* 0x0000000402001986 */ /* 0x0001e4000c101506 */
[----:B0-----:R-:W-:-:S02]  /*16490*/  LOP3.LUT R2, R11, 0x68, R15, 0xfe, !PT ;  /* 0x000000680b027812 */ /* 0x001fc400078efe0f */
[----:B---3--:R-:W-:Y:S02]  /*164a0*/  PRMT R3, R14, 0x7632, R3 ;  /* 0x000076320e037816 */ /* 0x008fe40000000003 */
[----:B------:R-:W-:Y:S01]  /*164b0*/  ISETP.LT.AND P1, PT, R2, c[0x0][0x17c], !P0 ;  /* 0x00005f0002007a0c */ /* 0x000fe20004721270 */
[----:B------:R-:W3:Y:S01]  /*164c0*/  LDL.LU R14, [R1+0x34] ;  /* 0x00003400010e7983 */ /* 0x000ee20000300800 */
[C---:B------:R-:W-:Y:S02]  /*164d0*/  LEA R2, P6, R27.reuse, R28, 0x1 ;  /* 0x0000001c1b027211 */ /* 0x040fe400078c08ff */
[----:B------:R-:W-:Y:S01]  /*164e0*/  PRMT R4, R10, 0x7632, R4 ;  /* 0x000076320a047816 */ /* 0x000fe20000000004 */
[----:B------:R0:W-:Y:S04]  /*164f0*/  @P2 STG.E.U16 [R24.64], R3 ;  /* 0x0000000318002986 */ /* 0x0001e8000c101506 */
[----:B------:R-:W2:Y:S04]  /*16500*/  LDL.LU R11, [R1+0x94] ;  /* 0x00009400010b7983 */ /* 0x000ea80000300800 */
[----:B------:R-:W2:Y:S01]  /*16510*/  LDL.LU R10, [R1+0x24] ;  /* 0x00002400010a7983 */ /* 0x000ea20000300800 */
[----:B0-----:R-:W-:Y:S01]  /*16520*/  LEA.HI.X.SX32 R3, R27, R0, 0x1, P6 ;  /* 0x000000001b037211 */ /* 0x001fe200030f0eff */
[----:B------:R-:W-:-:S02]  /*16530*/  IMAD R25, R6, 0x4, R27 ;  /* 0x0000000406197824 */ /* 0x000fc400078e021b */
[----:B------:R-:W2:Y:S03]  /*16540*/  LDL R27, [R1+0x364] ;  /* 0x00036400011b7983 */ /* 0x000ea60000100800 */
[C---:B------:R-:W-:Y:S01]  /*16550*/  LEA R24, P6, R25.reuse, R28, 0x1 ;  /* 0x0000001c19187211 */ /* 0x040fe200078c08ff */
[----:B------:R0:W-:Y:S01]  /*16560*/  @P3 STG.E.U16 [R2.64], R4 ;  /* 0x0000000402003986 */ /* 0x0001e2000c101506 */
[----:B------:R-:W-:Y:S01]  /*16570*/  ISETP.LT.AND P2, PT, R26, c[0x0][0x17c], !P0 ;  /* 0x00005f001a007a0c */ /* 0x000fe20004741270 */
[----:B0-----:R-:W-:Y:S01]  /*16580*/  IMAD R3, R6, 0x4, R25 ;  /* 0x0000000406037824 */ /* 0x001fe200078e0219 */
[----:B------:R-:W-:Y:S02]  /*16590*/  LEA.HI.X.SX32 R25, R25, R0, 0x1, P6 ;  /* 0x0000000019197211 */ /* 0x000fe400030f0eff */
[----:B------:R-:W-:Y:S02]  /*165a0*/  PRMT R4, R8, 0x7632, R4 ;  /* 0x0000763208047816 */ /* 0x000fe40000000004 */
[----:B------:R-:W-:Y:S01]  /*165b0*/  LEA R2, P6, R3, R28, 0x1 ;  /* 0x0000001c03027211 */ /* 0x000fe200078c08ff */
[----:B------:R-:W-:Y:S01]  /*165c0*/  IMAD R8, R6, 0x4, R3 ;  /* 0x0000000406087824 */ /* 0x000fe200078e0203 */
[----:B------:R-:W-:-:S02]  /*165d0*/  PRMT R12, R29, 0x7632, R12 ;  /* 0x000076321d0c7816 */ /* 0x000fc4000000000c */
[----:B------:R-:W-:-:S03]  /*165e0*/  LEA.HI.X.SX32 R3, R3, R0, 0x1, P6 ;  /* 0x0000000003037211 */ /* 0x000fc600030f0eff */
[----:B------:R0:W-:Y:S04]  /*165f0*/  @P4 STG.E.U16 [R24.64], R12 ;  /* 0x0000000c18004986 */ /* 0x0001e8000c101506 */
[----:B------:R1:W-:Y:S01]  /*16600*/  @P5 STG.E.U16 [R2.64], R4 ;  /* 0x0000000402005986 */ /* 0x0003e2000c101506 */
[----:B0-----:R-:W-:-:S04]  /*16610*/  LEA R24, P6, R8, R28, 0x1 ;  /* 0x0000001c08187211 */ /* 0x001fc800078c08ff */
[----:B------:R-:W-:Y:S02]  /*16620*/  LEA.HI.X.SX32 R25, R8, R0, 0x1, P6 ;  /* 0x0000000008197211 */ /* 0x000fe400030f0eff */
[----:B-1----:R-:W-:Y:S02]  /*16630*/  PRMT R3, R13, 0x7632, R3 ;  /* 0x000076320d037816 */ /* 0x002fe40000000003 */
[----:B------:R-:W-:Y:S01]  /*16640*/  PRMT R4, R12, 0x7632, R4 ;  /* 0x000076320c047816 */ /* 0x000fe20000000004 */
[----:B------:R-:W3:Y:S04]  /*16650*/  LDL.LU R13, [R1+0x640] ;  /* 0x00064000010d7983 */ /* 0x000ee80000300800 */
[----:B------:R0:W-:Y:S01]  /*16660*/  @P1 STG.E.U16 [R24.64], R3 ;  /* 0x0000000318001986 */ /* 0x0001e2000c101506 */
[----:B------:R-:W-:-:S03]  /*16670*/  PRMT R16, R9, 0x7632, R16 ;  /* 0x0000763209107816 */ /* 0x000fc60000000010 */
[----:B------:R-:W3:Y:S01]  /*16680*/  LDL.LU R9, [R1+0x63c] ;  /* 0x00063c0001097983 */ /* 0x000ee20000300800 */
[----:B------:R-:W-:-:S03]  /*16690*/  PRMT R20, R20, 0x7632, R20 ;  /* 0x0000763214147816 */ /* 0x000fc60000000014 */
[----:B------:R-:W3:Y:S01]  /*166a0*/  LDL R29, [R1+0x4] ;  /* 0x00000400011d7983 */ /* 0x000ee20000100800 */
[----:B--2---:R-:W-:-:S04]  /*166b0*/  LOP3.LUT R26, R27, 0x70, R15, 0xfe, !PT ;  /* 0x000000701b1a7812 */ /* 0x004fc800078efe0f */
[----:B------:R-:W-:Y:S02]  /*166c0*/  ISETP.LT.AND P3, PT, R26, c[0x0][0x17c], !P0 ;  /* 0x00005f001a007a0c */ /* 0x000fe40004761270 */
[C-C-:B------:R-:W-:Y:S02]  /*166d0*/  LOP3.LUT R26, R27.reuse, 0x74, R15.reuse, 0xfe, !PT ;  /* 0x000000741b1a7812 */ /* 0x140fe400078efe0f */
[C-C-:B------:R-:W-:Y:S02]  /*166e0*/  LOP3.LUT R2, R27.reuse, 0x78, R15.reuse, 0xfe, !PT ;  /* 0x000000781b027812 */ /* 0x140fe400078efe0f */
[----:B------:R-:W-:Y:S01]  /*166f0*/  ISETP.LT.AND P4, PT, R26, c[0x0][0x17c], !P0 ;  /* 0x00005f001a007a0c */ /* 0x000fe20004781270 */
[----:B------:R-:W-:Y:S01]  /*16700*/  IMAD R26, R6, 0x4, R8 ;  /* 0x00000004061a7824 */ /* 0x000fe200078e0208 */
[----:B------:R-:W-:Y:S02]  /*16710*/  ISETP.LT.AND P6, PT, R2, c[0x0][0x17c], !P0 ;  /* 0x00005f0002007a0c */ /* 0x000fe400047c1270 */
[----:B------:R-:W-:-:S02]  /*16720*/  LOP3.LUT R8, R27, 0x7c, R15, 0xfe, !PT ;  /* 0x0000007c1b087812 */ /* 0x000fc400078efe0f */
[----:B------:R-:W-:Y:S02]  /*16730*/  LEA R2, P5, R26, R28, 0x1 ;  /* 0x0000001c1a027211 */ /* 0x000fe400078a08ff */
[----:B------:R-:W-:Y:S01]  /*16740*/  ISETP.LT.AND P1, PT, R8, c[0x0][0x17c], !P0 ;  /* 0x00005f0008007a0c */ /* 0x000fe20004721270 */
[----:B------:R-:W-:Y:S01]  /*16750*/  IMAD R8, R6, 0x4, R26 ;  /* 0x0000000406087824 */ /* 0x000fe200078e021a */
[----:B0-----:R-:W-:Y:S02]  /*16760*/  LEA.HI.X.SX32 R3, R26, R0, 0x1, P5 ;  /* 0x000000001a037211 */ /* 0x001fe400028f0eff */
[----:B------:R-:W2:Y:S02]  /*16770*/  LDL R26, [R1+0x14] ;  /* 0x00001400011a7983 */ /* 0x000ea40000100800 */
[C---:B------:R-:W-:Y:S02]  /*16780*/  LEA R24, P5, R8.reuse, R28, 0x1 ;  /* 0x0000001c08187211 */ /* 0x040fe400078a08ff */
[----:B------:R0:W-:Y:S02]  /*16790*/  @P2 STG.E.U16 [R2.64], R4 ;  /* 0x0000000402002986 */ /* 0x0001e4000c101506 */
[----:B------:R-:W-:Y:S01]  /*167a0*/  LEA.HI.X.SX32 R25, R8, R0, 0x1, P5 ;  /* 0x0000000008197211 */ /* 0x000fe200028f0eff */
[--C-:B0-----:R-:W-:Y:S01]  /*167b0*/  IMAD R3, R6, 0x4, R8.reuse ;  /* 0x0000000406037824 */ /* 0x101fe200078e0208 */
[----:B------:R-:W-:-:S03]  /*167c0*/  PRMT R8, R4, 0x7632, R8 ;  /* 0x0000763204087816 */ /* 0x000fc60000000008 */
[----:B------:R-:W-:Y:S01]  /*167d0*/  IMAD R4, R6, 0x4, R3 ;  /* 0x0000000406047824 */ /* 0x000fe200078e0203 */
[C---:B------:R-:W-:Y:S01]  /*167e0*/  LEA R2, P5, R3.reuse, R28, 0x1 ;  /* 0x0000001c03027211 */ /* 0x040fe200078a08ff */
[----:B------:R0:W-:Y:S03]  /*167f0*/  @P3 STG.E.U16 [R24.64], R16 ;  /* 0x0000001018003986 */ /* 0x0001e6000c101506 */
[----:B------:R-:W-:Y:S02]  /*16800*/  LEA.HI.X.SX32 R3, R3, R0, 0x1, P5 ;  /* 0x0000000003037211 */ /* 0x000fe400028f0eff */
[----:B0-----:R-:W-:Y:S02]  /*16810*/  LEA R24, P5, R4, R28, 0x1 ;  /* 0x0000001c04187211 */ /* 0x001fe400078a08ff */
[----:B------:R-:W-:Y:S02]  /*16820*/  PRMT R16, R16, 0x7632, R16 ;  /* 0x0000763210107816 */ /* 0x000fe40000000010 */
[----:B------:R-:W-:Y:S01]  /*16830*/  LEA.HI.X.SX32 R25, R4, R0, 0x1, P5 ;  /* 0x0000000004197211 */ /* 0x000fe200028f0eff */
[----:B------:R-:W-:Y:S04]  /*16840*/  @P4 STG.E.U16 [R2.64], R8 ;  /* 0x0000000802004986 */ /* 0x000fe8000c101506 */
[----:B------:R0:W-:Y:S04]  /*16850*/  @P6 STG.E.U16 [R24.64], R16 ;  /* 0x0000001018006986 */ /* 0x0001e8000c101506 */
[----:B0-----:R-:W2:Y:S01]  /*16860*/  LDL R16, [R1+0x54] ;  /* 0x0000540001107983 */ /* 0x001ea20000100800 */
[C-C-:B------:R-:W-:Y:S01]  /*16870*/  LOP3.LUT R2, R27.reuse, 0x88, R15.reuse, 0xfe, !PT ;  /* 0x000000881b027812 */ /* 0x140fe200078efe0f */
[----:B------:R-:W-:Y:S01]  /*16880*/  IMAD R3, R6, 0x4, R4 ;  /* 0x0000000406037824 */ /* 0x000fe200078e0204 */
[----:B------:R-:W-:-:S02]  /*16890*/  LOP3.LUT R12, R27, 0x80, R15, 0xfe, !PT ;  /* 0x000000801b0c7812 */ /* 0x000fc400078efe0f */
[----:B------:R-:W-:Y:S01]  /*168a0*/  ISETP.LT.AND P4, PT, R2, c[0x0][0x17c], !P0 ;  /* 0x00005f0002007a0c */ /* 0x000fe20004781270 */
[----:B------:R-:W-:Y:S01]  /*168b0*/  IMAD R8, R6, 0x4, R3 ;  /* 0x0000000406087824 */ /* 0x000fe200078e0203 */
[--C-:B------:R-:W-:Y:S02]  /*168c0*/  LOP3.LUT R4, R27, 0x8c, R15.reuse, 0xfe, !PT ;  /* 0x0000008c1b047812 */ /* 0x100fe400078efe0f */
[----:B------:R-:W-:Y:S02]  /*168d0*/  LEA R2, P5, R3, R28, 0x1 ;  /* 0x0000001c03027211 */ /* 0x000fe400078a08ff */
[----:B------:R-:W-:Y:S02]  /*168e0*/  ISETP.LT.AND P2, PT, R12, c[0x0][0x17c], !P0 ;  /* 0x00005f000c007a0c */ /* 0x000fe40004741270 */
[----:B------:R-:W-:Y:S02]  /*168f0*/  LOP3.LUT R12, R27, 0x84, R15, 0xfe, !PT ;  /* 0x000000841b0c7812 */ /* 0x000fe400078efe0f */
[----:B------:R-:W-:Y:S01]  /*16900*/  ISETP.LT.AND P6, PT, R4, c[0x0][0x17c], !P0 ;  /* 0x00005f0004007a0c */ /* 0x000fe200047c1270 */
[----:B------:R-:W-:Y:S01]  /*16910*/  IMAD R4, R6, 0x4, R8 ;  /* 0x0000000406047824 */ /* 0x000fe200078e0208 */
[----:B------:R-:W-:-:S02]  /*16920*/  LEA.HI.X.SX32 R3, R3, R0, 0x1, P5 ;  /* 0x0000000003037211 */ /* 0x000fc400028f0eff */
[----:B------:R-:W-:Y:S02]  /*16930*/  LEA R24, P5, R8, R28, 0x1 ;  /* 0x0000001c08187211 */ /* 0x000fe400078a08ff */
[----:B------:R-:W-:Y:S01]  /*16940*/  ISETP.LT.AND P3, PT, R12, c[0x0][0x17c], !P0 ;  /* 0x00005f000c007a0c */ /* 0x000fe20004761270 */
[----:B------:R0:W-:Y:S01]  /*16950*/  @P1 STG.E.U16 [R2.64], R20 ;  /* 0x0000001402001986 */ /* 0x0001e2000c101506 */
[----:B------:R-:W-:Y:S01]  /*16960*/  LEA.HI.X.SX32 R25, R8, R0, 0x1, P5 ;  /* 0x0000000008197211 */ /* 0x000fe200028f0eff */
[----:B------:R-:W-:Y:S01]  /*16970*/  IMAD R8, R6, 0x4, R4 ;  /* 0x0000000406087824 */ /* 0x000fe200078e0204 */
[----:B0-----:R-:W-:-:S04]  /*16980*/  LEA R2, P5, R4, R28, 0x1 ;  /* 0x0000001c04027211 */ /* 0x001fc800078a08ff */
[----:B------:R-:W-:Y:S01]  /*16990*/  LEA.HI.X.SX32 R3, R4, R0, 0x1, P5 ;  /* 0x0000000004037211 */ /* 0x000fe200028f0eff */
[----:B------:R0:W-:Y:S01]  /*169a0*/  @P2 STG.E.U16 [R24.64], R23 ;  /* 0x0000001718002986 */ /* 0x0001e2000c101506 */
[----:B------:R-:W-:-:S03]  /*169b0*/  LOP3.LUT R4, R27, 0x98, R15, 0xfe, !PT ;  /* 0x000000981b047812 */ /* 0x000fc600078efe0f */
[----:B----4-:R1:W-:Y:S01]  /*169c0*/  @P3 STG.E.U16 [R2.64], R22 ;  /* 0x0000001602003986 */ /* 0x0103e2000c101506 */
[----:B------:R-:W-:Y:S02]  /*169d0*/  LOP3.LUT R12, R27, 0x90, R15, 0xfe, !PT ;  /* 0x000000901b0c7812 */ /* 0x000fe400078efe0f */
[----:B------:R-:W-:Y:S02]  /*169e0*/  ISETP.LT.AND P3, PT, R4, c[0x0][0x17c], !P0 ;  /* 0x00005f0004007a0c */ /* 0x000fe40004761270 */
[----:B0-----:R-:W-:Y:S01]  /*169f0*/  LEA R24, P5, R8, R28, 0x1 ;  /* 0x0000001c08187211 */ /* 0x001fe200078a08ff */
[----:B-1----:R-:W-:-:S03]  /*16a00*/  IMAD R3, R6, 0x4, R8 ;  /* 0x0000000406037824 */ /* 0x002fc600078e0208 */
[----:B------:R-:W-:Y:S02]  /*16a10*/  LEA.HI.X.SX32 R25, R8, R0, 0x1, P5 ;  /* 0x0000000008197211 */ /* 0x000fe400028f0eff */
[----:B------:R-:W-:Y:S01]  /*16a20*/  ISETP.LT.AND P1, PT, R12, c[0x0][0x17c], !P0 ;  /* 0x00005f000c007a0c */ /* 0x000fe20004721270 */
[----:B------:R-:W-:Y:S01]  /*16a30*/  IMAD R4, R6, 0x4, R3 ;  /* 0x0000000406047824 */ /* 0x000fe200078e0203 */
[----:B------:R-:W-:Y:S02]  /*16a40*/  LEA R2, P5, R3, R28, 0x1 ;  /* 0x0000001c03027211 */ /* 0x000fe400078a08ff */
[C-C-:B------:R-:W-:Y:S02]  /*16a50*/  LOP3.LUT R12, R27.reuse, 0x94, R15.reuse, 0xfe, !PT ;  /* 0x000000941b0c7812 */ /* 0x140fe400078efe0f */
[----:B------:R-:W-:Y:S01]  /*16a60*/  LOP3.LUT R8, R27, 0x9c, R15, 0xfe, !PT ;  /* 0x0000009c1b087812 */ /* 0x000fe200078efe0f */
[----:B-----5:R0:W-:Y:S01]  /*16a70*/  @P4 STG.E.U16 [R24.64], R19 ;  /* 0x0000001318004986 */ /* 0x0201e2000c101506 */
[----:B------:R-:W-:-:S02]  /*16a80*/  LEA.HI.X.SX32 R3, R3, R0, 0x1, P5 ;  /* 0x0000000003037211 */ /* 0x000fc400028f0eff */
[----:B------:R-:W-:Y:S02]  /*16a90*/  ISETP.LT.AND P2, PT, R12, c[0x0][0x17c], !P0 ;  /* 0x00005f000c007a0c */ /* 0x000fe40004741270 */
[----:B------:R-:W-:Y:S01]  /*16aa0*/  ISETP.LT.AND P4, PT, R8, c[0x0][0x17c], !P0 ;  /* 0x00005f0008007a0c */ /* 0x000fe20004781270 */
[----:B------:R-:W-:Y:S01]  /*16ab0*/  IMAD R8, R6, 0x4, R4 ;  /* 0x0000000406087824 */ /* 0x000fe200078e0204 */
[----:B------:R-:W-:Y:S02]  /*16ac0*/  LOP3.LUT R12, R27, 0xa0, R15, 0xfe, !PT ;  /* 0x000000a01b0c7812 */ /* 0x000fe400078efe0f */
[C---:B0-----:R-:W-:Y:S01]  /*16ad0*/  LEA R24, P5, R4.reuse, R28, 0x1 ;  /* 0x0000001c04187211 */ /* 0x041fe200078a08ff */
[----:B------:R0:W-:Y:S03]  /*16ae0*/  @P6 STG.E.U16 [R2.64], R18 ;  /* 0x0000001202006986 */ /* 0x0001e6000c101506 */
[----:B------:R-:W-:-:S02]  /*16af0*/  LEA.HI.X.SX32 R25, R4, R0, 0x1, P5 ;  /* 0x0000000004197211 */ /* 0x000fc400028f0eff */
[----:B------:R-:W-:Y:S01]  /*16b00*/  ISETP.LT.AND P5, PT, R12, c[0x0][0x17c], !P0 ;  /* 0x00005f000c007a0c */ /* 0x000fe200047a1270 */
[----:B------:R-:W-:Y:S01]  /*16b10*/  IMAD R12, R6, 0x4, R8 ;  /* 0x00000004060c7824 */ /* 0x000fe200078e0208 */
[----:B------:R-:W-:Y:S01]  /*16b20*/  LOP3.LUT R4, R27, 0xa4, R15, 0xfe, !PT ;  /* 0x000000a41b047812 */ /* 0x000fe200078efe0f */
[----:B------:R1:W-:Y:S01]  /*16b30*/  @P1 STG.E.U16 [R24.64], R7 ;  /* 0x0000000718001986 */ /* 0x0003e2000c101506 */
[----:B0-----:R-:W-:Y:S02]  /*16b40*/  LEA R2, P6, R8, R28, 0x1 ;  /* 0x0000001c08027211 */ /* 0x001fe400078c08ff */
[----:B------:R-:W-:Y:S01]  /*16b50*/  ISETP.LT.AND P1, PT, R4, c[0x0][0x17c], !P0 ;  /* 0x00005f0004007a0c */ /* 0x000fe20004721270 */
[----:B------:R-:W-:Y:S01]  /*16b60*/  IMAD R4, R6, 0x4, R12 ;  /* 0x0000000406047824 */ /* 0x000fe200078e020c */
[----:B------:R-:W-:Y:S02]  /*16b70*/  LEA.HI.X.SX32 R3, R8, R0, 0x1, P6 ;  /* 0x0000000008037211 */ /* 0x000fe400030f0eff */
[----:B-1----:R-:W-:-:S03]  /*16b80*/  LEA R24, P6, R12, R28, 0x1 ;  /* 0x0000001c0c187211 */ /* 0x002fc600078c08ff */
[----:B---3--:R0:W-:Y:S01]  /*16b90*/  @P2 STG.E.U16 [R2.64], R14 ;  /* 0x0000000e02002986 */ /* 0x0081e2000c101506 */
[----:B------:R-:W-:Y:S02]  /*16ba0*/  LOP3.LUT R8, R27, 0xa8, R15, 0xfe, !PT ;  /* 0x000000a81b087812 */ /* 0x000fe400078efe0f */
[----:B------:R-:W-:Y:S02]  /*16bb0*/  LEA.HI.X.SX32 R25, R12, R0, 0x1, P6 ;  /* 0x000000000c197211 */ /* 0x000fe400030f0eff */
[----:B------:R-:W-:Y:S01]  /*16bc0*/  ISETP.LT.AND P2, PT, R8, c[0x0][0x17c], !P0 ;  /* 0x00005f0008007a0c */ /* 0x000fe20004741270 */
[----:B------:R-:W-:Y:S01]  /*16bd0*/  IMAD R8, R6, 0x4, R4 ;  /* 0x0000000406087824 */ /* 0x000fe200078e0204 */
[----:B0-----:R-:W-:-:S04]  /*16be0*/  LEA R2, P6, R4, R28, 0x1 ;  /* 0x0000001c04027211 */ /* 0x001fc800078c08ff */
[----:B------:R-:W-:Y:S01]  /*16bf0*/  LEA.HI.X.SX32 R3, R4, R0, 0x1, P6 ;  /* 0x0000000004037211 */ /* 0x000fe200030f0eff */
[----:B------:R0:W-:Y:S01]  /*16c00*/  @P3 STG.E.U16 [R24.64], R11 ;  /* 0x0000000b18003986 */ /* 0x0001e2000c101506 */
[----:B------:R-:W-:-:S03]  /*16c10*/  LOP3.LUT R4, R27, 0xb0, R15, 0xfe, !PT ;  /* 0x000000b01b047812 */ /* 0x000fc600078efe0f */
[----:B------:R1:W-:Y:S01]  /*16c20*/  @P4 STG.E.U16 [R2.64], R10 ;  /* 0x0000000a02004986 */ /* 0x0003e2000c101506 */
[----:B------:R-:W-:Y:S02]  /*16c30*/  ISETP.LT.AND P4, PT, R4, c[0x0][0x17c], !P0 ;  /* 0x00005f0004007a0c */ /* 0x000fe40004781270 */
[----:B0-----:R-:W-:Y:S01]  /*16c40*/  LEA R24, P6, R8, R28, 0x1 ;  /* 0x0000001c08187211 */ /* 0x001fe200078c08ff */
[----:B-1----:R-:W-:-:S03]  /*16c50*/  IMAD R3, R6, 0x4, R8 ;  /* 0x0000000406037824 */ /* 0x002fc600078e0208 */
[----:B------:R-:W-:Y:S02]  /*16c60*/  LEA.HI.X.SX32 R25, R8, R0, 0x1, P6 ;  /* 0x0000000008197211 */ /* 0x000fe400030f0eff */
[----:B------:R-:W-:Y:S01]  /*16c70*/  LOP3.LUT R8, R27, 0xb4, R15, 0xfe, !PT ;  /* 0x000000b41b087812 */ /* 0x000fe200078efe0f */
[----:B------:R-:W-:Y:S01]  /*16c80*/  IMAD R4, R6, 0x4, R3 ;  /* 0x0000000406047824 */ /* 0x000fe200078e0203 */
[----:B------:R-:W-:Y:S02]  /*16c90*/  LEA R2, P6, R3, R28, 0x1 ;  /* 0x0000001c03027211 */ /* 0x000fe400078c08ff */
[----:B------:R-:W-:Y:S02]  /*16ca0*/  LOP3.LUT R12, R27, 0xac, R15, 0xfe, !PT ;  /* 0x000000ac1b0c7812 */ /* 0x000fe400078efe0f */
[----:B------:R-:W-:Y:S02]  /*16cb0*/  LEA.HI.X.SX32 R3, R3, R0, 0x1, P6 ;  /* 0x0000000003037211 */ /* 0x000fe400030f0eff */
[----:B------:R-:W-:Y:S01]  /*16cc0*/  ISETP.LT.AND P3, PT, R12, c[0x0][0x17c], !P0 ;  /* 0x00005f000c007a0c */ /* 0x000fe20004761270 */
[----:B------:R-:W-:Y:S04]  /*16cd0*/  STL [R1+0x638], R13 ;  /* 0x0006380d01007387 */ /* 0x000fe80000100800 */
[----:B--2---:R0:W-:Y:S01]  /*16ce0*/  @P5 STG.E.U16 [R24.64], R16 ;  /* 0x0000001018005986 */ /* 0x0041e2000c101506 */
[----:B------:R-:W-:Y:S01]  /*16cf0*/  ISETP.LT.AND P5, PT, R8, c[0x0][0x17c], !P0 ;  /* 0x00005f0008007a0c */ /* 0x000fe200047a1270 */
[----:B------:R-:W-:-:S02]  /*16d00*/  IMAD R8, R6, 0x4, R4 ;  /* 0x0000000406087824 */ /* 0x000fc400078e0204 */
[----:B------:R1:W-:Y:S01]  /*16d10*/  @P1 STG.E.U16 [R2.64], R9 ;  /* 0x0000000902001986 */ /* 0x0003e2000c101506 */
[----:B0-----:R-:W-:-:S04]  /*16d20*/  LEA R24, P6, R4, R28, 0x1 ;  /* 0x0000001c04187211 */ /* 0x001fc800078c08ff */
[----:B------:R-:W-:Y:S02]  /*16d30*/  LEA.HI.X.SX32 R25, R4, R0, 0x1, P6 ;  /* 0x0000000004197211 */ /* 0x000fe400030f0eff */
[----:B-1----:R-:W-:-:S04]  /*16d40*/  LEA R2, P6, R8, R28, 0x1 ;  /* 0x0000001c08027211 */ /* 0x002fc800078c08ff */
[----:B------:R-:W-:Y:S01]  /*16d50*/  LEA.HI.X.SX32 R3, R8, R0, 0x1, P6 ;  /* 0x0000000008037211 */ /* 0x000fe200030f0eff */
[----:B------:R-:W-:Y:S04]  /*16d60*/  @P2 STG.E.U16 [R24.64], R26 ;  /* 0x0000001a18002986 */ /* 0x000fe8000c101506 */
[----:B------:R0:W-:Y:S04]  /*16d70*/  @P3 STG.E.U16 [R2.64], R13 ;  /* 0x0000000d02003986 */ /* 0x0001e8000c101506 */
[----:B0-----:R-:W2:Y:S01]  /*16d80*/  LDL.LU R13, [R1+0x364] ;  /* 0x00036400010d7983 */ /* 0x001ea20000300800 */
[----:B------:R-:W-:-:S02]  /*16d90*/  LOP3.LUT R12, R27, 0xb8, R15, 0xfe, !PT ;  /* 0x000000b81b0c7812 */ /* 0x000fc400078efe0f */
[----:B------:R-:W-:Y:S02]  /*16da0*/  LOP3.LUT R4, R27, 0xbc, R15, 0xfe, !PT ;  /* 0x000000bc1b047812 */ /* 0x000fe400078efe0f */
[----:B------:R-:W-:Y:S01]  /*16db0*/  ISETP.LT.AND P1, PT, R12, c[0x0][0x17c], !P0 ;  /* 0x00005f000c007a0c */ /* 0x000fe20004721270 */
[----:B------:R-:W-:Y:S01]  /*16dc0*/  IMAD R12, R6, 0x4, R8 ;  /* 0x00000004060c7824 */ /* 0x000fe200078e0208 */
[----:B------:R-:W-:-:S03]  /*16dd0*/  ISETP.LT.AND P2, PT, R4, c[0x0][0x17c], !P0 ;  /* 0x00005f0004007a0c */ /* 0x000fc60004741270 */
[----:B------:R-:W-:Y:S01]  /*16de0*/  IMAD R4, R6, 0x4, R12 ;  /* 0x0000000406047824 */ /* 0x000fe200078e020c */
[C---:B------:R-:W-:Y:S02]  /*16df0*/  LEA R24, P6, R12.reuse, R28, 0x1 ;  /* 0x0000001c0c187211 */ /* 0x040fe400078c08ff */
[----:B------:R-:W-:Y:S02]  /*16e00*/  LOP3.LUT R8, R27, 0xc0, R15, 0xfe, !PT ;  /* 0x000000c01b087812 */ /* 0x000fe400078efe0f */
[----:B------:R-:W-:Y:S02]  /*16e10*/  LEA.HI.X.SX32 R25, R12, R0, 0x1, P6 ;  /* 0x000000000c197211 */ /* 0x000fe400030f0eff */
[----:B------:R-:W-:Y:S02]  /*16e20*/  LEA R2, P6, R4, R28, 0x1 ;  /* 0x0000001c04027211 */ /* 0x000fe400078c08ff */
[----:B------:R-:W-:Y:S01]  /*16e30*/  ISETP.LT.AND P3, PT, R8, c[0x0][0x17c], !P0 ;  /* 0x00005f0008007a0c */ /* 0x000fe20004761270 */
[----:B------:R-:W-:Y:S01]  /*16e40*/  IMAD R8, R6, 0x4, R4 ;  /* 0x0000000406087824 */ /* 0x000fe200078e0204 */
[----:B------:R-:W-:Y:S01]  /*16e50*/  LEA.HI.X.SX32 R3, R4, R0, 0x1, P6 ;  /* 0x0000000004037211 */ /* 0x000fe200030f0eff */
[----:B------:R0:W-:Y:S04]  /*16e60*/  @P4 STG.E.U16 [R24.64], R29 ;  /* 0x0000001d18004986 */ /* 0x0001e8000c101506 */
[----:B------:R1:W-:Y:S01]  /*16e70*/  @P5 STG.E.U16 [R2.64], R5 ;  /* 0x0000000502005986 */ /* 0x0003e2000c101506 */
[----:B0-----:R-:W-:Y:S01]  /*16e80*/  LEA R24, P6, R8, R28, 0x1 ;  /* 0x0000001c08187211 */ /* 0x001fe200078c08ff */
[----:B-1----:R-:W-:-:S03]  /*16e90*/  IMAD R3, R6, 0x4, R8 ;  /* 0x0000000406037824 */ /* 0x002fc600078e0208 */
[----:B------:R-:W-:Y:S02]  /*16ea0*/  LEA.HI.X.SX32 R25, R8, R0, 0x1, P6 ;  /* 0x0000000008197211 */ /* 0x000fe400030f0eff */
[----:B------:R-:W-:-:S03]  /*16eb0*/  LEA R2, P6, R3, R28, 0x1 ;  /* 0x0000001c03027211 */ /* 0x000fc600078c08ff */
[----:B------:R0:W-:Y:S01]  /*16ec0*/  @P1 STG.E.U16 [R24.64], R17 ;  /* 0x0000001118001986 */ /* 0x0001e2000c101506 */
[----:B------:R-:W-:Y:S02]  /*16ed0*/  PRMT R5, R23, 0x7632, R5 ;  /* 0x0000763217057816 */ /* 0x000fe40000000005 */
[----:B------:R-:W-:Y:S02]  /*16ee0*/  PRMT R9, R18, 0x7632, R9 ;  /* 0x0000763212097816 */ /* 0x000fe40000000009 */
[C-C-:B--2---:R-:W-:Y:S02]  /*16ef0*/  LOP3.LUT R4, R13.reuse, 0xc8, R15.reuse, 0xfe, !PT ;  /* 0x000000c80d047812 */ /* 0x144fe400078efe0f */
[C---:B------:R-:W-:Y:S02]  /*16f00*/  LOP3.LUT R8, R13.reuse, 0xcc, R15, 0xfe, !PT ;  /* 0x000000cc0d087812 */ /* 0x040fe400078efe0f */
[----:B------:R-:W-:Y:S01]  /*16f10*/  ISETP.LT.AND P5, PT, R4, c[0x0][0x17c], !P0 ;  /* 0x00005f0004007a0c */ /* 0x000fe200047a1270 */
[----:B------:R-:W-:Y:S01]  /*16f20*/  IMAD R4, R6, 0x4, R3 ;  /* 0x0000000406047824 */ /* 0x000fe200078e0203 */
[----:B------:R-:W-:-:S02]  /*16f30*/  LOP3.LUT R12, R13, 0xc4, R15, 0xfe, !PT ;  /* 0x000000c40d0c7812 */ /* 0x000fc400078efe0f */
[----:B------:R-:W-:Y:S02]  /*16f40*/  LEA.HI.X.SX32 R3, R3, R0, 0x1, P6 ;  /* 0x0000000003037211 */ /* 0x000fe400030f0eff */
[----:B------:R-:W-:Y:S01]  /*16f50*/  ISETP.LT.AND P1, PT, R8, c[0x0][0x17c], !P0 ;  /* 0x00005f0008007a0c */ /* 0x000fe20004721270 */
[----:B------:R-:W-:Y:S01]  /*16f60*/  IMAD R8, R6, 0x4, R4 ;  /* 0x0000000406087824 */ /* 0x000fe200078e0204 */
[----:B0-----:R-:W-:Y:S02]  /*16f70*/  LEA R24, P6, R4, R28, 0x1 ;  /* 0x0000001c04187211 */ /* 0x001fe400078c08ff */
[----:B------:R-:W-:Y:S01]  /*16f80*/  ISETP.LT.AND P4, PT, R12, c[0x0][0x17c], !P0 ;  /* 0x00005f000c007a0c */ /* 0x000fe20004781270 */
[----:B------:R0:W-:Y:S01]  /*16f90*/  @P2 STG.E.U16 [R2.64], R21 ;  /* 0x0000001502002986 */ /* 0x0001e2000c101506 */
[----:B------:R-:W-:Y:S01]  /*16fa0*/  LEA.HI.X.SX32 R25, R4, R0, 0x1, P6 ;  /* 0x0000000004197211 */ /* 0x000fe200030f0eff */
[----:B------:R-:W-:-:S04]  /*16fb0*/  IMAD R4, R6, 0x4, R8 ;  /* 0x0000000406047824 */ /* 0x000fc800078e0208 */
[----:B------:R1:W-:Y:S01]  /*16fc0*/  @P3 STG.E.U16 [R24.64], R5 ;  /* 0x0000000518003986 */ /* 0x0003e2000c101506 */
[----:B0-----:R-:W-:-:S04]  /*16fd0*/  LEA R2, P6, R8, R28, 0x1 ;  /* 0x0000001c08027211 */ /* 0x001fc800078c08ff */
[----:B------:R-:W-:Y:S02]  /*16fe0*/  LEA.HI.X.SX32 R3, R8, R0, 0x1, P6 ;  /* 0x0000000008037211 */ /* 0x000fe400030f0eff */
[----:B-1----:R-:W-:Y:S02]  /*16ff0*/  PRMT R5, R22, 0x7632, R5 ;  /* 0x0000763216057816 */ /* 0x002fe40000000005 */
[C-C-:B------:R-:W-:Y:S02]  /*17000*/  LOP3.LUT R8, R13.reuse, 0xd8, R15.reuse, 0xfe, !PT ;  /* 0x000000d80d087812 */ /* 0x140fe400078efe0f */
[----:B------:R-:W-:Y:S01]  /*17010*/  LEA R24, P6, R4, R28, 0x1 ;  /* 0x0000001c04187211 */ /* 0x000fe200078c08ff */
[----:B------:R0:W-:Y:S01]  /*17020*/  @P4 STG.E.U16 [R2.64], R5 ;  /* 0x0000000502004986 */ /* 0x0001e2000c101506 */
[----:B------:R-:W-:Y:S02]  /*17030*/  LOP3.LUT R12, R13, 0xd0, R15, 0xfe, !PT ;  /* 0x000000d00d0c7812 */ /* 0x000fe400078efe0f */
[----:B------:R-:W-:-:S02]  /*17040*/  ISETP.LT.AND P4, PT, R8, c[0x0][0x17c], !P0 ;  /* 0x00005f0008007a0c */ /* 0x000fc40004781270 */
[----:B------:R-:W-:Y:S01]  /*17050*/  LEA.HI.X.SX32 R25, R4, R0, 0x1, P6 ;  /* 0x0000000004197211 */ /* 0x000fe200030f0eff */
[----:B0-----:R-:W-:Y:S01]  /*17060*/  IMAD R3, R6, 0x4, R4 ;  /* 0x0000000406037824 */ /* 0x001fe200078e0204 */
[----:B------:R-:W-:Y:S02]  /*17070*/  PRMT R5, R19, 0x7632, R5 ;  /* 0x0000763213057816 */ /* 0x000fe40000000005 */
[----:B------:R-:W-:Y:S01]  /*17080*/  ISETP.LT.AND P2, PT, R12, c[0x0][0x17c], !P0 ;  /* 0x00005f000c007a0c */ /* 0x000fe20004741270 */
[----:B------:R-:W-:Y:S01]  /*17090*/  IMAD R8, R6, 0x4, R3 ;  /* 0x0000000406087824 */ /* 0x000fe200078e0203 */
[----:B------:R-:W-:Y:S02]  /*170a0*/  LEA R2, P6, R3, R28, 0x1 ;  /* 0x0000001c03027211 */ /* 0x000fe400078c08ff */
[C-C-:B------:R-:W-:Y:S01]  /*170b0*/  LOP3.LUT R4, R13.reuse, 0xdc, R15.reuse, 0xfe, !PT ;  /* 0x000000dc0d047812 */ /* 0x140fe200078efe0f */
[----:B------:R0:W-:Y:S01]  /*170c0*/  @P5 STG.E.U16 [R24.64], R5 ;  /* 0x0000000518005986 */ /* 0x0001e2000c101506 */
[----:B------:R-:W-:-:S02]  /*170d0*/  LOP3.LUT R12, R13, 0xd4, R15, 0xfe, !PT ;  /* 0x000000d40d0c7812 */ /* 0x000fc400078efe0f */
[----:B------:R-:W-:Y:S02]  /*170e0*/  LEA.HI.X.SX32 R3, R3, R0, 0x1, P6 ;  /* 0x0000000003037211 */ /* 0x000fe400030f0eff */
[----:B------:R-:W-:Y:S01]  /*170f0*/  ISETP.LT.AND P5, PT, R4, c[0x0][0x17c], !P0 ;  /* 0x00005f0004007a0c */ /* 0x000fe200047a1270 */
[----:B------:R-:W-:Y:S01]  /*17100*/  IMAD R4, R6, 0x4, R8 ;  /* 0x0000000406047824 */ /* 0x000fe200078e0208 */
[----:B------:R-:W-:Y:S02]  /*17110*/  ISETP.LT.AND P3, PT, R12, c[0x0][0x17c], !P0 ;  /* 0x00005f000c007a0c */ /* 0x000fe40004761270 */
[C---:B0-----:R-:W-:Y:S01]  /*17120*/  LEA R24, P6, R8.reuse, R28, 0x1 ;  /* 0x0000001c08187211 */ /* 0x041fe200078c08ff */
[----:B------:R0:W-:Y:S01]  /*17130*/  @P1 STG.E.U16 [R2.64], R9 ;  /* 0x0000000902001986 */ /* 0x0001e2000c101506 */
[----:B------:R-:W-:Y:S02]  /*17140*/  PRMT R5, R7, 0x7632, R5 ;  /* 0x0000763207057816 */ /* 0x000fe40000000005 */
[----:B------:R-:W-:Y:S01]  /*17150*/  LEA.HI.X.SX32 R25, R8, R0, 0x1, P6 ;  /* 0x0000000008197211 */ /* 0x000fe200030f0eff */
[----:B------:R-:W-:-:S04]  /*17160*/  IMAD R8, R6, 0x4, R4 ;  /* 0x0000000406087824 */ /* 0x000fc800078e0204 */
[----:B------:R1:W-:Y:S01]  /*17170*/  @P2 STG.E.U16 [R24.64], R5 ;  /* 0x0000000518002986 */ /* 0x0003e2000c101506 */
[----:B0-----:R-:W-:-:S04]  /*17180*/  LEA R2, P1, R4, R28, 0x1 ;  /* 0x0000001c04027211 */ /* 0x001fc800078208ff */
[----:B------:R-:W-:Y:S01]  /*17190*/  LEA.HI.X.SX32 R3, R4, R0, 0x1, P1 ;  /* 0x0000000004037211 */ /* 0x000fe200008f0eff */
[----:B------:R-:W-:Y:S01]  /*171a0*/  IMAD R4, R6, 0x4, R8 ;  /* 0x0000000406047824 */ /* 0x000fe200078e0208 */
[C---:B------:R-:W-:Y:S02]  /*171b0*/  LOP3.LUT R6, R13.reuse, 0x10c, R15, 0xfe, !PT ;  /* 0x0000010c0d067812 */ /* 0x040fe400078efe0f */
[----:B-1----:R-:W-:Y:S02]  /*171c0*/  PRMT R5, R14, 0x7632, R5 ;  /* 0x000076320e057816 */ /* 0x002fe40000000005 */
[C-C-:B------:R-:W-:Y:S01]  /*171d0*/  LOP3.LUT R7, R13.reuse, 0x110, R15.reuse, 0xfe, !PT ;  /* 0x000001100d077812 */ /* 0x140fe200078efe0f */
[----:B------:R0:W-:Y:S04]  /*171e0*/  STL [R1], R6 ;  /* 0x0000000601007387 */ /* 0x0001e80000100800 */
[----:B------:R1:W-:Y:S04]  /*171f0*/  @P3 STG.E.U16 [R2.64], R5 ;  /* 0x0000000502003986 */ /* 0x0003e8000c101506 */
[----:B------:R2:W-:Y:S01]  /*17200*/  STL [R1+0x10], R7 ;  /* 0x0000100701007387 */ /* 0x0005e20000100800 */
[----:B0-----:R-:W-:-:S02]  /*17210*/  LOP3.LUT R6, R13, 0x118, R15, 0xfe, !PT ;  /* 0x000001180d067812 */ /* 0x001fc400078efe0f */
[----:B-1----:R-:W-:Y:S02]  /*17220*/  PRMT R3, R10, 0x7632, R3 ;  /* 0x000076320a037816 */ /* 0x002fe40000000003 */
[C-C-:B------:R-:W-:Y:S02]  /*17230*/  LOP3.LUT R10, R13.reuse, 0x114, R15.reuse, 0xfe, !PT ;  /* 0x000001140d0a7812 */ /* 0x140fe400078efe0f */
[----:B--2---:R-:W-:-:S03]  /*17240*/  LOP3.LUT R7, R13, 0x11c, R15, 0xfe, !PT ;  /* 0x0000011c0d077812 */ /* 0x004fc600078efe0f */
[----:B------:R0:W-:Y:S04]  /*17250*/  STL [R1+0x20], R10 ;  /* 0x0000200a01007387 */ /* 0x0001e80000100800 */
[----:B------:R1:W-:Y:S04]  /*17260*/  STL [R1+0x24], R6 ;  /* 0x0000240601007387 */ /* 0x0003e80000100800 */
[----:B------:R2:W-:Y:S01]  /*17270*/  STL [R1+0x30], R7 ;  /* 0x0000300701007387 */ /* 0x0005e20000100800 */
[C-C-:B0-----:R-:W-:Y:S02]  /*17280*/  LOP3.LUT R10, R13.reuse, 0x120, R15.reuse, 0xfe, !PT ;  /* 0x000001200d0a7812 */ /* 0x141fe400078efe0f */
[----:B-1----:R-:W-:-:S03]  /*17290*/  LOP3.LUT R6, R13, 0x124, R15, 0xfe, !PT ;  /* 0x000001240d067812 */ /* 0x002fc600078efe0f */
[----:B------:R-:W-:Y:S01]  /*172a0*/  STL [R1+0x34], R10 ;  /* 0x0000340a01007387 */ /* 0x000fe20000100800 */
[----:B--2---:R-:W-:-:S03]  /*172b0*/  LOP3.LUT R7, R13, 0x128, R15, 0xfe, !PT ;  /* 0x000001280d077812 */ /* 0x004fc600078efe0f */
[----:B------:R0:W-:Y:S04]  /*172c0*/  STL [R1+0x40], R6 ;  /* 0x0000400601007387 */ /* 0x0001e80000100800 */
[----:B------:R1:W-:Y:S01]  /*172d0*/  STL [R1+0x44], R7 ;  /* 0x0000440701007387 */ /* 0x0003e20000100800 */
[C-C-:B0-----:R-:W-:Y:S02]  /*172e0*/  LOP3.LUT R6, R13.reuse, 0x130, R15.reuse, 0xfe, !PT ;  /* 0x000001300d067812 */ /* 0x141fe400078efe0f */
[----:B-1----:R-:W-:-:S03]  /*172f0*/  LOP3.LUT R7, R13, 0x138, R15, 0xfe, !PT ;  /* 0x000001380d077812 */ /* 0x002fc600078efe0f */
[----:B------:R-:W-:Y:S04]  /*17300*/  STL [R1+0x60], R6 ;  /* 0x0000600601007387 */ /* 0x000fe80000100800 */
[----:B------:R0:W-:Y:S01]  /*17310*/  STL [R1+0x70], R7 ;  /* 0x0000700701007387 */ /* 0x0001e20000100800 */
[----:B------:R-:W-:Y:S02]  /*17320*/  PRMT R9, R11, 0x7632, R9 ;  /* 0x000076320b097816 */ /* 0x000fe40000000009 */
[C-C-:B------:R-:W-:Y:S02]  /*17330*/  LOP3.LUT R19, R13.reuse, 0x14c, R15.reuse, 0xfe, !PT ;  /* 0x0000014c0d137812 */ /* 0x140fe400078efe0f */
[C-C-:B------:R-:W-:Y:S02]  /*17340*/  LOP3.LUT R11, R13.reuse, 0x150, R15.reuse, 0xfe, !PT ;  /* 0x000001500d0b7812 */ /* 0x140fe400078efe0f */
[----:B0-----:R-:W-:-:S05]  /*17350*/  LOP3.LUT R7, R13, 0x148, R15, 0xfe, !PT ;  /* 0x000001480d077812 */ /* 0x001fca00078efe0f */
[----:B------:R0:W-:Y:S04]  /*17360*/  STL [R1+0x90], R7 ;  /* 0x0000900701007387 */ /* 0x0001e80000100800 */
[----:B------:R1:W-:Y:S01]  /*17370*/  STL [R1+0x94], R19 ;  /* 0x0000941301007387 */ /* 0x0003e20000100800 */
[----:B0-----:R-:W-:-:S03]  /*17380*/  LOP3.LUT R7, R13, 0x154, R15, 0xfe, !PT ;  /* 0x000001540d077812 */ /* 0x001fc600078efe0f */
[----:B------:R0:W-:Y:S01]  /*17390*/  STL [R1+0xa0], R11 ;  /* 0x0000a00b01007387 */ /* 0x0001e20000100800 */
[----:B-1----:R-:W-:-:S03]  /*173a0*/  LOP3.LUT R19, R13, 0x158, R15, 0xfe, !PT ;  /* 0x000001580d137812 */ /* 0x002fc600078efe0f */
[----:B------:R1:W-:Y:S01]  /*173b0*/  STL [R1+0xa4], R7 ;  /* 0x0000a40701007387 */ /* 0x0003e20000100800 */
[----:B0-----:R-:W-:-:S03]  /*173c0*/  LOP3.LUT R11, R13, 0x15c, R15, 0xfe, !PT ;  /* 0x0000015c0d0b7812 */ /* 0x001fc600078efe0f */
[----:B------:R0:W-:Y:S01]  /*173d0*/  STL [R1+0xb0], R19 ;  /* 0x0000b01301007387 */ /* 0x0001e20000100800 */
[----:B-1----:R-:W-:-:S03]  /*173e0*/  LOP3.LUT R7, R13, 0x160, R15, 0xfe, !PT ;  /* 0x000001600d077812 */ /* 0x002fc600078efe0f */
[----:B------:R1:W-:Y:S04]  /*173f0*/  STL [R1+0xb4], R11 ;  /* 0x0000b40b01007387 */ /* 0x0003e80000100800 */
[----:B------:R2:W-:Y:S01]  /*17400*/  STL [R1+0xb8], R7 ;  /* 0x0000b80701007387 */ /* 0x0005e20000100800 */
[C-C-:B0-----:R-:W-:Y:S02]  /*17410*/  LOP3.LUT R19, R13.reuse, 0x164, R15.reuse, 0xfe, !PT ;  /* 0x000001640d137812 */ /* 0x141fe400078efe0f */
[----:B-1----:R-:W-:-:S03]  /*17420*/  LOP3.LUT R11, R13, 0x168, R15, 0xfe, !PT ;  /* 0x000001680d0b7812 */ /* 0x002fc600078efe0f */
[----:B------:R0:W-:Y:S01]  /*17430*/  STL [R1+0xbc], R19 ;  /* 0x0000bc1301007387 */ /* 0x0001e20000100800 */
[----:B--2---:R-:W-:-:S03]  /*17440*/  LOP3.LUT R7, R13, 0x16c, R15, 0xfe, !PT ;  /* 0x0000016c0d077812 */ /* 0x004fc600078efe0f */
        /* <DEDUP_REMOVED lines=28> */
[----:B------:R-:W-:Y:S01]  /*17610*/  STL [R1+0xf8], R19 ;  /* 0x0000f81301007387 */ /* 0x000fe20000100800 */
[----:B--2---:R-:W-:-:S03]  /*17620*/  LOP3.LUT R7, R13, 0x1a8, R15, 0xfe, !PT ;  /* 0x000001a80d077812 */ /* 0x004fc600078efe0f */
[----:B------:R-:W-:Y:S01]  /*17630*/  STL [R1+0xfc], R11 ;  /* 0x0000fc0b01007387 */ /* 0x000fe20000100800 */
[----:B------:R-:W-:-:S03]  /*17640*/  LEA R24, P1, R8, R28, 0x1 ;  /* 0x0000001c08187211 */ /* 0x000fc600078208ff */
[----:B------:R0:W-:Y:S01]  /*17650*/  STL [R1+0x100], R7 ;  /* 0x0001000701007387 */ /* 0x0001e20000100800 */
[----:B------:R-:W-:Y:S02]  /*17660*/  LEA.HI.X.SX32 R25, R8, R0, 0x1, P1 ;  /* 0x0000000008197211 */ /* 0x000fe400008f0eff */
[C---:B------:R-:W-:Y:S01]  /*17670*/  LEA R26, P1, R4.reuse, R28, 0x1 ;  /* 0x0000001c041a7211 */ /* 0x040fe200078208ff */
[----:B0-----:R-:W0:Y:S03]  /*17680*/  S2R R7, SR_TID.X ;  /* 0x0000000000077919 */ /* 0x001e260000002100 */
[----:B------:R-:W-:Y:S02]  /*17690*/  LEA.HI.X.SX32 R27, R4, R0, 0x1, P1 ;  /* 0x00000000041b7211 */ /* 0x000fe400008f0eff */
[C-C-:B------:R-:W-:Y:S01]  /*176a0*/  LOP3.LUT R19, R13.reuse, 0x1ac, R15.reuse, 0xfe, !PT ;  /* 0x000001ac0d137812 */ /* 0x140fe200078efe0f */
[----:B------:R1:W-:Y:S01]  /*176b0*/  @P4 STG.E.U16 [R24.64], R9 ;  /* 0x0000000918004986 */ /* 0x0003e2000c101506 */
[----:B------:R-:W-:-:S02]  /*176c0*/  LOP3.LUT R2, R13, 0xe4, R15, 0xfe, !PT ;  /* 0x000000e40d027812 */ /* 0x000fc400078efe0f */
[C-C-:B------:R-:W-:Y:S01]  /*176d0*/  LOP3.LUT R8, R13.reuse, 0xf0, R15.reuse, 0xfe, !PT ;  /* 0x000000f00d087812 */ /* 0x140fe200078efe0f */
[----:B------:R2:W-:Y:S01]  /*176e0*/  @P5 STG.E.U16 [R26.64], R3 ;  /* 0x000000031a005986 */ /* 0x0005e2000c101506 */
[C-C-:B------:R-:W-:Y:S02]  /*176f0*/  LOP3.LUT R20, R13.reuse, 0xf4, R15.reuse, 0xfe, !PT ;  /* 0x000000f40d147812 */ /* 0x140fe400078efe0f */
[C-C-:B------:R-:W-:Y:S02]  /*17700*/  LOP3.LUT R12, R13.reuse, 0xf8, R15.reuse, 0xfe, !PT ;  /* 0x000000f80d0c7812 */ /* 0x140fe400078efe0f */
[C-C-:B------:R-:W-:Y:S02]  /*17710*/  LOP3.LUT R16, R13.reuse, 0xfc, R15.reuse, 0xfe, !PT ;  /* 0x000000fc0d107812 */ /* 0x140fe400078efe0f */
[C-C-:B------:R-:W-:Y:S02]  /*17720*/  LOP3.LUT R29, R13.reuse, 0x108, R15.reuse, 0xfe, !PT ;  /* 0x000001080d1d7812 */ /* 0x140fe400078efe0f */
[----:B-1----:R-:W-:-:S02]  /*17730*/  LOP3.LUT R25, R13, 0xe0, R15, 0xfe, !PT ;  /* 0x000000e00d197812 */ /* 0x002fc400078efe0f */
[C-C-:B------:R-:W-:Y:S02]  /*17740*/  LOP3.LUT R24, R13.reuse, 0xec, R15.reuse, 0xfe, !PT ;  /* 0x000000ec0d187812 */ /* 0x140fe400078efe0f */
[C-C-:B--2---:R-:W-:Y:S02]  /*17750*/  LOP3.LUT R3, R13.reuse, 0xe8, R15.reuse, 0xfe, !PT ;  /* 0x000000e80d037812 */ /* 0x144fe400078efe0f */
[C-C-:B------:R-:W-:Y:S02]  /*17760*/  LOP3.LUT R26, R13.reuse, 0x100, R15.reuse, 0xfe, !PT ;  /* 0x000001000d1a7812 */ /* 0x140fe400078efe0f */
[C-C-:B------:R-:W-:Y:S02]  /*17770*/  LOP3.LUT R27, R13.reuse, 0x104, R15.reuse, 0xfe, !PT ;  /* 0x000001040d1b7812 */ /* 0x140fe400078efe0f */
[C-C-:B------:R-:W-:Y:S02]  /*17780*/  LOP3.LUT R10, R13.reuse, 0x12c, R15.reuse, 0xfe, !PT ;  /* 0x0000012c0d0a7812 */ /* 0x140fe400078efe0f */
[----:B------:R-:W-:-:S02]  /*17790*/  LOP3.LUT R14, R13, 0x134, R15, 0xfe, !PT ;  /* 0x000001340d0e7812 */ /* 0x000fc400078efe0f */
[C-C-:B------:R-:W-:Y:S02]  /*177a0*/  LOP3.LUT R18, R13.reuse, 0x13c, R15.reuse, 0xfe, !PT ;  /* 0x0000013c0d127812 */ /* 0x140fe400078efe0f */
[C-C-:B------:R-:W-:Y:S02]  /*177b0*/  LOP3.LUT R6, R13.reuse, 0x140, R15.reuse, 0xfe, !PT ;  /* 0x000001400d067812 */ /* 0x140fe400078efe0f */
[C-C-:B------:R-:W-:Y:S02]  /*177c0*/  LOP3.LUT R22, R13.reuse, 0x144, R15.reuse, 0xfe, !PT ;  /* 0x000001440d167812 */ /* 0x140fe400078efe0f */
[C-C-:B------:R-:W-:Y:S02]  /*177d0*/  LOP3.LUT R11, R13.reuse, 0x1b0, R15.reuse, 0xfe, !PT ;  /* 0x000001b00d0b7812 */ /* 0x140fe400078efe0f */
[----:B------:R-:W-:Y:S01]  /*177e0*/  LOP3.LUT R15, R13, 0x1b4, R15, 0xfe, !PT ;  /* 0x000001b40d0f7812 */ /* 0x000fe200078efe0f */
[----:B------:R-:W-:Y:S04]  /*177f0*/  STL [R1+0x104], R19 ;  /* 0x0001041301007387 */ /* 0x000fe80000100800 */
[----:B------:R-:W-:Y:S04]  /*17800*/  STL [R1+0x614], R11 ;  /* 0x0006140b01007387 */ /* 0x000fe80000100800 */
[----:B------:R0:W-:Y:S02]  /*17810*/  STL [R1+0x618], R15 ;  /* 0x0006180f01007387 */ /* 0x0001e40000100800 */
[----:B0-----:R-:W-:-:S04]  /*17820*/  SHF.R.U32.HI R15, RZ, 0x7, R7 ;  /* 0x00000007ff0f7819 */ /* 0x001fc80000011607 */
[----:B------:R-:W-:-:S04]  /*17830*/  SGXT.U32 R15, R15, 0x2 ;  /* 0x000000020f0f781a */ /* 0x000fc80000000000 */
[C-C-:B------:R-:W-:Y:S02]  /*17840*/  LOP3.LUT R7, R13.reuse, 0x1bc, R15.reuse, 0xfe, !PT ;  /* 0x000001bc0d077812 */ /* 0x140fe400078efe0f */
[C-C-:B------:R-:W-:Y:S02]  /*17850*/  LOP3.LUT R11, R13.reuse, 0x1b8, R15.reuse, 0xfe, !PT ;  /* 0x000001b80d0b7812 */ /* 0x140fe400078efe0f */
[C-C-:B------:R-:W-:Y:S01]  /*17860*/  LOP3.LUT R19, R13.reuse, 0x1c0, R15.reuse, 0xfe, !PT ;  /* 0x000001c00d137812 */ /* 0x140fe200078efe0f */
[----:B------:R0:W-:Y:S04]  /*17870*/  STL [R1+0x61c], R7 ;  /* 0x00061c0701007387 */ /* 0x0001e80000100800 */
[----:B------:R1:W-:Y:S04]  /*17880*/  STL [R1+0x114], R11 ;  /* 0x0001140b01007387 */ /* 0x0003e80000100800 */
[----:B0-----:R-:W2:Y:S04]  /*17890*/  LDL.LU R7, [R1+0x54] ;  /* 0x0000540001077983 */ /* 0x001ea80000300800 */
[----:B------:R0:W-:Y:S01]  /*178a0*/  STL [R1+0x620], R19 ;  /* 0x0006201301007387 */ /* 0x0001e20000100800 */
[----:B-1----:R-:W-:-:S02]  /*178b0*/  LOP3.LUT R11, R13, 0x1cc, R15, 0xfe, !PT ;  /* 0x000001cc0d0b7812 */ /* 0x002fc400078efe0f */
[----:B0-----:R-:W-:-:S05]  /*178c0*/  LOP3.LUT R19, R13, 0x1c8, R15, 0xfe, !PT ;  /* 0x000001c80d137812 */ /* 0x001fca00078efe0f */
[----:B------:R0:W-:Y:S04]  /*178d0*/  STL [R1+0x124], R19 ;  /* 0x0001241301007387 */ /* 0x0001e80000100800 */
[----:B------:R1:W-:Y:S01]  /*178e0*/  STL [R1+0x128], R11 ;  /* 0x0001280b01007387 */ /* 0x0003e20000100800 */
[----:B0-----:R-:W-:-:S03]  /*178f0*/  LOP3.LUT R19, R13, 0x1d0, R15, 0xfe, !PT ;  /* 0x000001d00d137812 */ /* 0x001fc600078efe0f */
[----:B-1----:R-:W3:Y:S04]  /*17900*/  LDL.LU R11, [R1+0x14] ;  /* 0x00001400010b7983 */ /* 0x002ee80000300800 */
[----:B------:R0:W-:Y:S02]  /*17910*/  STL [R1+0x12c], R19 ;  /* 0x00012c1301007387 */ /* 0x0001e40000100800 */
[----:B0-----:R-:W-:-:S05]  /*17920*/  LOP3.LUT R19, R13, 0x1d4, R15, 0xfe, !PT ;  /* 0x000001d40d137812 */ /* 0x001fca00078efe0f */
        /* <DEDUP_REMOVED lines=16> */
[----:B------:R0:W-:Y:S01]  /*17a30*/  STL [R1+0x154], R19 ;  /* 0x0001541301007387 */ /* 0x0001e20000100800 */
[C-C-:B------:R-:W-:Y:S02]  /*17a40*/  LOP3.LUT R23, R13.reuse, 0x1c4, R15.reuse, 0xfe, !PT ;  /* 0x000001c40d177812 */ /* 0x140fe400078efe0f */
[----:B0-----:R-:W-:-:S05]  /*17a50*/  LOP3.LUT R19, R13, 0x1f8, R15, 0xfe, !PT ;  /* 0x000001f80d137812 */ /* 0x001fca00078efe0f */
[----:B------:R0:W-:Y:S02]  /*17a60*/  STL [R1+0x158], R19 ;  /* 0x0001581301007387 */ /* 0x0001e40000100800 */
[----:B0-----:R-:W-:Y:S02]  /*17a70*/  LOP3.LUT R19, R13, 0x1fc, R15, 0xfe, !PT ;  /* 0x000001fc0d137812 */ /* 0x001fe400078efe0f */
[----:B------:R-:W4:Y:S04]  /*17a80*/  LDL.LU R13, [R1+0x638] ;  /* 0x00063800010d7983 */ /* 0x000f280000300800 */
[----:B------:R-:W5:Y:S01]  /*17a90*/  LDL.LU R15, [R1+0x4] ;  /* 0x00000400010f7983 */ /* 0x000f620000300800 */
[----:B------:R-:W-:Y:S01]  /*17aa0*/  ISETP.LT.AND P2, PT, R25, c[0x0][0x17c], !P0 ;  /* 0x00005f0019007a0c */ /* 0x000fe20004741270 */
[----:B------:R-:W-:-:S04]  /*17ab0*/  IMAD.MOV.U32 R25, RZ, RZ, c[0x0][0x198] ;  /* 0x00006600ff197624 */ /* 0x000fc800078e00ff */
[----:B------:R-:W-:Y:S01]  /*17ac0*/  IMAD R4, R25, 0x4, R4 ;  /* 0x0000000419047824 */ /* 0x000fe200078e0204 */
[----:B------:R-:W-:-:S04]  /*17ad0*/  ISETP.LT.AND P5, PT, R2, c[0x0][0x17c], !P0 ;  /* 0x00005f0002007a0c */ /* 0x000fc800047a1270 */
[C---:B------:R-:W-:Y:S02]  /*17ae0*/  LEA R2, P1, R4.reuse, R28, 0x1 ;  /* 0x0000001c04027211 */ /* 0x040fe400078208ff */
[----:B------:R-:W-:Y:S02]  /*17af0*/  ISETP.LT.AND P4, PT, R3, c[0x0][0x17c], !P0 ;  /* 0x00005f0003007a0c */ /* 0x000fe40004781270 */
[----:B------:R-:W-:Y:S01]  /*17b00*/  LEA.HI.X.SX32 R3, R4, R0, 0x1, P1 ;  /* 0x0000000004037211 */ /* 0x000fe200008f0eff */
[----:B------:R-:W-:Y:S01]  /*17b10*/  IMAD R4, R25, 0x4, R4 ;  /* 0x0000000419047824 */ /* 0x000fe200078e0204 */
[----:B------:R-:W-:-:S03]  /*17b20*/  ISETP.LT.AND P3, PT, R24, c[0x0][0x17c], !P0 ;  /* 0x00005f0018007a0c */ /* 0x000fc60004761270 */
[----:B------:R-:W-:Y:S01]  /*17b30*/  IMAD R24, R25, 0x4, R4 ;  /* 0x0000000419187824 */ /* 0x000fe200078e0204 */
[----:B------:R-:W-:Y:S01]  /*17b40*/  ISETP.LT.AND P1, PT, R8, c[0x0][0x17c], !P0 ;  /* 0x00005f0008007a0c */ /* 0x000fe20004721270 */
[----:B------:R-:W-:Y:S01]  /*17b50*/  STL [R1+0x148], R19 ;  /* 0x0001481301007387 */ /* 0x000fe20000100800 */
[----:B--2---:R-:W-:-:S05]  /*17b60*/  PRMT R5, R7, 0x7632, R5 ;  /* 0x0000763207057816 */ /* 0x004fca0000000005 */
[----:B------:R0:W-:Y:S02]  /*17b70*/  @P2 STG.E.U16 [R2.64], R5 ;  /* 0x0000000502002986 */ /* 0x0001e4000c101506 */
[----:B0-----:R-:W-:-:S04]  /*17b80*/  LEA R2, P6, R4, R28, 0x1 ;  /* 0x0000001c04027211 */ /* 0x001fc800078c08ff */
[----:B------:R-:W-:Y:S01]  /*17b90*/  LEA.HI.X.SX32 R3, R4, R0, 0x1, P6 ;  /* 0x0000000004037211 */ /* 0x000fe200030f0eff */
[----:B------:R-:W-:Y:S01]  /*17ba0*/  IMAD R4, R25, 0x4, R24 ;  /* 0x0000000419047824 */ /* 0x000fe200078e0218 */
[----:B------:R-:W-:Y:S02]  /*17bb0*/  LEA R8, P6, R24, R28, 0x1 ;  /* 0x0000001c18087211 */ /* 0x000fe400078c08ff */
[----:B---3--:R-:W-:Y:S02]  /*17bc0*/  PRMT R5, R11, 0x7632, R5 ;  /* 0x000076320b057816 */ /* 0x008fe40000000005 */
[----:B------:R-:W2:Y:S01]  /*17bd0*/  LDL.LU R11, [R1] ;  /* 0x00000000010b7983 */ /* 0x000ea20000300800 */
[----:B------:R-:W-:Y:S02]  /*17be0*/  ISETP.LT.AND P2, PT, R20, c[0x0][0x17c], !P0 ;  /* 0x00005f0014007a0c */ /* 0x000fe40004741270 */
[----:B----4-:R-:W-:Y:S02]  /*17bf0*/  PRMT R13, R9, 0x7632, R13 ;  /* 0x00007632090d7816 */ /* 0x010fe4000000000d */
[----:B------:R-:W-:-:S03]  /*17c00*/  LEA.HI.X.SX32 R9, R24, R0, 0x1, P6 ;  /* 0x0000000018097211 */ /* 0x000fc600030f0eff */
[----:B------:R0:W-:Y:S04]  /*17c10*/  @P5 STG.E.U16 [R2.64], R13 ;  /* 0x0000000d02005986 */ /* 0x0001e8000c101506 */
[----:B------:R1:W-:Y:S01]  /*17c20*/  @P4 STG.E.U16 [R8.64], R5 ;  /* 0x0000000508004986 */ /* 0x0003e2000c101506 */
[C---:B0-----:R-:W-:Y:S02]  /*17c30*/  LEA R2, P6, R4.reuse, R28, 0x1 ;  /* 0x0000001c04027211 */ /* 0x041fe400078c08ff */
[----:B------:R-:W-:Y:S02]  /*17c40*/  PRMT R13, R13, 0x7632, R13 ;  /* 0x000076320d0d7816 */ /* 0x000fe4000000000d */
[----:B------:R-:W-:Y:S01]  /*17c50*/  LEA.HI.X.SX32 R3, R4, R0, 0x1, P6 ;  /* 0x0000000004037211 */ /* 0x000fe200030f0eff */
[----:B-1----:R-:W-:-:S04]  /*17c60*/  IMAD R9, R25, 0x4, R4 ;  /* 0x0000000419097824 */ /* 0x002fc800078e0204 */
[----:B------:R5:W-:Y:S01]  /*17c70*/  @P3 STG.E.U16 [R2.64], R13 ;  /* 0x0000000d02003986 */ /* 0x000be2000c101506 */
[----:B------:R-:W-:Y:S02]  /*17c80*/  LEA R8, P6, R9, R28, 0x1 ;  /* 0x0000001c09087211 */ /* 0x000fe400078c08ff */
[----:B------:R-:W-:Y:S02]  /*17c90*/  ISETP.LT.AND P3, PT, R26, c[0x0][0x17c], !P0 ;  /* 0x00005f001a007a0c */ /* 0x000fe40004761270 */
[----:B------:R-:W3:Y:S01]  /*17ca0*/  LDL.LU R26, [R1+0x10] ;  /* 0x00001000011a7983 */ /* 0x000ee20000300800 */
[----:B------:R-:W-:Y:S01]  /*17cb0*/  ISETP.LT.AND P4, PT, R16, c[0x0][0x17c], !P0 ;  /* 0x00005f0010007a0c */ /* 0x000fe20004781270 */
[----:B------:R-:W-:Y:S01]  /*17cc0*/  IMAD R4, R25, 0x4, R9 ;  /* 0x0000000419047824 */ /* 0x000fe200078e0209 */
[----:B------:R-:W-:Y:S01]  /*17cd0*/  LEA.HI.X.SX32 R9, R9, R0, 0x1, P6 ;  /* 0x0000000009097211 */ /* 0x000fe200030f0eff */
[----:B------:R-:W4:Y:S01]  /*17ce0*/  LDL.LU R16, [R1+0x20] ;  /* 0x0000200001107983 */ /* 0x000f220000300800 */
[----:B-----5:R-:W-:-:S03]  /*17cf0*/  PRMT R13, R15, 0x7632, R13 ;  /* 0x000076320f0d7816 */ /* 0x020fc6000000000d */
[----:B------:R-:W5:Y:S04]  /*17d00*/  LDL.LU R24, [R1+0x24] ;  /* 0x0000240001187983 */ /* 0x000f680000300800 */
[----:B------:R-:W4:Y:S04]  /*17d10*/  LDL.LU R20, [R1+0x30] ;  /* 0x0000300001147983 */ /* 0x000f280000300800 */
[----:B------:R-:W4:Y:S04]  /*17d20*/  LDL.LU R19, [R1+0x68] ;  /* 0x0000680001137983 */ /* 0x000f280000300800 */
[----:B------:R-:W5:Y:S04]  /*17d30*/  LDL.LU R7, [R1+0x78] ;  /* 0x0000780001077983 */ /* 0x000f680000300800 */
[----:B------:R-:W5:Y:S04]  /*17d40*/  LDL.LU R15, [R1+0x88] ;  /* 0x00008800010f7983 */ /* 0x000f680000300800 */
[----:B------:R0:W-:Y:S04]  /*17d50*/  @P1 STG.E.U16 [R8.64], R13 ;  /* 0x0000000d08001986 */ /* 0x0001e8000c101506 */
[----:B0-----:R-:W5:Y:S01]  /*17d60*/  LDL.LU R13, [R1+0x48] ;  /* 0x00004800010d7983 */ /* 0x001f620000300800 */
[----:B------:R-:W-:-:S02]  /*17d70*/  LEA R2, P6, R4, R28, 0x1 ;  /* 0x0000001c04027211 */ /* 0x000fc400078c08ff */
[----:B------:R-:W-:Y:S02]  /*17d80*/  ISETP.LT.AND P5, PT, R12, c[0x0][0x17c], !P0 ;  /* 0x00005f000c007a0c */ /* 0x000fe400047a1270 */
[----:B------:R-:W-:Y:S01]  /*17d90*/  PRMT R12, R5, 0x7632, R12 ;  /* 0x00007632050c7816 */ /* 0x000fe2000000000c */
[----:B------:R-:W-:Y:S01]  /*17da0*/  IMAD R5, R25, 0x4, R4 ;  /* 0x0000000419057824 */ /* 0x000fe200078e0204 */
[----:B------:R-:W-:-:S04]  /*17db0*/  LEA.HI.X.SX32 R3, R4, R0, 0x1, P6 ;  /* 0x0000000004037211 */ /* 0x000fc800030f0eff */
[----:B------:R-:W-:Y:S01]  /*17dc0*/  LEA R4, P6, R5, R28, 0x1 ;  /* 0x0000001c05047211 */ /* 0x000fe200078c08ff */
[----:B------:R0:W-:Y:S01]  /*17dd0*/  @P2 STG.E.U16 [R2.64], R12 ;  /* 0x0000000c02002986 */ /* 0x0001e2000c101506 */
[----:B------:R-:W-:Y:S02]  /*17de0*/  PRMT R17, R17, 0x7632, R17 ;  /* 0x0000763211117816 */ /* 0x000fe40000000011 */
[----:B------:R-:W-:Y:S01]  /*17df0*/  ISETP.LT.AND P1, PT, R27, c[0x0][0x17c], !P0 ;  /* 0x00005f001b007a0c */ /* 0x000fe20004721270 */
[----:B0-----:R-:W-:Y:S01]  /*17e00*/  IMAD R3, R25, 0x4, R5 ;  /* 0x0000000419037824 */ /* 0x001fe200078e0205 */
[----:B------:R-:W-:-:S04]  /*17e10*/  LEA.HI.X.SX32 R5, R5, R0, 0x1, P6 ;  /* 0x0000000005057211 */ /* 0x000fc800030f0eff */
[----:B------:R-:W-:Y:S01]  /*17e20*/  LEA R2, P6, R3, R28, 0x1 ;  /* 0x0000001c03027211 */ /* 0x000fe200078c08ff */
[----:B------:R0:W-:Y:S01]  /*17e30*/  @P5 STG.E.U16 [R4.64], R17 ;  /* 0x0000001104005986 */ /* 0x0001e2000c101506 */
[----:B------:R-:W-:Y:S01]  /*17e40*/  IMAD R8, R25, 0x4, R3 ;  /* 0x0000000419087824 */ /* 0x000fe200078e0203 */
[----:B------:R-:W-:Y:S02]  /*17e50*/  PRMT R21, R21, 0x7632, R21 ;  /* 0x0000763215157816 */ /* 0x000fe40000000015 */
[----:B------:R-:W-:Y:S01]  /*17e60*/  LEA.HI.X.SX32 R3, R3, R0, 0x1, P6 ;  /* 0x0000000003037211 */ /* 0x000fe200030f0eff */
[----:B------:R-:W-:-:S04]  /*17e70*/  IMAD R9, R25, 0x4, R8 ;  /* 0x0000000419097824 */ /* 0x000fc800078e0208 */
[----:B------:R1:W-:Y:S01]  /*17e80*/  @P4 STG.E.U16 [R2.64], R21 ;  /* 0x0000001502004986 */ /* 0x0003e2000c101506 */
[C---:B0-----:R-:W-:Y:S02]  /*17e90*/  LEA R4, P6, R8.reuse, R28, 0x1 ;  /* 0x0000001c08047211 */ /* 0x041fe400078c08ff */
[----:B------:R-:W-:Y:S02]  /*17ea0*/  ISETP.LT.AND P2, PT, R29, c[0x0][0x17c], !P0 ;  /* 0x00005f001d007a0c */ /* 0x000fe40004741270 */
[----:B------:R-:W-:Y:S02]  /*17eb0*/  LEA.HI.X.SX32 R5, R8, R0, 0x1, P6 ;  /* 0x0000000008057211 */ /* 0x000fe400030f0eff */
[----:B-1----:R-:W-:Y:S02]  /*17ec0*/  LEA R2, P6, R9, R28, 0x1 ;  /* 0x0000001c09027211 */ /* 0x002fe400078c08ff */
[----:B--2---:R-:W-:Y:S02]  /*17ed0*/  ISETP.LT.AND P5, PT, R11, c[0x0][0x17c], !P0 ;  /* 0x00005f000b007a0c */ /* 0x004fe400047a1270 */
[----:B------:R-:W2:Y:S04]  /*17ee0*/  LDL.LU R11, [R1+0x34] ;  /* 0x00003400010b7983 */ /* 0x000ea80000300800 */
[----:B------:R-:W2:Y:S04]  /*17ef0*/  LDL.LU R27, [R1+0xa8] ;  /* 0x0000a800011b7983 */ /* 0x000ea80000300800 */
[----:B------:R-:W2:Y:S04]  /*17f00*/  LDL.LU R17, [R1+0x40] ;  /* 0x0000400001117983 */ /* 0x000ea80000300800 */
[----:B------:R-:W2:Y:S01]  /*17f10*/  LDL.LU R21, [R1+0x38] ;  /* 0x0000380001157983 */ /* 0x000ea20000300800 */
[----:B------:R-:W-:-:S02]  /*17f20*/  LEA.HI.X.SX32 R3, R9, R0, 0x1, P6 ;  /* 0x0000000009037211 */ /* 0x000fc400030f0eff */
[----:B---3--:R-:W-:Y:S02]  /*17f30*/  ISETP.LT.AND P4, PT, R26, c[0x0][0x17c], !P0 ;  /* 0x00005f001a007a0c */ /* 0x008fe40004781270 */
[----:B------:R-:W3:Y:S04]  /*17f40*/  LDL.LU R26, [R1+0x44] ;  /* 0x00004400011a7983 */ /* 0x000ee80000300800 */
[----:B------:R-:W3:Y:S04]  /*17f50*/  LDL.LU R29, [R1+0x98] ;  /* 0x00009800011d7983 */ /* 0x000ee80000300800 */
[----:B----4-:R0:W-:Y:S01]  /*17f60*/  @P3 STG.E.U16 [R4.64], R19 ;  /* 0x0000001304003986 */ /* 0x0101e2000c101506 */
[----:B------:R-:W-:-:S03]  /*17f70*/  ISETP.LT.AND P3, PT, R16, c[0x0][0x17c], !P0 ;  /* 0x00005f0010007a0c */ /* 0x000fc60004761270 */
[----:B------:R-:W4:Y:S04]  /*17f80*/  LDL.LU R16, [R1+0x60] ;  /* 0x0000600001107983 */ /* 0x000f280000300800 */
[----:B-----5:R1:W-:Y:S01]  /*17f90*/  @P1 STG.E.U16 [R2.64], R13 ;  /* 0x0000000d02001986 */ /* 0x0203e2000c101506 */
[----:B------:R-:W-:-:S03]  /*17fa0*/  ISETP.LT.AND P1, PT, R24, c[0x0][0x17c], !P0 ;  /* 0x00005f0018007a0c */ /* 0x000fc60004721270 */
[----:B------:R-:W5:Y:S04]  /*17fb0*/  LDL.LU R24, [R1+0x28] ;  /* 0x0000280001187983 */ /* 0x000f680000300800 */
[----:B------:R-:W4:Y:S01]  /*17fc0*/  LDL.LU R12, [R1+0x58] ;  /* 0x00005800010c7983 */ /* 0x000f220000300800 */
[----:B------:R-:W-:-:S04]  /*17fd0*/  IMAD R8, R25, 0x4, R9 ;  /* 0x0000000419087824 */ /* 0x000fc800078e0209 */
[----:B------:R-:W-:Y:S01]  /*17fe0*/  IMAD R9, R25, 0x4, R8 ;  /* 0x0000000419097824 */ /* 0x000fe200078e0208 */
[----:B0-----:R-:W-:-:S04]  /*17ff0*/  LEA R4, P6, R8, R28, 0x1 ;  /* 0x0000001c08047211 */ /* 0x001fc800078c08ff */
[----:B------:R-:W-:Y:S01]  /*18000*/  LEA.HI.X.SX32 R5, R8, R0, 0x1, P6 ;  /* 0x0000000008057211 */ /* 0x000fe200030f0eff */
[----:B------:R-:W-:Y:S01]  /*18010*/  IMAD R8, R25, 0x4, R9 ;  /* 0x0000000419087824 */ /* 0x000fe200078e0209 */
[----:B-1----:R-:W-:-:S03]  /*18020*/  LEA R2, P6, R9, R28, 0x1 ;  /* 0x0000001c09027211 */ /* 0x002fc600078c08ff */
[----:B------:R0:W-:Y:S01]  /*18030*/  @P2 STG.E.U16 [R4.64], R7 ;  /* 0x0000000704002986 */ /* 0x0001e2000c101506 */
[----:B------:R-:W-:Y:S01]  /*18040*/  LEA.HI.X.SX32 R3, R9, R0, 0x1, P6 ;  /* 0x0000000009037211 */ /* 0x000fe200030f0eff */
[----:B------:R-:W-:-:S04]  /*18050*/  IMAD R9, R25, 0x4, R8 ;  /* 0x0000000419097824 */ /* 0x000fc800078e0208 */
[----:B------:R1:W-:Y:S01]  /*18060*/  @P5 STG.E.U16 [R2.64], R15 ;  /* 0x0000000f02005986 */ /* 0x0003e2000c101506 */
[----:B0-----:R-:W-:-:S04]  /*18070*/  LEA R4, P6, R8, R28, 0x1 ;  /* 0x0000001c08047211 */ /* 0x001fc800078c08ff */
[----:B------:R-:W-:Y:S01]  /*18080*/  LEA.HI.X.SX32 R5, R8, R0, 0x1, P6 ;  /* 0x0000000008057211 */ /* 0x000fe200030f0eff */
[----:B------:R-:W-:Y:S01]  /*18090*/  IMAD R8, R25, 0x4, R9 ;  /* 0x0000000419087824 */ /* 0x000fe200078e0209 */
[----:B-1----:R-:W-:-:S04]  /*180a0*/  LEA R2, P6, R9, R28, 0x1 ;  /* 0x0000001c09027211 */ /* 0x002fc800078c08ff */
[----:B------:R-:W-:Y:S01]  /*180b0*/  LEA.HI.X.SX32 R3, R9, R0, 0x1, P6 ;  /* 0x0000000009037211 */ /* 0x000fe200030f0eff */
[----:B------:R-:W-:Y:S01]  /*180c0*/  IMAD R9, R25, 0x4, R8 ;  /* 0x0000000419097824 */ /* 0x000fe200078e0208 */
[----:B------:R-:W-:Y:S02]  /*180d0*/  ISETP.LT.AND P2, PT, R20, c[0x0][0x17c], !P0 ;  /* 0x00005f0014007a0c */ /* 0x000fe40004741270 */
[----:B------:R-:W4:Y:S04]  /*180e0*/  LDL.LU R20, [R1+0x70] ;  /* 0x0000700001147983 */ /* 0x000f280000300800 */
[----:B--2---:R0:W-:Y:S01]  /*180f0*/  @P4 STG.E.U16 [R4.64], R27 ;  /* 0x0000001b04004986 */ /* 0x0041e2000c101506 */
[----:B------:R-:W-:-:S03]  /*18100*/  ISETP.LT.AND P5, PT, R11, c[0x0][0x17c], !P0 ;  /* 0x00005f000b007a0c */ /* 0x000fc600047a1270 */
[----:B------:R-:W2:Y:S04]  /*18110*/  LDL.LU R11, [R1+0x18] ;  /* 0x00001800010b7983 */ /* 0x000ea80000300800 */
[----:B------:R1:W-:Y:S01]  /*18120*/  @P3 STG.E.U16 [R2.64], R21 ;  /* 0x0000001502003986 */ /* 0x0003e2000c101506 */
[----:B0-----:R-:W-:-:S04]  /*18130*/  LEA R4, P6, R8, R28, 0x1 ;  /* 0x0000001c08047211 */ /* 0x001fc800078c08ff */
[----:B------:R-:W-:Y:S01]  /*18140*/  LEA.HI.X.SX32 R5, R8, R0, 0x1, P6 ;  /* 0x0000000008057211 */ /* 0x000fe200030f0eff */
[----:B------:R-:W-:Y:S01]  /*18150*/  IMAD R8, R25, 0x4, R9 ;  /* 0x0000000419087824 */ /* 0x000fe200078e0209 */
[----:B-1----:R-:W-:-:S04]  /*18160*/  LEA R2, P6, R9, R28, 0x1 ;  /* 0x0000001c09027211 */ /* 0x002fc800078c08ff */
[----:B------:R-:W-:Y:S02]  /*18170*/  LEA.HI.X.SX32 R3, R9, R0, 0x1, P6 ;  /* 0x0000000009037211 */ /* 0x000fe400030f0eff */
[----:B---3--:R-:W-:Y:S02]  /*18180*/  ISETP.LT.AND P3, PT, R26, c[0x0][0x17c], !P0 ;  /* 0x00005f001a007a0c */ /* 0x008fe40004761270 */
[----:B------:R-:W3:Y:S04]  /*18190*/  LDL.LU R26, [R1+0x8] ;  /* 0x00000800011a7983 */ /* 0x000ee80000300800 */
[----:B------:R0:W-:Y:S01]  /*181a0*/  @P1 STG.E.U16 [R4.64], R29 ;  /* 0x0000001d04001986 */ /* 0x0001e2000c101506 */
[----:B------:R-:W-:-:S03]  /*181b0*/  ISETP.LT.AND P1, PT, R10, c[0x0][0x17c], !P0 ;  /* 0x00005f000a007a0c */ /* 0x000fc60004721270 */
[----:B------:R-:W2:Y:S01]  /*181c0*/  LDL.LU R10, [R1+0x634] ;  /* 0x00063400010a7983 */ /* 0x000ea20000300800 */
[----:B0-----:R-:W-:-:S04]  /*181d0*/  LEA R4, P6, R8, R28, 0x1 ;  /* 0x0000001c08047211 */ /* 0x001fc800078c08ff */
[----:B------:R-:W-:Y:S01]  /*181e0*/  LEA.HI.X.SX32 R5, R8, R0, 0x1, P6 ;  /* 0x0000000008057211 */ /* 0x000fe200030f0eff */
[----:B-----5:R0:W-:Y:S04]  /*181f0*/  @P2 STG.E.U16 [R2.64], R24 ;  /* 0x0000001802002986 */ /* 0x0201e8000c101506 */
[----:B----4-:R1:W-:Y:S01]  /*18200*/  @P5 STG.E.U16 [R4.64], R12 ;  /* 0x0000000c04005986 */ /* 0x0103e2000c101506 */
[----:B------:R-:W-:-:S03]  /*18210*/  ISETP.LT.AND P5, PT, R14, c[0x0][0x17c], !P0 ;  /* 0x00005f000e007a0c */ /* 0x000fc600047a1270 */
[----:B------:R-:W4:Y:S01]  /*18220*/  LDL.LU R14, [R1+0x630] ;  /* 0x00063000010e7983 */ /* 0x000f220000300800 */
[----:B------:R-:W-:Y:S01]  /*18230*/  IMAD R9, R25, 0x4, R8 ;  /* 0x0000000419097824 */ /* 0x000fe200078e0208 */
[----:B------:R-:W-:-:S03]  /*18240*/  ISETP.LT.AND P4, PT, R17, c[0x0][0x17c], !P0 ;  /* 0x00005f0011007a0c */ /* 0x000fc60004781270 */
[----:B------:R-:W-:Y:S01]  /*18250*/  IMAD R8, R25, 0x4, R9 ;  /* 0x0000000419087824 */ /* 0x000fe200078e0209 */
[----:B0-----:R-:W-:-:S04]  /*18260*/  LEA R2, P6, R9, R28, 0x1 ;  /* 0x0000001c09027211 */ /* 0x001fc800078c08ff */
[----:B------:R-:W-:Y:S01]  /*18270*/  LEA.HI.X.SX32 R3, R9, R0, 0x1, P6 ;  /* 0x0000000009037211 */ /* 0x000fe200030f0eff */
[----:B------:R-:W-:Y:S01]  /*18280*/  IMAD R9, R25, 0x4, R8 ;  /* 0x0000000419097824 */ /* 0x000fe200078e0208 */
[----:B-1----:R-:W-:-:S04]  /*18290*/  LEA R4, P6, R8, R28, 0x1 ;  /* 0x0000001c08047211 */ /* 0x002fc800078c08ff */
[----:B------:R-:W-:Y:S02]  /*182a0*/  LEA.HI.X.SX32 R5, R8, R0, 0x1, P6 ;  /* 0x0000000008057211 */ /* 0x000fe400030f0eff */
[----:B------:R-:W-:Y:S02]  /*182b0*/  ISETP.LT.AND P2, PT, R16, c[0x0][0x17c], !P0 ;  /* 0x00005f0010007a0c */ /* 0x000fe40004741270 */
[----:B------:R-:W5:Y:S04]  /*182c0*/  LDL.LU R16, [R1+0x94] ;  /* 0x0000940001107983 */ /* 0x000f680000300800 */
[----:B--2---:R0:W-:Y:S04]  /*182d0*/  @P4 STG.E.U16 [R2.64], R10 ;  /* 0x0000000a02004986 */ /* 0x0041e8000c101506 */
[----:B------:R1:W-:Y:S01]  /*182e0*/  @P3 STG.E.U16 [R4.64], R11 ;  /* 0x0000000b04003986 */ /* 0x0003e2000c101506 */
[----:B0-----:R-:W-:-:S04]  /*182f0*/  LEA R2, P6, R9, R28, 0x1 ;  /* 0x0000001c09027211 */ /* 0x001fc800078c08ff */
[----:B------:R-:W-:Y:S02]  /*18300*/  LEA.HI.X.SX32 R3, R9, R0, 0x1, P6 ;  /* 0x0000000009037211 */ /* 0x000fe400030f0eff */
[----:B------:R-:W-:Y:S02]  /*18310*/  ISETP.LT.AND P3, PT, R18, c[0x0][0x17c], !P0 ;  /* 0x00005f0012007a0c */ /* 0x000fe40004761270 */
[----:B------:R-:W2:Y:S04]  /*18320*/  LDL.LU R18, [R1+0x62c] ;  /* 0x00062c0001127983 */ /* 0x000ea80000300800 */
[----:B------:R-:W2:Y:S04]  /*18330*/  LDL.LU R17, [R1+0xa4] ;  /* 0x0000a40001117983 */ /* 0x000ea80000300800 */
[----:B----4-:R0:W-:Y:S01]  /*18340*/  @P1 STG.E.U16 [R2.64], R14 ;  /* 0x0000000e02001986 */ /* 0x0101e2000c101506 */
[----:B------:R-:W-:-:S03]  /*18350*/  ISETP.LT.AND P1, PT, R6, c[0x0][0x17c], !P0 ;  /* 0x00005f0006007a0c */ /* 0x000fc60004721270 */
[----:B------:R-:W4:Y:S01]  /*18360*/  LDL.LU R6, [R1+0x628] ;  /* 0x0006280001067983 */ /* 0x000f220000300800 */
[----:B------:R-:W-:-:S04]  /*18370*/  IMAD R8, R25, 0x4, R9 ;  /* 0x0000000419087824 */ /* 0x000fc800078e0209 */
[----:B------:R-:W-:Y:S01]  /*18380*/  IMAD R9, R25, 0x4, R8 ;  /* 0x0000000419097824 */ /* 0x000fe200078e0208 */
[----:B-1----:R-:W-:-:S04]  /*18390*/  LEA R4, P6, R8, R28, 0x1 ;  /* 0x0000001c08047211 */ /* 0x002fc800078c08ff */
[----:B------:R-:W-:Y:S01]  /*183a0*/  LEA.HI.X.SX32 R5, R8, R0, 0x1, P6 ;  /* 0x0000000008057211 */ /* 0x000fe200030f0eff */
[----:B------:R-:W-:Y:S01]  /*183b0*/  IMAD R8, R25, 0x4, R9 ;  /* 0x0000000419087824 */ /* 0x000fe200078e0209 */
[C---:B0-----:R-:W-:Y:S02]  /*183c0*/  LEA R2, P6, R9.reuse, R28, 0x1 ;  /* 0x0000001c09027211 */ /* 0x041fe400078c08ff */
[----:B------:R-:W-:Y:S01]  /*183d0*/  ISETP.LT.AND P4, PT, R20, c[0x0][0x17c], !P0 ;  /* 0x00005f0014007a0c */ /* 0x000fe20004781270 */
[----:B---3--:R0:W-:Y:S01]  /*183e0*/  @P2 STG.E.U16 [R4.64], R26 ;  /* 0x0000001a04002986 */ /* 0x0081e2000c101506 */
[----:B------:R-:W-:Y:S02]  /*183f0*/  LEA.HI.X.SX32 R3, R9, R0, 0x1, P6 ;  /* 0x0000000009037211 */ /* 0x000fe400030f0eff */
[----:B------:R-:W-:Y:S01]  /*18400*/  ISETP.LT.AND P2, PT, R22, c[0x0][0x17c], !P0 ;  /* 0x00005f0016007a0c */ /* 0x000fe20004741270 */
[----:B------:R-:W-:Y:S01]  /*18410*/  IMAD R9, R25, 0x4, R8 ;  /* 0x0000000419097824 */ /* 0x000fe200078e0208 */
[----:B------:R-:W3:Y:S04]  /*18420*/  LDL.LU R22, [R1+0x624] ;  /* 0x0006240001167983 */ /* 0x000ee80000300800 */
[----:B------:R-:W3:Y:S01]  /*18430*/  LDL.LU R20, [R1+0xb0] ;  /* 0x0000b00001147983 */ /* 0x000ee20000300800 */
[----:B0-----:R-:W-:-:S04]  /*18440*/  LEA R4, P6, R8, R28, 0x1 ;  /* 0x0000001c08047211 */ /* 0x001fc800078c08ff */
[----:B------:R-:W-:Y:S02]  /*18450*/  LEA.HI.X.SX32 R5, R8, R0, 0x1, P6 ;  /* 0x0000000008057211 */ /* 0x000fe400030f0eff */
[----:B------:R-:W3:Y:S04]  /*18460*/  LDL.LU R8, [R1+0x90] ;  /* 0x0000900001087983 */ /* 0x000ee80000300800 */
[----:B----4-:R-:W-:Y:S04]  /*18470*/  @P5 STG.E.U16 [R2.64], R6 ;  /* 0x0000000602005986 */ /* 0x010fe8000c101506 */
[----:B--2---:R0:W-:Y:S01]  /*18480*/  @P4 STG.E.U16 [R4.64], R18 ;  /* 0x0000001204004986 */ /* 0x0041e2000c101506 */
[----:B-----5:R-:W-:-:S03]  /*18490*/  ISETP.LT.AND P4, PT, R16, c[0x0][0x17c], !P0 ;  /* 0x00005f0010007a0c */ /* 0x020fc60004781270 */
[----:B------:R-:W2:Y:S04]  /*184a0*/  LDL.LU R16, [R1+0xb8] ;  /* 0x0000b80001107983 */ /* 0x000ea80000300800 */
[----:B0-----:R-:W4:Y:S01]  /*184b0*/  LDL.LU R5, [R1+0xa0] ;  /* 0x0000a00001057983 */ /* 0x001f220000300800 */
[----:B------:R-:W-:-:S04]  /*184c0*/  LEA R2, P6, R9, R28, 0x1 ;  /* 0x0000001c09027211 */ /* 0x000fc800078c08ff */
[----:B------:R-:W-:Y:S02]  /*184d0*/  LEA.HI.X.SX32 R3, R9, R0, 0x1, P6 ;  /* 0x0000000009037211 */ /* 0x000fe400030f0eff */
[----:B---3--:R-:W-:Y:S01]  /*184e0*/  ISETP.LT.AND P5, PT, R8, c[0x0][0x17c], !P0 ;  /* 0x00005f0008007a0c */ /* 0x008fe200047a1270 */
[C---:B------:R-:W-:Y:S02]  /*184f0*/  IMAD R8, R25.reuse, 0x4, R9 ;  /* 0x0000000419087824 */ /* 0x040fe400078e0209 */
[----:B------:R0:W-:Y:S02]  /*18500*/  @P3 STG.E.U16 [R2.64], R22 ;  /* 0x0000001602003986 */ /* 0x0001e4000c101506 */
[----:B------:R-:W-:Y:S01]  /*18510*/  IMAD R9, R25, 0x4, R8 ;  /* 0x0000000419097824 */ /* 0x000fe200078e0208 */
[----:B------:R-:W-:Y:S02]  /*18520*/  LEA R4, P6, R8, R28, 0x1 ;  /* 0x0000001c08047211 */ /* 0x000fe400078c08ff */
[----:B------:R-:W-:-:S02]  /*18530*/  PRMT R10, R19, 0x7632, R10 ;  /* 0x00007632130a7816 */ /* 0x000fc4000000000a */
[----:B------:R-:W3:Y:S01]  /*18540*/  LDL.LU R19, [R1+0x620] ;  /* 0x0006200001137983 */ /* 0x000ee20000300800 */
[----:B------:R-:W-:-:S03]  /*18550*/  PRMT R6, R13, 0x7632, R6 ;  /* 0x000076320d067816 */ /* 0x000fc60000000006 */
[----:B------:R-:W5:Y:S01]  /*18560*/  LDL.LU R13, [R1+0xbc] ;  /* 0x0000bc00010d7983 */ /* 0x000f620000300800 */
[----:B----4-:R-:W-:Y:S02]  /*18570*/  ISETP.LT.AND P3, PT, R5, c[0x0][0x17c], !P0 ;  /* 0x00005f0005007a0c */ /* 0x010fe40004761270 */
[----:B------:R-:W-:Y:S02]  /*18580*/  LEA.HI.X.SX32 R5, R8, R0, 0x1, P6 ;  /* 0x0000000008057211 */ /* 0x000fe400030f0eff */
[----:B0-----:R-:W-:Y:S01]  /*18590*/  LEA R2, P6, R9, R28, 0x1 ;  /* 0x0000001c09027211 */ /* 0x001fe200078c08ff */
[----:B------:R-:W-:-:S03]  /*185a0*/  IMAD R8, R25, 0x4, R9 ;  /* 0x0000000419087824 */ /* 0x000fc600078e0209 */
[----:B------:R-:W-:Y:S02]  /*185b0*/  LEA.HI.X.SX32 R3, R9, R0, 0x1, P6 ;  /* 0x0000000009037211 */ /* 0x000fe400030f0eff */
[----:B------:R-:W4:Y:S04]  /*185c0*/  LDL.LU R9, [R1+0xb4] ;  /* 0x0000b40001097983 */ /* 0x000f280000300800 */
[----:B------:R0:W-:Y:S04]  /*185d0*/  @P1 STG.E.U16 [R4.64], R10 ;  /* 0x0000000a04001986 */ /* 0x0001e8000c101506 */
[----:B------:R1:W-:Y:S01]  /*185e0*/  @P2 STG.E.U16 [R2.64], R6 ;  /* 0x0000000602002986 */ /* 0x0003e2000c101506 */
[----:B------:R-:W-:-:S02]  /*185f0*/  ISETP.LT.AND P1, PT, R17, c[0x0][0x17c], !P0 ;  /* 0x00005f0011007a0c */ /* 0x000fc40004721270 */
[C---:B0-----:R-:W-:Y:S01]  /*18600*/  LEA R4, P6, R8.reuse, R28, 0x1 ;  /* 0x0000001c08047211 */ /* 0x041fe200078c08ff */
[----:B------:R-:W3:Y:S01]  /*18610*/  LDL.LU R17, [R1+0xc0] ;  /* 0x0000c00001117983 */ /* 0x000ee20000300800 */
[----:B-1----:R-:W-:Y:S02]  /*18620*/  IMAD R3, R25, 0x4, R8 ;  /* 0x0000000419037824 */ /* 0x002fe400078e0208 */
[----:B------:R-:W-:Y:S02]  /*18630*/  LEA.HI.X.SX32 R5, R8, R0, 0x1, P6 ;  /* 0x0000000008057211 */ /* 0x000fe400030f0eff */
[----:B------:R-:W-:Y:S02]  /*18640*/  PRMT R6, R7, 0x7632, R6 ;  /* 0x0000763207067816 */ /* 0x000fe40000000006 */
[----:B------:R-:W-:Y:S01]  /*18650*/  LEA R2, P6, R3, R28, 0x1 ;  /* 0x0000001c03027211 */ /* 0x000fe200078c08ff */
[----:B------:R-:W3:Y:S01]  /*18660*/  LDL.LU R7, [R1+0x61c] ;  /* 0x00061c0001077983 */ /* 0x000ee20000300800 */
[----:B------:R-:W-:Y:S01]  /*18670*/  ISETP.LT.AND P2, PT, R20, c[0x0][0x17c], !P0 ;  /* 0x00005f0014007a0c */ /* 0x000fe20004741270 */
[----:B------:R-:W-:-:S02]  /*18680*/  IMAD R8, R25, 0x4, R3 ;  /* 0x0000000419087824 */ /* 0x000fc400078e0203 */
[----:B------:R-:W3:Y:S01]  /*18690*/  LDL.LU R20, [R1+0xc4] ;  /* 0x0000c40001147983 */ /* 0x000ee20000300800 */
[----:B------:R-:W-:Y:S02]  /*186a0*/  LEA.HI.X.SX32 R3, R3, R0, 0x1, P6 ;  /* 0x0000000003037211 */ /* 0x000fe400030f0eff */
[----:B------:R-:W-:Y:S01]  /*186b0*/  PRMT R10, R15, 0x7632, R10 ;  /* 0x000076320f0a7816 */ /* 0x000fe2000000000a */
[----:B------:R0:W-:Y:S04]  /*186c0*/  @P5 STG.E.U16 [R4.64], R6 ;  /* 0x0000000604005986 */ /* 0x0001e8000c101506 */
[----:B------:R-:W3:Y:S04]  /*186d0*/  LDL.LU R15, [R1+0x618] ;  /* 0x00061800010f7983 */ /* 0x000ee80000300800 */
[----:B------:R1:W-:Y:S01]  /*186e0*/  @P4 STG.E.U16 [R2.64], R10 ;  /* 0x0000000a02004986 */ /* 0x0003e2000c101506 */
[----:B--2---:R-:W-:-:S02]  /*186f0*/  ISETP.LT.AND P4, PT, R16, c[0x0][0x17c], !P0 ;  /* 0x00005f0010007a0c */ /* 0x004fc40004781270 */
[----:B0-----:R-:W-:Y:S02]  /*18700*/  PRMT R6, R27, 0x7632, R6 ;  /* 0x000076321b067816 */ /* 0x001fe40000000006 */
[----:B------:R-:W2:Y:S04]  /*18710*/  LDL.LU R27, [R1+0xc8] ;  /* 0x0000c800011b7983 */ /* 0x000ea80000300800 */
[----:B------:R-:W2:Y:S01]  /*18720*/  LDL.LU R16, [R1+0xcc] ;  /* 0x0000cc0001107983 */ /* 0x000ea20000300800 */
[----:B------:R-:W-:-:S04]  /*18730*/  LEA R4, P6, R8, R28, 0x1 ;  /* 0x0000001c08047211 */ /* 0x000fc800078c08ff */
[----:B------:R-:W-:-:S05]  /*18740*/  LEA.HI.X.SX32 R5, R8, R0, 0x1, P6 ;  /* 0x0000000008057211 */ /* 0x000fca00030f0eff */
[----:B------:R0:W-:Y:S01]  /*18750*/  @P3 STG.E.U16 [R4.64], R6 ;  /* 0x0000000604003986 */ /* 0x0001e2000c101506 */
[----:B-1----:R-:W-:Y:S02]  /*18760*/  PRMT R10, R29, 0x7632, R10 ;  /* 0x000076321d0a7816 */ /* 0x002fe4000000000a */
[----:B0-----:R-:W-:Y:S02]  /*18770*/  PRMT R6, R21, 0x7632, R6 ;  /* 0x0000763215067816 */ /* 0x001fe40000000006 */
[----:B-----5:R-:W-:Y:S02]  /*18780*/  ISETP.LT.AND P3, PT, R13, c[0x0][0x17c], !P0 ;  /* 0x00005f000d007a0c */ /* 0x020fe40004761270 */
[----:B------:R-:W5:Y:S01]  /*18790*/  LDL.LU R13, [R1+0xd0] ;  /* 0x0000d000010d7983 */ /* 0x000f620000300800 */
[----:B----4-:R-:W-:Y:S01]  /*187a0*/  ISETP.LT.AND P5, PT, R9, c[0x0][0x17c], !P0 ;  /* 0x00005f0009007a0c */ /* 0x010fe200047a1270 */
[----:B------:R-:W-:-:S04]  /*187b0*/  IMAD R9, R25, 0x4, R8 ;  /* 0x0000000419097824 */ /* 0x000fc800078e0208 */
[----:B------:R-:W-:Y:S01]  /*187c0*/  IMAD R5, R25, 0x4, R9 ;  /* 0x0000000419057824 */ /* 0x000fe200078e0209 */
[----:B------:R-:W-:-:S03]  /*187d0*/  LEA R2, P6, R9, R28, 0x1 ;  /* 0x0000001c09027211 */ /* 0x000fc600078c08ff */
[----:B------:R-:W-:Y:S01]  /*187e0*/  IMAD R8, R25, 0x4, R5 ;  /* 0x0000000419087824 */ /* 0x000fe200078e0205 */
[----:B------:R-:W-:Y:S02]  /*187f0*/  LEA.HI.X.SX32 R3, R9, R0, 0x1, P6 ;  /* 0x0000000009037211 */ /* 0x000fe400030f0eff */
[----:B------:R-:W-:Y:S01]  /*18800*/  LEA R4, P6, R5, R28, 0x1 ;  /* 0x0000001c05047211 */ /* 0x000fe200078c08ff */
[----:B------:R-:W-:Y:S02]  /*18810*/  IMAD R9, R25, 0x4, R8 ;  /* 0x0000000419097824 */ /* 0x000fe400078e0208 */
[----:B------:R0:W-:Y:S01]  /*18820*/  @P1 STG.E.U16 [R2.64], R6 ;  /* 0x0000000602001986 */ /* 0x0001e2000c101506 */
[----:B------:R-:W-:-:S05]  /*18830*/  LEA.HI.X.SX32 R5, R5, R0, 0x1, P6 ;  /* 0x0000000005057211 */ /* 0x000fca00030f0eff */
[----:B------:R1:W-:Y:S01]  /*18840*/  @P2 STG.E.U16 [R4.64], R10 ;  /* 0x0000000a04002986 */ /* 0x0003e2000c101506 */
[----:B0-----:R-:W-:Y:S02]  /*18850*/  LEA R2, P6, R8, R28, 0x1 ;  /* 0x0000001c08027211 */ /* 0x001fe400078c08ff */
[----:B------:R-:W-:Y:S02]  /*18860*/  PRMT R6, R24, 0x7632, R6 ;  /* 0x0000763218067816 */ /* 0x000fe40000000006 */
[----:B------:R-:W-:Y:S01]  /*18870*/  LEA.HI.X.SX32 R3, R8, R0, 0x1, P6 ;  /* 0x0000000008037211 */ /* 0x000fe200030f0eff */
[----:B------:R-:W4:Y:S01]  /*18880*/  LDL.LU R24, [R1+0xd4] ;  /* 0x0000d40001187983 */ /* 0x000f220000300800 */
[C---:B-1----:R-:W-:Y:S02]  /*18890*/  LEA R4, P6, R9.reuse, R28, 0x1 ;  /* 0x0000001c09047211 */ /* 0x042fe400078c08ff */
[----:B---3--:R-:W-:Y:S01]  /*188a0*/  ISETP.LT.AND P2, PT, R20, c[0x0][0x17c], !P0 ;  /* 0x00005f0014007a0c */ /* 0x008fe20004741270 */
[----:B------:R0:W-:Y:S01]  /*188b0*/  @P5 STG.E.U16 [R2.64], R6 ;  /* 0x0000000602005986 */ /* 0x0001e2000c101506 */
[----:B------:R-:W-:-:S03]  /*188c0*/  LEA.HI.X.SX32 R5, R9, R0, 0x1, P6 ;  /* 0x0000000009057211 */ /* 0x000fc600030f0eff */
[----:B------:R-:W3:Y:S01]  /*188d0*/  LDL.LU R20, [R1+0xd8] ;  /* 0x0000d80001147983 */ /* 0x000ee20000300800 */
[----:B0-----:R-:W-:-:S05]  /*188e0*/  PRMT R6, R12, 0x7632, R6 ;  /* 0x000076320c067816 */ /* 0x001fca0000000006 */
[----:B------:R0:W-:Y:S01]  /*188f0*/  @P4 STG.E.U16 [R4.64], R6 ;  /* 0x0000000604004986 */ /* 0x0001e2000c101506 */
[----:B--2---:R-:W-:-:S03]  /*18900*/  ISETP.LT.AND P4, PT, R16, c[0x0][0x17c], !P0 ;  /* 0x00005f0010007a0c */ /* 0x004fc60004781270 */
[----:B------:R-:W2:Y:S01]  /*18910*/  LDL.LU R16, [R1+0xdc] ;  /* 0x0000dc0001107983 */ /* 0x000ea20000300800 */
[----:B0-----:R-:W-:-:S03]  /*18920*/  PRMT R6, R11, 0x7632, R6 ;  /* 0x000076320b067816 */ /* 0x001fc60000000006 */
[----:B------:R-:W2:Y:S01]  /*18930*/  LDL.LU R11, [R1+0xe0] ;  /* 0x0000e000010b7983 */ /* 0x000ea20000300800 */
[----:B------:R-:W-:Y:S01]  /*18940*/  IMAD R3, R25, 0x4, R9 ;  /* 0x0000000419037824 */ /* 0x000fe200078e0209 */
[----:B------:R-:W-:-:S03]  /*18950*/  ISETP.LT.AND P1, PT, R17, c[0x0][0x17c], !P0 ;  /* 0x00005f0011007a0c */ /* 0x000fc60004721270 */
[----:B------:R-:W-:Y:S01]  /*18960*/  IMAD R8, R25, 0x4, R3 ;  /* 0x0000000419087824 */ /* 0x000fe200078e0203 */
[C---:B------:R-:W-:Y:S02]  /*18970*/  LEA R2, P6, R3.reuse, R28, 0x1 ;  /* 0x0000001c03027211 */ /* 0x040fe400078c08ff */
[----:B------:R-:W-:Y:S02]  /*18980*/  PRMT R10, R10, 0x7632, R10 ;  /* 0x000076320a0a7816 */ /* 0x000fe4000000000a */
[----:B------:R-:W-:Y:S01]  /*18990*/  LEA.HI.X.SX32 R3, R3, R0, 0x1, P6 ;  /* 0x0000000003037211 */ /* 0x000fe200030f0eff */
[----:B------:R-:W-:Y:S01]  /*189a0*/  IMAD R9, R25, 0x4, R8 ;  /* 0x0000000419097824 */ /* 0x000fe200078e0208 */
[----:B------:R-:W-:-:S03]  /*189b0*/  LEA R4, P6, R8, R28, 0x1 ;  /* 0x0000001c08047211 */ /* 0x000fc600078c08ff */
[----:B------:R0:W-:Y:S01]  /*189c0*/  @P3 STG.E.U16 [R2.64], R10 ;  /* 0x0000000a02003986 */ /* 0x0001e2000c101506 */
[----:B------:R-:W-:Y:S02]  /*189d0*/  LEA.HI.X.SX32 R5, R8, R0, 0x1, P6 ;  /* 0x0000000008057211 */ /* 0x000fe400030f0eff */
[----:B------:R-:W-:-:S03]  /*189e0*/  PRMT R14, R14, 0x7632, R14 ;  /* 0x000076320e0e7816 */ /* 0x000fc6000000000e */
[----:B------:R1:W-:Y:S01]  /*189f0*/  @P1 STG.E.U16 [R4.64], R6 ;  /* 0x0000000604001986 */ /* 0x0003e2000c101506 */
[----:B------:R-:W-:Y:S02]  /*18a00*/  ISETP.LT.AND P5, PT, R27, c[0x0][0x17c], !P0 ;  /* 0x00005f001b007a0c */ /* 0x000fe400047a1270 */
[----:B0-----:R-:W-:-:S04]  /*18a10*/  LEA R2, P6, R9, R28, 0x1 ;  /* 0x0000001c09027211 */ /* 0x001fc800078c08ff */
[----:B------:R-:W-:Y:S01]  /*18a20*/  LEA.HI.X.SX32 R3, R9, R0, 0x1, P6 ;  /* 0x0000000009037211 */ /* 0x000fe200030f0eff */
[----:B-1----:R-:W-:-:S04]  /*18a30*/  IMAD R5, R25, 0x4, R9 ;  /* 0x0000000419057824 */ /* 0x002fc800078e0209 */
[----:B------:R0:W-:Y:S01]  /*18a40*/  @P2 STG.E.U16 [R2.64], R14 ;  /* 0x0000000e02002986 */ /* 0x0001e2000c101506 */
[----:B------:R-:W-:Y:S01]  /*18a50*/  LEA R4, P6, R5, R28, 0x1 ;  /* 0x0000001c05047211 */ /* 0x000fe200078c08ff */
[----:B------:R-:W-:Y:S01]  /*18a60*/  IMAD R8, R25, 0x4, R5 ;  /* 0x0000000419087824 */ /* 0x000fe200078e0205 */
[----:B------:R-:W-:Y:S02]  /*18a70*/  PRMT R10, R26, 0x7632, R10 ;  /* 0x000076321a0a7816 */ /* 0x000fe4000000000a */
[----:B------:R-:W-:Y:S02]  /*18a80*/  LEA.HI.X.SX32 R5, R5, R0, 0x1, P6 ;  /* 0x0000000005057211 */ /* 0x000fe400030f0eff */
[----:B-----5:R-:W-:-:S03]  /*18a90*/  ISETP.LT.AND P3, PT, R13, c[0x0][0x17c], !P0 ;  /* 0x00005f000d007a0c */ /* 0x020fc60004761270 */
[----:B------:R-:W-:Y:S01]  /*18aa0*/  @P5 STG.E.U16 [R4.64], R10 ;  /* 0x0000000a04005986 */ /* 0x000fe2000c101506 */
[----:B0-----:R-:W-:Y:S02]  /*18ab0*/  LEA R2, P6, R8, R28, 0x1 ;  /* 0x0000001c08027211 */ /* 0x001fe400078c08ff */
[----:B------:R-:W-:Y:S02]  /*18ac0*/  PRMT R9, R6, 0x7632, R9 ;  /* 0x0000763206097816 */ /* 0x000fe40000000009 */
[----:B------:R-:W-:-:S05]  /*18ad0*/  LEA.HI.X.SX32 R3, R8, R0, 0x1, P6 ;  /* 0x0000000008037211 */ /* 0x000fca00030f0eff */
[----:B------:R0:W-:Y:S01]  /*18ae0*/  @P4 STG.E.U16 [R2.64], R9 ;  /* 0x0000000902004986 */ /* 0x0001e2000c101506 */
[----:B----4-:R-:W-:-:S03]  /*18af0*/  ISETP.LT.AND P1, PT, R24, c[0x0][0x17c], !P0 ;  /* 0x00005f0018007a0c */ /* 0x010fc60004721270 */
[----:B------:R-:W4:Y:S01]  /*18b00*/  LDL.LU R24, [R1+0xe4] ;  /* 0x0000e40001187983 */ /* 0x000f220000300800 */
[----:B---3--:R-:W-:-:S03]  /*18b10*/  ISETP.LT.AND P2, PT, R20, c[0x0][0x17c], !P0 ;  /* 0x00005f0014007a0c */ /* 0x008fc60004741270 */
[----:B------:R-:W3:Y:S04]  /*18b20*/  LDL.LU R20, [R1+0xe8] ;  /* 0x0000e80001147983 */ /* 0x000ee80000300800 */
[----:B------:R-:W5:Y:S04]  /*18b30*/  LDL.LU R27, [R1+0x6c] ;  /* 0x00006c00011b7983 */ /* 0x000f680000300800 */
[----:B------:R-:W5:Y:S04]  /*18b40*/  LDL.LU R13, [R1+0x4c] ;  /* 0x00004c00010d7983 */ /* 0x000f680000300800 */
[----:B------:R-:W5:Y:S01]  /*18b50*/  LDL.LU R26, [R1+0xec] ;  /* 0x0000ec00011a7983 */ /* 0x000f620000300800 */
[----:B--2---:R-:W-:-:S03]  /*18b60*/  ISETP.LT.AND P5, PT, R16, c[0x0][0x17c], !P0 ;  /* 0x00005f0010007a0c */ /* 0x004fc600047a1270 */
[----:B------:R-:W2:Y:S01]  /*18b70*/  LDL.LU R16, [R1+0xf0] ;  /* 0x0000f00001107983 */ /* 0x000ea20000300800 */
[----:B------:R-:W-:-:S03]  /*18b80*/  ISETP.LT.AND P4, PT, R11, c[0x0][0x17c], !P0 ;  /* 0x00005f000b007a0c */ /* 0x000fc60004781270 */
[----:B------:R-:W2:Y:S01]  /*18b90*/  LDL R11, [R1+0x7c] ;  /* 0x00007c00010b7983 */ /* 0x000ea20000100800 */
[----:B------:R-:W-:-:S04]  /*18ba0*/  IMAD R6, R25, 0x4, R8 ;  /* 0x0000000419067824 */ /* 0x000fc800078e0208 */
[C---:B0-----:R-:W-:Y:S01]  /*18bb0*/  IMAD R3, R25.reuse, 0x4, R6 ;  /* 0x0000000419037824 */ /* 0x041fe200078e0206 */
[----:B------:R-:W-:Y:S02]  /*18bc0*/  LEA R4, P6, R6, R28, 0x1 ;  /* 0x0000001c06047211 */ /* 0x000fe400078c08ff */
[----:B------:R-:W-:Y:S02]  /*18bd0*/  PRMT R18, R18, 0x7632, R18 ;  /* 0x0000763212127816 */ /* 0x000fe40000000012 */
[----:B------:R-:W-:Y:S01]  /*18be0*/  LEA.HI.X.SX32 R5, R6, R0, 0x1, P6 ;  /* 0x0000000006057211 */ /* 0x000fe200030f0eff */
[----:B------:R-:W-:Y:S01]  /*18bf0*/  IMAD R6, R25, 0x4, R3 ;  /* 0x0000000419067824 */ /* 0x000fe200078e0203 */
[C---:B------:R-:W-:Y:S02]  /*18c00*/  LEA R2, P6, R3.reuse, R28, 0x1 ;  /* 0x0000001c03027211 */ /* 0x040fe400078c08ff */
[----:B------:R-:W-:Y:S01]  /*18c10*/  PRMT R22, R22, 0x7632, R22 ;  /* 0x0000763216167816 */ /* 0x000fe20000000016 */
[----:B------:R0:W-:Y:S01]  /*18c20*/  @P3 STG.E.U16 [R4.64], R18 ;  /* 0x0000001204003986 */ /* 0x0001e2000c101506 */
[----:B------:R-:W-:Y:S01]  /*18c30*/  LEA.HI.X.SX32 R3, R3, R0, 0x1, P6 ;  /* 0x0000000003037211 */ /* 0x000fe200030f0eff */
[----:B------:R-:W-:-:S04]  /*18c40*/  IMAD R8, R25, 0x4, R6 ;  /* 0x0000000419087824 */ /* 0x000fc800078e0206 */
[----:B------:R1:W-:Y:S01]  /*18c50*/  @P1 STG.E.U16 [R2.64], R22 ;  /* 0x0000001602001986 */ /* 0x0003e2000c101506 */
[----:B0-----:R-:W-:-:S03]  /*18c60*/  LEA R4, P6, R6, R28, 0x1 ;  /* 0x0000001c06047211 */ /* 0x001fc600078c08ff */
[----:B------:R-:W2:Y:S01]  /*18c70*/  LDL.LU R18, [R1+0x8c] ;  /* 0x00008c0001127983 */ /* 0x000ea20000300800 */
[----:B------:R-:W-:Y:S01]  /*18c80*/  LEA.HI.X.SX32 R5, R6, R0, 0x1, P6 ;  /* 0x0000000006057211 */ /* 0x000fe200030f0eff */
[----:B------:R-:W-:Y:S01]  /*18c90*/  IMAD R6, R25, 0x4, R8 ;  /* 0x0000000419067824 */ /* 0x000fe200078e0208 */
[----:B-1----:R-:W-:-:S04]  /*18ca0*/  LEA R2, P6, R8, R28, 0x1 ;  /* 0x0000001c08027211 */ /* 0x002fc800078c08ff */
[----:B------:R-:W-:Y:S01]  /*18cb0*/  LEA.HI.X.SX32 R3, R8, R0, 0x1, P6 ;  /* 0x0000000008037211 */ /* 0x000fe200030f0eff */
[----:B------:R-:W-:Y:S01]  /*18cc0*/  IMAD R8, R25, 0x4, R6 ;  /* 0x0000000419087824 */ /* 0x000fe200078e0206 */
[----:B----4-:R-:W-:Y:S02]  /*18cd0*/  ISETP.LT.AND P3, PT, R24, c[0x0][0x17c], !P0 ;  /* 0x00005f0018007a0c */ /* 0x010fe40004761270 */
[----:B------:R-:W4:Y:S04]  /*18ce0*/  LDL.LU R24, [R1+0xf8] ;  /* 0x0000f80001187983 */ /* 0x000f280000300800 */
[----:B------:R-:W4:Y:S01]  /*18cf0*/  LDL.LU R21, [R1+0xac] ;  /* 0x0000ac0001157983 */ /* 0x000f220000300800 */
[----:B---3--:R-:W-:-:S03]  /*18d00*/  ISETP.LT.AND P1, PT, R20, c[0x0][0x17c], !P0 ;  /* 0x00005f0014007a0c */ /* 0x008fc60004721270 */
[----:B------:R-:W3:Y:S04]  /*18d10*/  LDL.LU R22, [R1+0xfc] ;  /* 0x0000fc0001167983 */ /* 0x000ee80000300800 */
[----:B-----5:R0:W-:Y:S04]  /*18d20*/  @P2 STG.E.U16 [R4.64], R27 ;  /* 0x0000001b04002986 */ /* 0x0201e8000c101506 */
[----:B------:R-:W5:Y:S01]  /*18d30*/  LDL.LU R20, [R1+0x100] ;  /* 0x0001000001147983 */ /* 0x000f620000300800 */
[----:B------:R-:W-:-:S03]  /*18d40*/  ISETP.LT.AND P2, PT, R26, c[0x0][0x17c], !P0 ;  /* 0x00005f001a007a0c */ /* 0x000fc60004741270 */
[----:B------:R1:W-:Y:S01]  /*18d50*/  @P5 STG.E.U16 [R2.64], R13 ;  /* 0x0000000d02005986 */ /* 0x0003e2000c101506 */
[----:B0-----:R-:W-:-:S03]  /*18d60*/  LEA R4, P6, R6, R28, 0x1 ;  /* 0x0000001c06047211 */ /* 0x001fc600078c08ff */
[----:B------:R-:W5:Y:S01]  /*18d70*/  LDL.LU R17, [R1+0x3c] ;  /* 0x00003c0001117983 */ /* 0x000f620000300800 */
[----:B------:R-:W-:-:S03]  /*18d80*/  LEA.HI.X.SX32 R5, R6, R0, 0x1, P6 ;  /* 0x0000000006057211 */ /* 0x000fc600030f0eff */
[----:B------:R-:W5:Y:S01]  /*18d90*/  LDL.LU R29, [R1+0x104] ;  /* 0x00010400011d7983 */ /* 0x000f620000300800 */
[----:B--2---:R-:W-:Y:S02]  /*18da0*/  ISETP.LT.AND P5, PT, R16, c[0x0][0x17c], !P0 ;  /* 0x00005f0010007a0c */ /* 0x004fe400047a1270 */
[C---:B-1----:R-:W-:Y:S01]  /*18db0*/  LEA R2, P6, R8.reuse, R28, 0x1 ;  /* 0x0000001c08027211 */ /* 0x042fe200078c08ff */
[----:B------:R-:W2:Y:S01]  /*18dc0*/  LDL.LU R26, [R1+0x9c] ;  /* 0x00009c00011a7983 */ /* 0x000ea20000300800 */
[----:B------:R-:W-:Y:S02]  /*18dd0*/  IMAD R6, R25, 0x4, R8 ;  /* 0x0000000419067824 */ /* 0x000fe400078e0208 */
[----:B------:R-:W-:Y:S01]  /*18de0*/  LEA.HI.X.SX32 R3, R8, R0, 0x1, P6 ;  /* 0x0000000008037211 */ /* 0x000fe200030f0eff */
[----:B------:R-:W2:Y:S04]  /*18df0*/  LDL.LU R16, [R1+0x2c] ;  /* 0x00002c0001107983 */ /* 0x000ea80000300800 */
[----:B------:R-:W2:Y:S04]  /*18e00*/  LDL.LU R12, [R1+0x5c] ;  /* 0x00005c00010c7983 */ /* 0x000ea80000300800 */
[----:B------:R-:W2:Y:S04]  /*18e10*/  LDL.LU R8, [R1+0xf4] ;  /* 0x0000f40001087983 */ /* 0x000ea80000300800 */
[----:B------:R0:W-:Y:S04]  /*18e20*/  @P4 STG.E.U16 [R4.64], R11 ;  /* 0x0000000b04004986 */ /* 0x0001e8000c101506 */
[----:B0-----:R-:W5:Y:S01]  /*18e30*/  LDL.LU R11, [R1+0x614] ;  /* 0x00061400010b7983 */ /* 0x001f620000300800 */
[----:B------:R-:W-:-:S03]  /*18e40*/  LEA R4, P6, R6, R28, 0x1 ;  /* 0x0000001c06047211 */ /* 0x000fc600078c08ff */
[----:B------:R0:W-:Y:S01]  /*18e50*/  @P3 STG.E.U16 [R2.64], R18 ;  /* 0x0000001202003986 */ /* 0x0001e2000c101506 */
[----:B------:R-:W-:-:S05]  /*18e60*/  LEA.HI.X.SX32 R5, R6, R0, 0x1, P6 ;  /* 0x0000000006057211 */ /* 0x000fca00030f0eff */
[----:B----4-:R1:W-:Y:S01]  /*18e70*/  @P1 STG.E.U16 [R4.64], R21 ;  /* 0x0000001504001986 */ /* 0x0103e2000c101506 */
[----:B------:R-:W-:-:S03]  /*18e80*/  ISETP.LT.AND P3, PT, R24, c[0x0][0x17c], !P0 ;  /* 0x00005f0018007a0c */ /* 0x000fc60004761270 */
[----:B------:R-:W4:Y:S01]  /*18e90*/  LDL.LU R24, [R1+0x1c] ;  /* 0x00001c0001187983 */ /* 0x000f220000300800 */
[----:B---3--:R-:W-:Y:S02]  /*18ea0*/  ISETP.LT.AND P1, PT, R22, c[0x0][0x17c], !P0 ;  /* 0x00005f0016007a0c */ /* 0x008fe40004721270 */
[----:B--2---:R-:W-:Y:S01]  /*18eb0*/  ISETP.LT.AND P4, PT, R8, c[0x0][0x17c], !P0 ;  /* 0x00005f0008007a0c */ /* 0x004fe20004781270 */
[----:B------:R-:W-:-:S04]  /*18ec0*/  IMAD R8, R25, 0x4, R6 ;  /* 0x0000000419087824 */ /* 0x000fc800078e0206 */
[----:B------:R-:W-:Y:S01]  /*18ed0*/  IMAD R6, R25, 0x4, R8 ;  /* 0x0000000419067824 */ /* 0x000fe200078e0208 */
[----:B0-----:R-:W-:-:S04]  /*18ee0*/  LEA R2, P6, R8, R28, 0x1 ;  /* 0x0000001c08027211 */ /* 0x001fc800078c08ff */
[----:B------:R-:W-:Y:S01]  /*18ef0*/  LEA.HI.X.SX32 R3, R8, R0, 0x1, P6 ;  /* 0x0000000008037211 */ /* 0x000fe200030f0eff */
[----:B------:R-:W-:Y:S01]  /*18f00*/  IMAD R8, R25, 0x4, R6 ;  /* 0x0000000419087824 */ /* 0x000fe200078e0206 */
[----:B-1----:R-:W-:-:S03]  /*18f10*/  LEA R4, P6, R6, R28, 0x1 ;  /* 0x0000001c06047211 */ /* 0x002fc600078c08ff */
[----:B-----5:R0:W-:Y:S01]  /*18f20*/  @P2 STG.E.U16 [R2.64], R17 ;  /* 0x0000001102002986 */ /* 0x0201e2000c101506 */
[----:B------:R-:W-:Y:S01]  /*18f30*/  LEA.HI.X.SX32 R5, R6, R0, 0x1, P6 ;  /* 0x0000000006057211 */ /* 0x000fe200030f0eff */
[----:B------:R-:W-:Y:S01]  /*18f40*/  IMAD R6, R25, 0x4, R8 ;  /* 0x0000000419067824 */ /* 0x000fe200078e0208 */
[----:B------:R-:W-:Y:S02]  /*18f50*/  ISETP.LT.AND P2, PT, R20, c[0x0][0x17c], !P0 ;  /* 0x00005f0014007a0c */ /* 0x000fe40004741270 */
[----:B------:R-:W2:Y:S01]  /*18f60*/  LDL.LU R20, [R1+0xc] ;  /* 0x00000c0001147983 */ /* 0x000ea20000300800 */
[----:B0-----:R-:W-:-:S04]  /*18f70*/  LEA R2, P6, R8, R28, 0x1 ;  /* 0x0000001c08027211 */ /* 0x001fc800078c08ff */
[----:B------:R-:W-:Y:S01]  /*18f80*/  LEA.HI.X.SX32 R3, R8, R0, 0x1, P6 ;  /* 0x0000000008037211 */ /* 0x000fe200030f0eff */
[----:B------:R0:W-:Y:S04]  /*18f90*/  @P5 STG.E.U16 [R4.64], R26 ;  /* 0x0000001a04005986 */ /* 0x0001e8000c101506 */
[----:B------:R1:W-:Y:S01]  /*18fa0*/  @P4 STG.E.U16 [R2.64], R16 ;  /* 0x0000001002004986 */ /* 0x0003e2000c101506 */
[----:B------:R-:W-:-:S03]  /*18fb0*/  ISETP.LT.AND P4, PT, R11, c[0x0][0x17c], !P0 ;  /* 0x00005f000b007a0c */ /* 0x000fc60004781270 */
[----:B------:R-:W3:Y:S01]  /*18fc0*/  LDL.LU R11, [R1+0x610] ;  /* 0x00061000010b7983 */ /* 0x000ee20000300800 */
[----:B0-----:R-:W-:-:S04]  /*18fd0*/  LEA R4, P6, R6, R28, 0x1 ;  /* 0x0000001c06047211 */ /* 0x001fc800078c08ff */
[----:B------:R-:W-:Y:S02]  /*18fe0*/  LEA.HI.X.SX32 R5, R6, R0, 0x1, P6 ;  /* 0x0000000006057211 */ /* 0x000fe400030f0eff */
[----:B------:R-:W-:Y:S02]  /*18ff0*/  ISETP.LT.AND P5, PT, R29, c[0x0][0x17c], !P0 ;  /* 0x00005f001d007a0c */ /* 0x000fe400047a1270 */
[----:B------:R-:W5:Y:S04]  /*19000*/  LDL.LU R29, [R1+0x124] ;  /* 0x00012400011d7983 */ /* 0x000f680000300800 */
[----:B------:R0:W-:Y:S01]  /*19010*/  @P3 STG.E.U16 [R4.64], R12 ;  /* 0x0000000c04003986 */ /* 0x0001e2000c101506 */
[----:B------:R-:W-:-:S03]  /*19020*/  ISETP.LT.AND P3, PT, R15, c[0x0][0x17c], !P0 ;  /* 0x00005f000f007a0c */ /* 0x000fc60004761270 */
[----:B------:R-:W2:Y:S04]  /*19030*/  LDL.LU R22, [R1+0x128] ;  /* 0x0001280001167983 */ /* 0x000ea80000300800 */
[----:B------:R-:W2:Y:S01]  /*19040*/  LDL.LU R15, [R1+0x60c] ;  /* 0x00060c00010f7983 */ /* 0x000ea20000300800 */
[----:B------:R-:W-:-:S04]  /*19050*/  IMAD R8, R25, 0x4, R6 ;  /* 0x0000000419087824 */ /* 0x000fc800078e0206 */
[----:B------:R-:W-:Y:S01]  /*19060*/  IMAD R6, R25, 0x4, R8 ;  /* 0x0000000419067824 */ /* 0x000fe200078e0208 */
[----:B-1----:R-:W-:-:S04]  /*19070*/  LEA R2, P6, R8, R28, 0x1 ;  /* 0x0000001c08027211 */ /* 0x002fc800078c08ff */
[----:B------:R-:W-:Y:S02]  /*19080*/  LEA.HI.X.SX32 R3, R8, R0, 0x1, P6 ;  /* 0x0000000008037211 */ /* 0x000fe400030f0eff */
[----:B0-----:R-:W-:Y:S01]  /*19090*/  LEA R4, P6, R6, R28, 0x1 ;  /* 0x0000001c06047211 */ /* 0x001fe200078c08ff */
[----:B------:R-:W-:-:S03]  /*190a0*/  IMAD R8, R25, 0x4, R6 ;  /* 0x0000000419087824 */ /* 0x000fc600078e0206 */
[----:B------:R-:W-:Y:S02]  /*190b0*/  LEA.HI.X.SX32 R5, R6, R0, 0x1, P6 ;  /* 0x0000000006057211 */ /* 0x000fe400030f0eff */
[----:B------:R-:W5:Y:S04]  /*190c0*/  LDL.LU R6, [R1+0x114] ;  /* 0x0001140001067983 */ /* 0x000f680000300800 */
[----:B---3--:R0:W-:Y:S04]  /*190d0*/  @P1 STG.E.U16 [R2.64], R11 ;  /* 0x0000000b02001986 */ /* 0x0081e8000c101506 */
[----:B----4-:R1:W-:Y:S01]  /*190e0*/  @P2 STG.E.U16 [R4.64], R24 ;  /* 0x0000001804002986 */ /* 0x0103e2000c101506 */
[----:B0-----:R-:W-:-:S04]  /*190f0*/  LEA R2, P6, R8, R28, 0x1 ;  /* 0x0000001c08027211 */ /* 0x001fc800078c08ff */
[----:B------:R-:W-:Y:S02]  /*19100*/  LEA.HI.X.SX32 R3, R8, R0, 0x1, P6 ;  /* 0x0000000008037211 */ /* 0x000fe400030f0eff */
[----:B------:R-:W-:Y:S02]  /*19110*/  ISETP.LT.AND P2, PT, R7, c[0x0][0x17c], !P0 ;  /* 0x00005f0007007a0c */ /* 0x000fe40004741270 */
[----:B------:R-:W3:Y:S04]  /*19120*/  LDL.LU R7, [R1+0x608] ;  /* 0x0006080001077983 */ /* 0x000ee80000300800 */
[----:B--2---:R0:W-:Y:S01]  /*19130*/  @P5 STG.E.U16 [R2.64], R15 ;  /* 0x0000000f02005986 */ /* 0x0041e2000c101506 */
[----:B------:R-:W-:-:S03]  /*19140*/  ISETP.LT.AND P5, PT, R19, c[0x0][0x17c], !P0 ;  /* 0x00005f0013007a0c */ /* 0x000fc600047a1270 */
[----:B------:R-:W2:Y:S01]  /*19150*/  LDL.LU R19, [R1+0x604] ;  /* 0x0006040001137983 */ /* 0x000ea20000300800 */
[----:B-----5:R-:W-:Y:S01]  /*19160*/  ISETP.LT.AND P1, PT, R6, c[0x0][0x17c], !P0 ;  /* 0x00005f0006007a0c */ /* 0x020fe20004721270 */
[----:B------:R-:W-:-:S04]  /*19170*/  IMAD R6, R25, 0x4, R8 ;  /* 0x0000000419067824 */ /* 0x000fc800078e0208 */
[----:B------:R-:W-:Y:S01]  /*19180*/  IMAD R8, R25, 0x4, R6 ;  /* 0x0000000419087824 */ /* 0x000fe200078e0206 */
[----:B-1----:R-:W-:-:S04]  /*19190*/  LEA R4, P6, R6, R28, 0x1 ;  /* 0x0000001c06047211 */ /* 0x002fc800078c08ff */
[----:B------:R-:W-:Y:S01]  /*191a0*/  LEA.HI.X.SX32 R5, R6, R0, 0x1, P6 ;  /* 0x0000000006057211 */ /* 0x000fe200030f0eff */
[----:B------:R-:W-:Y:S01]  /*191b0*/  IMAD R6, R25, 0x4, R8 ;  /* 0x0000000419067824 */ /* 0x000fe200078e0208 */
[----:B0-----:R-:W-:-:S03]  /*191c0*/  LEA R2, P6, R8, R28, 0x1 ;  /* 0x0000001c08027211 */ /* 0x001fc600078c08ff */
[----:B------:R0:W-:Y:S01]  /*191d0*/  @P4 STG.E.U16 [R4.64], R20 ;  /* 0x0000001404004986 */ /* 0x0001e2000c101506 */
[----:B------:R-:W-:Y:S02]  /*191e0*/  LEA.HI.X.SX32 R3, R8, R0, 0x1, P6 ;  /* 0x0000000008037211 */ /* 0x000fe400030f0eff */
[----:B------:R-:W-:Y:S02]  /*191f0*/  ISETP.LT.AND P4, PT, R23, c[0x0][0x17c], !P0 ;  /* 0x00005f0017007a0c */ /* 0x000fe40004781270 */
[----:B------:R-:W4:Y:S01]  /*19200*/  LDL.LU R23, [R1+0x600] ;  /* 0x0006000001177983 */ /* 0x000f220000300800 */
[----:B0-----:R-:W-:-:S04]  /*19210*/  LEA R4, P6, R6, R28, 0x1 ;  /* 0x0000001c06047211 */ /* 0x001fc800078c08ff */
[----:B------:R-:W-:Y:S01]  /*19220*/  LEA.HI.X.SX32 R5, R6, R0, 0x1, P6 ;  /* 0x0000000006057211 */ /* 0x000fe200030f0eff */
[----:B---3--:R-:W-:Y:S01]  /*19230*/  @P3 STG.E.U16 [R2.64], R7 ;  /* 0x0000000702003986 */ /* 0x008fe2000c101506 */
[----:B------:R-:W-:-:S03]  /*19240*/  ISETP.LT.AND P3, PT, R29, c[0x0][0x17c], !P0 ;  /* 0x00005f001d007a0c */ /* 0x000fc60004761270 */
[----:B------:R-:W3:Y:S04]  /*19250*/  LDL.LU R29, [R1+0x138] ;  /* 0x00013800011d7983 */ /* 0x000ee80000300800 */
[----:B--2---:R0:W-:Y:S01]  /*19260*/  @P1 STG.E.U16 [R4.64], R19 ;  /* 0x0000001304001986 */ /* 0x0041e2000c101506 */
[----:B------:R-:W-:-:S03]  /*19270*/  ISETP.LT.AND P1, PT, R22, c[0x0][0x17c], !P0 ;  /* 0x00005f0016007a0c */ /* 0x000fc60004721270 */
[----:B------:R-:W2:Y:S04]  /*19280*/  LDL.LU R22, [R1+0x13c] ;  /* 0x00013c0001167983 */ /* 0x000ea80000300800 */
[----:B0-----:R-:W5:Y:S01]  /*19290*/  LDL.LU R5, [R1+0x12c] ;  /* 0x00012c0001057983 */ /* 0x001f620000300800 */
[----:B------:R-:W-:-:S05]  /*192a0*/  IMAD R8, R25, 0x4, R6 ;  /* 0x0000000419087824 */ /* 0x000fca00078e0206 */
[----:B------:R-:W-:Y:S01]  /*192b0*/  LEA R2, P6, R8, R28, 0x1 ;  /* 0x0000001c08027211 */ /* 0x000fe200078c08ff */
[----:B------:R-:W-:-:S03]  /*192c0*/  IMAD R6, R25, 0x4, R8 ;  /* 0x0000000419067824 */ /* 0x000fc600078e0208 */
[----:B------:R-:W-:Y:S01]  /*192d0*/  LEA.HI.X.SX32 R3, R8, R0, 0x1, P6 ;  /* 0x0000000008037211 */ /* 0x000fe200030f0eff */
[----:B------:R-:W-:Y:S01]  /*192e0*/  IMAD R8, R25, 0x4, R6 ;  /* 0x0000000419087824 */ /* 0x000fe200078e0206 */
[----:B------:R-:W-:Y:S02]  /*192f0*/  LEA R4, P6, R6, R28, 0x1 ;  /* 0x0000001c06047211 */ /* 0x000fe400078c08ff */
[----:B------:R-:W-:Y:S02]  /*19300*/  PRMT R7, R27, 0x7632, R7 ;  /* 0x000076321b077816 */ /* 0x000fe40000000007 */
[----:B------:R-:W-:Y:S02]  /*19310*/  PRMT R9, R13, 0x7632, R9 ;  /* 0x000076320d097816 */ /* 0x000fe40000000009 */
[----:B------:R-:W2:Y:S04]  /*19320*/  LDL.LU R13, [R1+0x140] ;  /* 0x00014000010d7983 */ /* 0x000ea80000300800 */
[----:B----4-:R0:W-:Y:S04]  /*19330*/  @P2 STG.E.U16 [R2.64], R23 ;  /* 0x0000001702002986 */ /* 0x0101e8000c101506 */
[----:B------:R-:W4:Y:S01]  /*19340*/  LDL.LU R27, [R1+0x144] ;  /* 0x00014400011b7983 */ /* 0x000f220000300800 */
[----:B-----5:R-:W-:-:S02]  /*19350*/  ISETP.LT.AND P2, PT, R5, c[0x0][0x17c], !P0 ;  /* 0x00005f0005007a0c */ /* 0x020fc40004741270 */
[----:B------:R-:W-:Y:S02]  /*19360*/  LEA.HI.X.SX32 R5, R6, R0, 0x1, P6 ;  /* 0x0000000006057211 */ /* 0x000fe400030f0eff */
[C---:B0-----:R-:W-:Y:S01]  /*19370*/  LEA R2, P6, R8.reuse, R28, 0x1 ;  /* 0x0000001c08027211 */ /* 0x041fe200078c08ff */
[----:B------:R-:W-:Y:S02]  /*19380*/  IMAD R6, R25, 0x4, R8 ;  /* 0x0000000419067824 */ /* 0x000fe400078e0208 */
[----:B------:R0:W-:Y:S01]  /*19390*/  @P5 STG.E.U16 [R4.64], R7 ;  /* 0x0000000704005986 */ /* 0x0001e2000c101506 */
[----:B------:R-:W-:-:S03]  /*193a0*/  LEA.HI.X.SX32 R3, R8, R0, 0x1, P6 ;  /* 0x0000000008037211 */ /* 0x000fc600030f0eff */
[----:B------:R-:W5:Y:S04]  /*193b0*/  LDL.LU R8, [R1+0x7c] ;  /* 0x00007c0001087983 */ /* 0x000f680000300800 */
[----:B0-----:R-:W2:Y:S01]  /*193c0*/  LDL.LU R5, [R1+0x130] ;  /* 0x0001300001057983 */ /* 0x001ea20000300800 */
[----:B------:R-:W-:Y:S02]  /*193d0*/  LEA R4, P6, R6, R28, 0x1 ;  /* 0x0000001c06047211 */ /* 0x000fe400078c08ff */
[----:B--2---:R-:W-:Y:S02]  /*193e0*/  ISETP.LT.AND P5, PT, R5, c[0x0][0x17c], !P0 ;  /* 0x00005f0005007a0c */ /* 0x004fe400047a1270 */
[----:B------:R-:W2:Y:S04]  /*193f0*/  LDL.LU R5, [R1+0x134] ;  /* 0x0001340001057983 */ /* 0x000ea80000300800 */
[----:B------:R0:W-:Y:S01]  /*19400*/  @P4 STG.E.U16 [R2.64], R9 ;  /* 0x0000000902004986 */ /* 0x0001e2000c101506 */
[----:B-----5:R-:W-:-:S02]  /*19410*/  PRMT R10, R8, 0x7632, R10 ;  /* 0x00007632080a7816 */ /* 0x020fc4000000000a */
[----:B------:R-:W-:Y:S02]  /*19420*/  PRMT R11, R18, 0x7632, R11 ;  /* 0x00007632120b7816 */ /* 0x000fe4000000000b */
[----:B------:R-:W-:Y:S01]  /*19430*/  PRMT R7, R17, 0x7632, R7 ;  /* 0x0000763211077816 */ /* 0x000fe20000000007 */
[----:B------:R-:W5:Y:S01]  /*19440*/  LDL.LU R18, [R1+0x14c] ;  /* 0x00014c0001127983 */ /* 0x000f620000300800 */
[----:B0-----:R-:W-:Y:S01]  /*19450*/  IMAD R3, R25, 0x4, R6 ;  /* 0x0000000419037824 */ /* 0x001fe200078e0206 */
[----:B--2---:R-:W-:Y:S02]  /*19460*/  ISETP.LT.AND P4, PT, R5, c[0x0][0x17c], !P0 ;  /* 0x00005f0005007a0c */ /* 0x004fe40004781270 */
[----:B------:R-:W-:Y:S01]  /*19470*/  LEA.HI.X.SX32 R5, R6, R0, 0x1, P6 ;  /* 0x0000000006057211 */ /* 0x000fe200030f0eff */
[----:B------:R-:W-:Y:S01]  /*19480*/  IMAD R6, R25, 0x4, R3 ;  /* 0x0000000419067824 */ /* 0x000fe200078e0203 */
[----:B------:R-:W-:-:S03]  /*19490*/  LEA R2, P6, R3, R28, 0x1 ;  /* 0x0000001c03027211 */ /* 0x000fc600078c08ff */
[----:B------:R0:W-:Y:S01]  /*194a0*/  @P3 STG.E.U16 [R4.64], R10 ;  /* 0x0000000a04003986 */ /* 0x0001e2000c101506 */
[----:B------:R-:W-:Y:S01]  /*194b0*/  LEA.HI.X.SX32 R3, R3, R0, 0x1, P6 ;  /* 0x0000000003037211 */ /* 0x000fe200030f0eff */
[----:B------:R-:W-:-:S04]  /*194c0*/  IMAD R8, R25, 0x4, R6 ;  /* 0x0000000419087824 */ /* 0x000fc800078e0206 */
[----:B------:R1:W-:Y:S01]  /*194d0*/  @P1 STG.E.U16 [R2.64], R11 ;  /* 0x0000000b02001986 */ /* 0x0003e2000c101506 */
[----:B0-----:R-:W-:-:S04]  /*194e0*/  LEA R4, P6, R6, R28, 0x1 ;  /* 0x0000001c06047211 */ /* 0x001fc800078c08ff */
[----:B------:R-:W-:Y:S02]  /*194f0*/  LEA.HI.X.SX32 R5, R6, R0, 0x1, P6 ;  /* 0x0000000006057211 */ /* 0x000fe400030f0eff */
[C---:B-1----:R-:W-:Y:S02]  /*19500*/  LEA R2, P6, R8.reuse, R28, 0x1 ;  /* 0x0000001c08027211 */ /* 0x042fe400078c08ff */
[----:B------:R-:W-:Y:S02]  /*19510*/  PRMT R6, R21, 0x7632, R6 ;  /* 0x0000763215067816 */ /* 0x000fe40000000006 */
[----:B------:R-:W-:Y:S01]  /*19520*/  LEA.HI.X.SX32 R3, R8, R0, 0x1, P6 ;  /* 0x0000000008037211 */ /* 0x000fe200030f0eff */
[--C-:B------:R-:W-:Y:S01]  /*19530*/  IMAD R9, R25, 0x4, R8.reuse ;  /* 0x0000000419097824 */ /* 0x100fe200078e0208 */
[----:B---3--:R-:W-:Y:S01]  /*19540*/  ISETP.LT.AND P3, PT, R29, c[0x0][0x17c], !P0 ;  /* 0x00005f001d007a0c */ /* 0x008fe20004761270 */
[----:B------:R0:W-:Y:S01]  /*19550*/  @P2 STG.E.U16 [R4.64], R6 ;  /* 0x0000000604002986 */ /* 0x0001e2000c101506 */
[----:B------:R-:W-:-:S03]  /*19560*/  PRMT R8, R26, 0x7632, R8 ;  /* 0x000076321a087816 */ /* 0x000fc60000000008 */
[----:B------:R1:W-:Y:S01]  /*19570*/  @P5 STG.E.U16 [R2.64], R7 ;  /* 0x0000000702005986 */ /* 0x0003e2000c101506 */
[----:B----4-:R-:W-:-:S03]  /*19580*/  ISETP.LT.AND P5, PT, R27, c[0x0][0x17c], !P0 ;  /* 0x00005f001b007a0c */ /* 0x010fc600047a1270 */
[----:B------:R-:W2:Y:S01]  /*19590*/  LDL.LU R29, [R1+0x150] ;  /* 0x00015000011d7983 */ /* 0x000ea20000300800 */
[----:B------:R-:W-:-:S03]  /*195a0*/  PRMT R10, R16, 0x7632, R10 ;  /* 0x00007632100a7816 */ /* 0x000fc6000000000a */
[----:B------:R-:W3:Y:S04]  /*195b0*/  LDL.LU R27, [R1+0x154] ;  /* 0x00015400011b7983 */ /* 0x000ee80000300800 */
[----:B------:R-:W4:Y:S04]  /*195c0*/  LDL.LU R26, [R1+0x158] ;  /* 0x00015800011a7983 */ /* 0x000f280000300800 */
[----:B------:R-:W4:Y:S01]  /*195d0*/  LDL.LU R16, [R1+0x148] ;  /* 0x0001480001107983 */ /* 0x000f220000300800 */
[----:B------:R-:W-:Y:S01]  /*195e0*/  ISETP.LT.AND P2, PT, R13, c[0x0][0x17c], !P0 ;  /* 0x00005f000d007a0c */ /* 0x000fe20004741270 */
[----:B------:R-:W-:Y:S01]  /*195f0*/  IMAD R13, R25, 0x4, R9 ;  /* 0x00000004190d7824 */ /* 0x000fe200078e0209 */
[----:B0-----:R-:W-:-:S03]  /*19600*/  LEA R4, P6, R9, R28, 0x1 ;  /* 0x0000001c09047211 */ /* 0x001fc600078c08ff */
[----:B------:R-:W-:Y:S01]  /*19610*/  IMAD R21, R25, 0x4, R13 ;  /* 0x0000000419157824 */ /* 0x000fe200078e020d */
[----:B------:R-:W-:-:S03]  /*19620*/  LEA.HI.X.SX32 R5, R9, R0, 0x1, P6 ;  /* 0x0000000009057211 */ /* 0x000fc600030f0eff */
[----:B------:R-:W-:Y:S01]  /*19630*/  IMAD R17, R25, 0x4, R21 ;  /* 0x0000000419117824 */ /* 0x000fe200078e0215 */
[----:B-1----:R-:W-:Y:S02]  /*19640*/  LEA R2, P6, R13, R28, 0x1 ;  /* 0x0000001c0d027211 */ /* 0x002fe400078c08ff */
[----:B------:R-:W-:Y:S01]  /*19650*/  ISETP.LT.AND P1, PT, R22, c[0x0][0x17c], !P0 ;  /* 0x00005f0016007a0c */ /* 0x000fe20004721270 */
[----:B------:R-:W-:Y:S01]  /*19660*/  IMAD R9, R25, 0x4, R17 ;  /* 0x0000000419097824 */ /* 0x000fe200078e0211 */
[----:B------:R-:W-:Y:S01]  /*19670*/  LEA.HI.X.SX32 R3, R13, R0, 0x1, P6 ;  /* 0x000000000d037211 */ /* 0x000fe200030f0eff */
[----:B------:R0:W-:Y:S02]  /*19680*/  @P4 STG.E.U16 [R4.64], R8 ;  /* 0x0000000804004986 */ /* 0x0001e4000c101506 */
[----:B------:R-:W-:Y:S01]  /*19690*/  IMAD R13, R25, 0x4, R9 ;  /* 0x00000004190d7824 */ /* 0x000fe200078e0209 */
[----:B------:R-:W-:Y:S01]  /*196a0*/  PRMT R7, R11, 0x7632, R7 ;  /* 0x000076320b077816 */ /* 0x000fe20000000007 */
[----:B------:R1:W-:Y:S01]  /*196b0*/  @P3 STG.E.U16 [R2.64], R10 ;  /* 0x0000000a02003986 */ /* 0x0003e2000c101506 */
[----:B------:R-:W-:Y:S01]  /*196c0*/  PRMT R6, R12, 0x7632, R6 ;  /* 0x000076320c067816 */ /* 0x000fe20000000006 */
[----:B------:R-:W-:Y:S01]  /*196d0*/  IMAD R11, R25, 0x4, R13 ;  /* 0x00000004190b7824 */ /* 0x000fe200078e020d */
[----:B0-----:R-:W-:-:S04]  /*196e0*/  LEA R4, P6, R21, R28, 0x1 ;  /* 0x0000001c15047211 */ /* 0x001fc800078c08ff */
[----:B------:R-:W-:Y:S02]  /*196f0*/  LEA.HI.X.SX32 R5, R21, R0, 0x1, P6 ;  /* 0x0000000015057211 */ /* 0x000fe400030f0eff */
[----:B-1----:R-:W-:Y:S01]  /*19700*/  LEA R2, P6, R17, R28, 0x1 ;  /* 0x0000001c11027211 */ /* 0x002fe200078c08ff */
[----:B------:R-:W-:Y:S02]  /*19710*/  IMAD R21, R25, 0x4, R11 ;  /* 0x0000000419157824 */ /* 0x000fe400078e020b */
[----:B------:R0:W-:Y:S01]  /*19720*/  @P1 STG.E.U16 [R4.64], R6 ;  /* 0x0000000604001986 */ /* 0x0001e2000c101506 */
[----:B------:R-:W-:Y:S01]  /*19730*/  LEA.HI.X.SX32 R3, R17, R0, 0x1, P6 ;  /* 0x0000000011037211 */ /* 0x000fe200030f0eff */
[----:B------:R-:W-:-:S04]  /*19740*/  IMAD R17, R25, 0x4, R21 ;  /* 0x0000000419117824 */ /* 0x000fc800078e0215 */
[----:B------:R1:W-:Y:S01]  /*19750*/  @P2 STG.E.U16 [R2.64], R7 ;  /* 0x0000000702002986 */ /* 0x0003e2000c101506 */
[----:B------:R-:W-:Y:S01]  /*19760*/  IMAD R25, R25, 0x4, R17 ;  /* 0x0000000419197824 */ /* 0x000fe200078e0211 */
[----:B0-----:R-:W-:-:S04]  /*19770*/  LEA R4, P1, R9, R28, 0x1 ;  /* 0x0000001c09047211 */ /* 0x001fc800078208ff */
[----:B------:R-:W-:Y:S02]  /*19780*/  LEA.HI.X.SX32 R5, R9, R0, 0x1, P1 ;  /* 0x0000000009057211 */ /* 0x000fe400008f0eff */
[-C--:B-1----:R-:W-:Y:S02]  /*19790*/  LEA R2, P1, R11, R28.reuse, 0x1 ;  /* 0x0000001c0b027211 */ /* 0x082fe400078208ff */
[-C--:B------:R-:W-:Y:S02]  /*197a0*/  LEA R8, P2, R13, R28.reuse, 0x1 ;  /* 0x0000001c0d087211 */ /* 0x080fe400078408ff */
[----:B------:R-:W-:Y:S02]  /*197b0*/  LEA R12, P6, R21, R28, 0x1 ;  /* 0x0000001c150c7211 */ /* 0x000fe400078c08ff */
[----:B------:R-:W-:Y:S02]  /*197c0*/  LEA.HI.X.SX32 R3, R11, R0, 0x1, P1 ;  /* 0x000000000b037211 */ /* 0x000fe400008f0eff */
[----:B------:R-:W-:-:S02]  /*197d0*/  LEA R10, P1, R25, R28, 0x1 ;  /* 0x0000001c190a7211 */ /* 0x000fc400078208ff */
[----:B-----5:R-:W-:Y:S02]  /*197e0*/  ISETP.LT.AND P4, PT, R18, c[0x0][0x17c], !P0 ;  /* 0x00005f0012007a0c */ /* 0x020fe40004781270 */
[-C--:B------:R-:W-:Y:S02]  /*197f0*/  LEA.HI.X.SX32 R9, R13, R0.reuse, 0x1, P2 ;  /* 0x000000000d097211 */ /* 0x080fe400010f0eff */
[----:B------:R-:W-:Y:S02]  /*19800*/  LEA.HI.X.SX32 R13, R21, R0, 0x1, P6 ;  /* 0x00000000150d7211 */ /* 0x000fe400030f0eff */
[----:B------:R-:W-:Y:S02]  /*19810*/  LEA R28, P6, R17, R28, 0x1 ;  /* 0x0000001c111c7211 */ /* 0x000fe400078c08ff */
[----:B------:R-:W-:Y:S02]  /*19820*/  LEA.HI.X.SX32 R11, R25, R0, 0x1, P1 ;  /* 0x00000000190b7211 */ /* 0x000fe400008f0eff */
[----:B------:R-:W-:-:S02]  /*19830*/  PRMT R15, R15, 0x7632, R15 ;  /* 0x000076320f0f7816 */ /* 0x000fc4000000000f */
[----:B------:R-:W-:Y:S02]  /*19840*/  PRMT R6, R20, 0x7632, R6 ;  /* 0x0000763214067816 */ /* 0x000fe40000000006 */
[----:B------:R-:W-:Y:S02]  /*19850*/  PRMT R7, R7, 0x7632, R7 ;  /* 0x0000763207077816 */ /* 0x000fe40000000007 */
[----:B------:R-:W-:Y:S02]  /*19860*/  PRMT R14, R19, 0x7632, R14 ;  /* 0x00007632130e7816 */ /* 0x000fe4000000000e */
[----:B--2---:R-:W-:Y:S02]  /*19870*/  ISETP.LT.AND P3, PT, R29, c[0x0][0x17c], !P0 ;  /* 0x00005f001d007a0c */ /* 0x004fe40004761270 */
[----:B---3--:R-:W-:Y:S02]  /*19880*/  ISETP.LT.AND P2, PT, R27, c[0x0][0x17c], !P0 ;  /* 0x00005f001b007a0c */ /* 0x008fe40004741270 */
[----:B----4-:R-:W-:-:S02]  /*19890*/  ISETP.LT.AND P1, PT, R26, c[0x0][0x17c], !P0 ;  /* 0x00005f001a007a0c */ /* 0x010fc40004721270 */
[----:B------:R-:W-:Y:S02]  /*198a0*/  LEA.HI.X.SX32 R29, R17, R0, 0x1, P6 ;  /* 0x00000000111d7211 */ /* 0x000fe400030f0eff */
[----:B------:R-:W-:Y:S02]  /*198b0*/  ISETP.LT.AND P0, PT, R16, c[0x0][0x17c], !P0 ;  /* 0x00005f0010007a0c */ /* 0x000fe40004701270 */
[----:B------:R-:W-:-:S05]  /*198c0*/  PRMT R0, R24, 0x7632, R0 ;  /* 0x0000763218007816 */ /* 0x000fca0000000000 */
[----:B------:R0:W-:Y:S04]  /*198d0*/  @P5 STG.E.U16 [R4.64], R0 ;  /* 0x0000000004005986 */ /* 0x0001e8000c101506 */
[----:B------:R0:W-:Y:S04]  /*198e0*/  @P4 STG.E.U16 [R8.64], R15 ;  /* 0x0000000f08004986 */ /* 0x0001e8000c101506 */
[----:B------:R0:W-:Y:S04]  /*198f0*/  @P3 STG.E.U16 [R2.64], R6 ;  /* 0x0000000602003986 */ /* 0x0001e8000c101506 */
[----:B------:R0:W-:Y:S04]  /*19900*/  @P2 STG.E.U16 [R12.64], R7 ;  /* 0x000000070c002986 */ /* 0x0001e8000c101506 */
[----:B------:R0:W-:Y:S01]  /*19910*/  @P1 STG.E.U16 [R28.64], R14 ;  /* 0x0000000e1c001986 */ /* 0x0001e2000c101506 */
[----:B------:R-:W-:Y:S05]  /*19920*/  @!P0 EXIT ;  /* 0x000000000000894d */ /* 0x000fea0003800000 */
[----:B0-----:R-:W-:-:S05]  /*19930*/  PRMT R5, R23, 0x7632, R5 ;  /* 0x0000763217057816 */ /* 0x001fca0000000005 */
[----:B------:R-:W-:Y:S01]  /*19940*/  STG.E.U16 [R10.64], R5 ;  /* 0x000000050a007986 */ /* 0x000fe2000c101506 */
[----:B------:R-:W-:Y:S05]  /*19950*/  EXIT ;  /* 0x000000000000794d */ /* 0x000fea0003800000 */
.L_x_4:
[----:B------:R-:W-:-:S00]  /*19960*/  BRA `(.L_x_4) ;  /* 0xfffffff000007947 */ /* 0x000fc0000383ffff */
[----:B------:R-:W-:-:S00]  /*19970*/  NOP ;  /* 0x0000000000007918 */ /* 0x000fc00000000000 */
        /* <DEDUP_REMOVED lines=8> */
.L_x_5:


//--------------------- .nv.shared.matmul_kernel  --------------------------
	.section	.nv.shared.matmul_kernel,"aw",@nobits
	.sectionflags	@""
	.align	16
